	.target	sm_90a

	.elftype	@"ET_EXEC"


//--------------------- .note.nv.tkinfo           --------------------------
	.section	.note.nv.tkinfo,"",@"SHT_NOTE"
	.sectionflags	@"SHF_NOTE_NV_TKINFO"
	.tkinfo
        /*0018*/ 	.word	0x00000002
        /*0030*/ 	.string	""
        /*0030*/ 	.string	"ptxas"
        /*0030*/ 	.string	"Cuda compilation tools, release 13.0, V13.0.88"
        /*0030*/ 	.string	"Build cuda_13.0.r13.0/compiler.36424714_0"
        /*0030*/ 	.string	"-v  -suppress-debug-info  -lineinfo  -arch sm_90a "



//--------------------- .note.nv.cuinfo           --------------------------
	.section	.note.nv.cuinfo,"",@"SHT_NOTE"
	.sectionflags	@"SHF_NOTE_NV_CUINFO"
        /*0018*/ 	.short	0x0002
        /*001a*/ 	.short	0x005a
        /*001c*/ 	.short	0x0082
	.zero		2


//--------------------- .nv.info                  --------------------------
	.section	.nv.info,"",@"SHT_CUDA_INFO"
	.align	4


	//----- nvinfo : EIATTR_REGCOUNT
	.align		4
        /*0000*/ 	.byte	0x04, 0x2f
        /*0002*/ 	.short	(.L_1 - .L_0)
	.align		4
.L_0:
        /*0004*/ 	.word	index@(matmul_kernel)
        /*0008*/ 	.word	0x00000020


	//----- nvinfo : EIATTR_FRAME_SIZE
	.align		4
.L_1:
        /*000c*/ 	.byte	0x04, 0x11
        /*000e*/ 	.short	(.L_3 - .L_2)
	.align		4
.L_2:
        /*0010*/ 	.word	index@(matmul_kernel)
        /*0014*/ 	.word	0x000013c0


	//----- nvinfo : EIATTR_MIN_STACK_SIZE
	.align		4
.L_3:
        /*0018*/ 	.byte	0x04, 0x12
        /*001a*/ 	.short	(.L_5 - .L_4)
	.align		4
.L_4:
        /*001c*/ 	.word	index@(matmul_kernel)
        /*0020*/ 	.word	0x000013c0
.L_5:


//--------------------- .nv.compat                --------------------------
	.section	.nv.compat,"",@"SHT_CUDA_COMPAT_INFO"
	.align	4
        /*0000*/ 	.byte	0x02, 0x09, 0x01, 0x00, 0x02, 0x02, 0x01, 0x00, 0x02, 0x05, 0x05, 0x00, 0x03, 0x07, 0x01, 0x01
        /*0010*/ 	.byte	0x02, 0x03, 0x00, 0x00, 0x02, 0x06, 0x01, 0x00, 0x04, 0x0b, 0x08, 0x00, 0x00, 0x00, 0x00, 0x00
        /*0020*/ 	.byte	0x00, 0x00, 0x00, 0x00


//--------------------- .nv.info.matmul_kernel    --------------------------
	.section	.nv.info.matmul_kernel,"",@"SHT_CUDA_INFO"
	.sectionflags	@""
	.align	4


	//----- nvinfo : EIATTR_CUDA_API_VERSION
	.align		4
        /*0000*/ 	.byte	0x04, 0x37
        /*0002*/ 	.short	(.L_7 - .L_6)
.L_6:
        /*0004*/ 	.word	0x00000082


	//----- nvinfo : EIATTR_KPARAM_INFO
	.align		4
.L_7:
        /*0008*/ 	.byte	0x04, 0x17
        /*000a*/ 	.short	(.L_9 - .L_8)
.L_8:
        /*000c*/ 	.word	0x00000000
        /*0010*/ 	.short	0x000d
        /*0012*/ 	.short	0x0048
        /*0014*/ 	.byte	0x00, 0xf4, 0x21, 0x00


	//----- nvinfo : EIATTR_KPARAM_INFO
	.align		4
.L_9:
        /*0018*/ 	.byte	0x04, 0x17
        /*001a*/ 	.short	(.L_11 - .L_10)
.L_10:
        /*001c*/ 	.word	0x00000000
        /*0020*/ 	.short	0x000c
        /*0022*/ 	.short	0x0040
        /*0024*/ 	.byte	0x00, 0xf4, 0x21, 0x00


	//----- nvinfo : EIATTR_KPARAM_INFO
	.align		4
.L_11:
        /*0028*/ 	.byte	0x04, 0x17
        /*002a*/ 	.short	(.L_13 - .L_12)
.L_12:
        /*002c*/ 	.word	0x00000000
        /*0030*/ 	.short	0x000b
        /*0032*/ 	.short	0x0038
        /*0034*/ 	.byte	0x00, 0xf0, 0x11, 0x00


	//----- nvinfo : EIATTR_KPARAM_INFO
	.align		4
.L_13:
        /*0038*/ 	.byte	0x04, 0x17
        /*003a*/ 	.short	(.L_15 - .L_14)
.L_14:
        /*003c*/ 	.word	0x00000000
        /*0040*/ 	.short	0x000a
        /*0042*/ 	.short	0x0034
        /*0044*/ 	.byte	0x00, 0xf0, 0x11, 0x00


	//----- nvinfo : EIATTR_KPARAM_INFO
	.align		4
.L_15:
        /*0048*/ 	.byte	0x04, 0x17
        /*004a*/ 	.short	(.L_17 - .L_16)
.L_16:
        /*004c*/ 	.word	0x00000000
        /*0050*/ 	.short	0x0009
        /*0052*/ 	.short	0x0030
        /*0054*/ 	.byte	0x00, 0xf0, 0x11, 0x00


	//----- nvinfo : EIATTR_KPARAM_INFO
	.align		4
.L_17:
        /*0058*/ 	.byte	0x04, 0x17
        /*005a*/ 	.short	(.L_19 - .L_18)
.L_18:
        /*005c*/ 	.word	0x00000000
        /*0060*/ 	.short	0x0008
        /*0062*/ 	.short	0x002c
        /*0064*/ 	.byte	0x00, 0xf0, 0x11, 0x00


	//----- nvinfo : EIATTR_KPARAM_INFO
	.align		4
.L_19:
        /*0068*/ 	.byte	0x04, 0x17
        /*006a*/ 	.short	(.L_21 - .L_20)
.L_20:
        /*006c*/ 	.word	0x00000000
        /*0070*/ 	.short	0x0007
        /*0072*/ 	.short	0x0028
        /*0074*/ 	.byte	0x00, 0xf0, 0x11, 0x00


	//----- nvinfo : EIATTR_KPARAM_INFO
	.align		4
.L_21:
        /*0078*/ 	.byte	0x04, 0x17
        /*007a*/ 	.short	(.L_23 - .L_22)
.L_22:
        /*007c*/ 	.word	0x00000000
        /*0080*/ 	.short	0x0006
        /*0082*/ 	.short	0x0024
        /*0084*/ 	.byte	0x00, 0xf0, 0x11, 0x00


	//----- nvinfo : EIATTR_KPARAM_INFO
	.align		4
.L_23:
        /*0088*/ 	.byte	0x04, 0x17
        /*008a*/ 	.short	(.L_25 - .L_24)
.L_24:
        /*008c*/ 	.word	0x00000000
        /*0090*/ 	.short	0x0005
        /*0092*/ 	.short	0x0020
        /*0094*/ 	.byte	0x00, 0xf0, 0x11, 0x00


	//----- nvinfo : EIATTR_KPARAM_INFO
	.align		4
.L_25:
        /*0098*/ 	.byte	0x04, 0x17
        /*009a*/ 	.short	(.L_27 - .L_26)
.L_26:
        /*009c*/ 	.word	0x00000000
        /*00a0*/ 	.short	0x0004
        /*00a2*/ 	.short	0x001c
        /*00a4*/ 	.byte	0x00, 0xf0, 0x11, 0x00


	//----- nvinfo : EIATTR_KPARAM_INFO
	.align		4
.L_27:
        /*00a8*/ 	.byte	0x04, 0x17
        /*00aa*/ 	.short	(.L_29 - .L_28)
.L_28:
        /*00ac*/ 	.word	0x00000000
        /*00b0*/ 	.short	0x0003
        /*00b2*/ 	.short	0x0018
        /*00b4*/ 	.byte	0x00, 0xf0, 0x11, 0x00


	//----- nvinfo : EIATTR_KPARAM_INFO
	.align		4
.L_29:
        /*00b8*/ 	.byte	0x04, 0x17
        /*00ba*/ 	.short	(.L_31 - .L_30)
.L_30:
        /*00bc*/ 	.word	0x00000000
        /*00c0*/ 	.short	0x0002
        /*00c2*/ 	.short	0x0010
        /*00c4*/ 	.byte	0x00, 0xf4, 0x21, 0x00


	//----- nvinfo : EIATTR_KPARAM_INFO
	.align		4
.L_31:
        /*00c8*/ 	.byte	0x04, 0x17
        /*00ca*/ 	.short	(.L_33 - .L_32)
.L_32:
        /*00cc*/ 	.word	0x00000000
        /*00d0*/ 	.short	0x0001
        /*00d2*/ 	.short	0x0008
        /*00d4*/ 	.byte	0x00, 0xf4, 0x21, 0x00


	//----- nvinfo : EIATTR_KPARAM_INFO
	.align		4
.L_33:
        /*00d8*/ 	.byte	0x04, 0x17
        /*00da*/ 	.short	(.L_35 - .L_34)
.L_34:
        /*00dc*/ 	.word	0x00000000
        /*00e0*/ 	.short	0x0000
        /*00e2*/ 	.short	0x0000
        /*00e4*/ 	.byte	0x00, 0xf4, 0x21, 0x00


	//----- nvinfo : EIATTR_SPARSE_MMA_MASK
	.align		4
.L_35:
        /*00e8*/ 	.byte	0x03, 0x50
        /*00ea*/ 	.short	0x0000


	//----- nvinfo : EIATTR_MAXREG_COUNT
	.align		4
        /*00ec*/ 	.byte	0x03, 0x1b
        /*00ee*/ 	.short	0x00ff


	//----- nvinfo : EIATTR_NUM_BARRIERS
	.align		4
        /*00f0*/ 	.byte	0x02, 0x4c
        /*00f2*/ 	.byte	0x01
	.zero		1


	//----- nvinfo : EIATTR_ANNOTATIONS
	.align		4
        /*00f4*/ 	.byte	0x04, 0x55
        /*00f6*/ 	.short	(.L_37 - .L_36)


	//   ....[0]....
.L_36:
        /*00f8*/ 	.word	0x00000001
        /*00fc*/ 	.byte	0x70, 0x00, 0x00, 0x00, 0x01, 0x00, 0x00, 0x00, 0xb0, 0x00, 0x00, 0x00, 0x01, 0x00, 0x00, 0x00
        /* <DEDUP_REMOVED lines=2385> */
        /*961c*/ 	.byte	0x80, 0xb0, 0x02, 0x00, 0x01, 0x00, 0x00, 0x00, 0xa0, 0xb3, 0x02, 0x00


	//----- nvinfo : EIATTR_MERCURY_ISA_VERSION
	.align		4
.L_37:
        /*9628*/ 	.byte	0x03, 0x5f
        /*962a*/ 	.short	0x0101


	//----- nvinfo : EIATTR_EXIT_INSTR_OFFSETS
	.align		4
        /*962c*/ 	.byte	0x04, 0x1c
        /*962e*/ 	.short	(.L_39 - .L_38)


	//   ....[0]....
.L_38:
        /*9630*/ 	.word	0x0002cd60


	//   ....[1]....
        /*9634*/ 	.word	0x0002cd90


	//----- nvinfo : EIATTR_REQNTID
	.align		4
.L_39:
        /*9638*/ 	.byte	0x04, 0x10
        /*963a*/ 	.short	(.L_41 - .L_40)
.L_40:
        /*963c*/ 	.word	0x00000040
        /*9640*/ 	.word	0x00000001
        /*9644*/ 	.word	0x00000001


	//----- nvinfo : EIATTR_CBANK_PARAM_SIZE
	.align		4
.L_41:
        /*9648*/ 	.byte	0x03, 0x19
        /*964a*/ 	.short	0x0050


	//----- nvinfo : EIATTR_PARAM_CBANK
	.align		4
        /*964c*/ 	.byte	0x04, 0x0a
        /*964e*/ 	.short	(.L_43 - .L_42)
	.align		4
.L_42:
        /*9650*/ 	.word	index@(.nv.constant0.matmul_kernel)
        /*9654*/ 	.short	0x0210
        /*9656*/ 	.short	0x0050


	//----- nvinfo : EIATTR_SW_WAR
	.align		4
.L_43:
        /*9658*/ 	.byte	0x04, 0x36
        /*965a*/ 	.short	(.L_45 - .L_44)
.L_44:
        /*965c*/ 	.word	0x00000008
.L_45:


//--------------------- .nv.callgraph             --------------------------
	.section	.nv.callgraph,"",@"SHT_CUDA_CALLGRAPH"
	.align	4
	.sectionentsize	8
	.align		4
        /*0000*/ 	.word	0x00000000
	.align		4
        /*0004*/ 	.word	0xffffffff
	.align		4
        /*0008*/ 	.word	0x00000000
	.align		4
        /*000c*/ 	.word	0xfffffffe
	.align		4
        /*0010*/ 	.word	0x00000000
	.align		4
        /*0014*/ 	.word	0xfffffffd
	.align		4
        /*0018*/ 	.word	0x00000000
	.align		4
        /*001c*/ 	.word	0xfffffffc


//--------------------- .text.matmul_kernel       --------------------------
	.section	.text.matmul_kernel,"ax",@progbits
	.align	128
        .global         matmul_kernel
        .type           matmul_kernel,@function
        .size           matmul_kernel,(.L_x_3 - matmul_kernel)
        .other          matmul_kernel,@"STO_CUDA_ENTRY STV_DEFAULT"
matmul_kernel:
.text.matmul_kernel:
[----:B------:R-:W0:Y:S08]  /*0000*/  LDC R1, c[0x0][0x28] ;  /* 0x00000a00ff017b82 */ /* 0x000e300000000800 */
[----:B------:R-:W1:Y:S01]  /*0010*/  LDC.64 R2, c[0x0][0x228] ;  /* 0x00008a00ff027b82 */ /* 0x000e620000000a00 */
[----:B0-----:R-:W-:Y:S01]  /*0020*/  VIADD R1, R1, 0xffffec40 ;  /* 0xffffec4001017836 */ /* 0x001fe20000000000 */
[----:B------:R-:W0:Y:S01]  /*0030*/  S2R R29, SR_TID.X ;  /* 0x00000000001d7919 */ /* 0x000e220000002100 */
[----:B------:R-:W-:Y:S01]  /*0040*/  ULDC UR5, c[0x0][0x230] ;  /* 0x00008c0000057ab9 */ /* 0x000fe20000000800 */
[----:B------:R-:W-:Y:S01]  /*0050*/  UMOV UR6, 0x400 ;  /* 0x0000040000067882 */ /* 0x000fe20000000000 */
[----:B------:R-:W-:Y:S01]  /*0060*/  UIADD3 UR5, UR5, 0x1f, URZ ;  /* 0x0000001f05057890 */ /* 0x000fe2000fffe03f */
[----:B------:R2:W-:Y:S01]  /*0070*/  STL [R1+0x160], RZ ;  /* 0x000160ff01007387 */ /* 0x0005e20000100800 */
[----:B------:R-:W-:Y:S01]  /*0080*/  ULDC.64 UR10, c[0x0][0x208] ;  /* 0x00008200000a7ab9 */ /* 0x000fe20000000a00 */
[----:B------:R-:W3:Y:S01]  /*0090*/  S2UR UR7, SR_CgaCtaId ;  /* 0x00000000000779c3 */ /* 0x000ee20000008800 */
[----:B------:R-:W-:Y:S01]  /*00a0*/  UISETP.GE.AND UP0, UPT, UR5, 0x20, UPT ;  /* 0x000000200500788c */ /* 0x000fe2000bf06270 */
[----:B------:R2:W-:Y:S01]  /*00b0*/  STL [R1+0x164], RZ ;  /* 0x000164ff01007387 */ /* 0x0005e20000100800 */
[----:B------:R-:W-:-:S02]  /*00c0*/  CS2R R14, SRZ ;  /* 0x00000000000e7805 */ /* 0x000fc4000001ff00 */
[----:B------:R-:W-:Y:S02]  /*00d0*/  CS2R R16, SRZ ;  /* 0x0000000000107805 */ /* 0x000fe4000001ff00 */
[----:B------:R-:W-:Y:S01]  /*00e0*/  CS2R R18, SRZ ;  /* 0x0000000000127805 */ /* 0x000fe2000001ff00 */
[----:B------:R2:W-:Y:S01]  /*00f0*/  STL [R1+0x168], RZ ;  /* 0x000168ff01007387 */ /* 0x0005e20000100800 */
[----:B------:R-:W-:Y:S02]  /*0100*/  CS2R R20, SRZ ;  /* 0x0000000000147805 */ /* 0x000fe4000001ff00 */
[----:B------:R-:W-:Y:S02]  /*0110*/  CS2R R22, SRZ ;  /* 0x0000000000167805 */ /* 0x000fe4000001ff00 */
[----:B------:R-:W-:Y:S01]  /*0120*/  CS2R R24, SRZ ;  /* 0x0000000000187805 */ /* 0x000fe2000001ff00 */
[----:B------:R2:W-:Y:S01]  /*0130*/  STL [R1+0x16c], RZ ;  /* 0x00016cff01007387 */ /* 0x0005e20000100800 */
[----:B------:R-:W-:-:S03]  /*0140*/  CS2R R26, SRZ ;  /* 0x00000000001a7805 */ /* 0x000fc6000001ff00 */
[----:B------:R2:W-:Y:S01]  /*0150*/  STL [R1+0x140], RZ ;  /* 0x000140ff01007387 */ /* 0x0005e20000100800 */
[----:B-1----:R-:W-:-:S03]  /*0160*/  VIADD R0, R3, 0xff ;  /* 0x000000ff03007836 */ /* 0x002fc60000000000 */
[----:B------:R2:W-:Y:S02]  /*0170*/  STL [R1+0x144], RZ ;  /* 0x000144ff01007387 */ /* 0x0005e40000100800 */
[----:B------:R-:W-:Y:S02]  /*0180*/  SHF.R.S32.HI R5, RZ, 0x1f, R0 ;  /* 0x0000001fff057819 */ /* 0x000fe40000011400 */
[----:B------:R2:W-:Y:S01]  /*0190*/  STL [R1+0x148], RZ ;  /* 0x000148ff01007387 */ /* 0x0005e20000100800 */
[----:B---3--:R-:W-:Y:S01]  /*01a0*/  ULEA UR6, UR7, UR6, 0x18 ;  /* 0x0000000607067291 */ /* 0x008fe2000f8ec03f */
[----:B------:R-:W-:Y:S02]  /*01b0*/  LEA.HI R5, R5, R0, RZ, 0x8 ;  /* 0x0000000005057211 */ /* 0x000fe400078f40ff */
[----:B------:R2:W-:Y:S02]  /*01c0*/  STL [R1+0x14c], RZ ;  /* 0x00014cff01007387 */ /* 0x0005e40000100800 */
[----:B------:R-:W-:-:S02]  /*01d0*/  SHF.R.S32.HI R0, RZ, 0x8, R5 ;  /* 0x00000008ff007819 */ /* 0x000fc40000011405 */
[----:B------:R2:W-:Y:S03]  /*01e0*/  STL [R1+0x130], RZ ;  /* 0x000130ff01007387 */ /* 0x0005e60000100800 */
[----:B------:R-:W-:Y:S01]  /*01f0*/  IMAD.SHL.U32 R0, R0, 0x8, RZ ;  /* 0x0000000800007824 */ /* 0x000fe200078e00ff */
[----:B------:R-:W1:Y:S04]  /*0200*/  S2R R5, SR_CTAID.X ;  /* 0x0000000000057919 */ /* 0x000e680000002500 */
[-C--:B------:R-:W-:Y:S01]  /*0210*/  IABS R9, R0.reuse ;  /* 0x0000000000097213 */ /* 0x080fe20000000000 */
[----:B------:R2:W-:Y:S01]  /*0220*/  STL [R1+0x134], RZ ;  /* 0x000134ff01007387 */ /* 0x0005e20000100800 */
[----:B------:R-:W-:-:S02]  /*0230*/  IABS R12, R0 ;  /* 0x00000000000c7213 */ /* 0x000fc40000000000 */
[----:B------:R-:W3:Y:S01]  /*0240*/  I2F.RP R4, R9 ;  /* 0x0000000900047306 */ /* 0x000ee20000209400 */
[----:B------:R2:W-:Y:S04]  /*0250*/  STL [R1+0x138], RZ ;  /* 0x000138ff01007387 */ /* 0x0005e80000100800 */
[----:B------:R2:W-:Y:S04]  /*0260*/  STL [R1+0x13c], RZ ;  /* 0x00013cff01007387 */ /* 0x0005e80000100800 */
[----:B------:R2:W-:Y:S04]  /*0270*/  STL [R1+0x120], RZ ;  /* 0x000120ff01007387 */ /* 0x0005e80000100800 */
[----:B------:R2:W-:Y:S01]  /*0280*/  STL [R1+0x124], RZ ;  /* 0x000124ff01007387 */ /* 0x0005e20000100800 */
[----:B---3--:R-:W3:Y:S03]  /*0290*/  MUFU.RCP R4, R4 ;  /* 0x0000000400047308 */ /* 0x008ee60000001000 */
[----:B------:R2:W-:Y:S04]  /*02a0*/  STL [R1+0x128], RZ ;  /* 0x000128ff01007387 */ /* 0x0005e80000100800 */
[----:B------:R2:W-:Y:S01]  /*02b0*/  STL [R1+0x12c], RZ ;  /* 0x00012cff01007387 */ /* 0x0005e20000100800 */
[----:B-1----:R-:W-:-:S03]  /*02c0*/  IABS R10, R5 ;  /* 0x00000005000a7213 */ /* 0x002fc60000000000 */
[----:B------:R2:W-:Y:S04]  /*02d0*/  STL [R1+0x110], RZ ;  /* 0x000110ff01007387 */ /* 0x0005e80000100800 */
[----:B------:R2:W-:Y:S01]  /*02e0*/  STL [R1+0x114], RZ ;  /* 0x000114ff01007387 */ /* 0x0005e20000100800 */
[----:B---3--:R-:W-:-:S03]  /*02f0*/  VIADD R6, R4, 0xffffffe ;  /* 0x0ffffffe04067836 */ /* 0x008fc60000000000 */
[----:B------:R2:W-:Y:S01]  /*0300*/  STL [R1+0x118], RZ ;  /* 0x000118ff01007387 */ /* 0x0005e20000100800 */
[----:B------:R-:W-:Y:S01]  /*0310*/  IMAD.MOV R4, RZ, RZ, -R12 ;  /* 0x000000ffff047224 */ /* 0x000fe200078e0a0c */
[----:B------:R-:W-:Y:S01]  /*0320*/  CS2R R12, SRZ ;  /* 0x00000000000c7805 */ /* 0x000fe2000001ff00 */
[----:B------:R1:W3:Y:S01]  /*0330*/  F2I.FTZ.U32.TRUNC.NTZ R7, R6 ;  /* 0x0000000600077305 */ /* 0x0002e2000021f000 */
[----:B------:R2:W-:Y:S04]  /*0340*/  STL [R1+0x11c], RZ ;  /* 0x00011cff01007387 */ /* 0x0005e80000100800 */
[----:B------:R2:W-:Y:S01]  /*0350*/  STL [R1+0x100], RZ ;  /* 0x000100ff01007387 */ /* 0x0005e20000100800 */
[----:B-1----:R-:W-:-:S03]  /*0360*/  IMAD.MOV.U32 R6, RZ, RZ, RZ ;  /* 0x000000ffff067224 */ /* 0x002fc600078e00ff */
[----:B------:R2:W-:Y:S04]  /*0370*/  STL [R1+0x104], RZ ;  /* 0x000104ff01007387 */ /* 0x0005e80000100800 */
[----:B------:R2:W-:Y:S01]  /*0380*/  STL [R1+0x108], RZ ;  /* 0x000108ff01007387 */ /* 0x0005e20000100800 */
[----:B---3--:R-:W-:-:S03]  /*0390*/  IMAD.MOV R8, RZ, RZ, -R7 ;  /* 0x000000ffff087224 */ /* 0x008fc600078e0a07 */
[----:B------:R2:W-:Y:S01]  /*03a0*/  STL [R1+0x10c], RZ ;  /* 0x00010cff01007387 */ /* 0x0005e20000100800 */
[----:B------:R-:W-:Y:S02]  /*03b0*/  IMAD R11, R8, R9, RZ ;  /* 0x00000009080b7224 */ /* 0x000fe400078e02ff */
[----:B------:R-:W-:Y:S01]  /*03c0*/  IMAD.MOV.U32 R8, RZ, RZ, R10 ;  /* 0x000000ffff087224 */ /* 0x000fe200078e000a */
[----:B------:R2:W-:Y:S01]  /*03d0*/  STL [R1+0xf0], RZ ;  /* 0x0000f0ff01007387 */ /* 0x0005e20000100800 */
[----:B------:R-:W-:-:S03]  /*03e0*/  IMAD.HI.U32 R7, R7, R11, R6 ;  /* 0x0000000b07077227 */ /* 0x000fc600078e0006 */
[----:B------:R2:W-:Y:S03]  /*03f0*/  STL [R1+0xf4], RZ ;  /* 0x0000f4ff01007387 */ /* 0x0005e60000100800 */
[----:B------:R-:W-:Y:S01]  /*0400*/  IMAD.HI.U32 R7, R7, R8, RZ ;  /* 0x0000000807077227 */ /* 0x000fe200078e00ff */
[----:B------:R2:W-:Y:S03]  /*0410*/  STL [R1+0xf8], RZ ;  /* 0x0000f8ff01007387 */ /* 0x0005e60000100800 */
[----:B------:R-:W-:Y:S01]  /*0420*/  IMAD R4, R7, R4, R8 ;  /* 0x0000000407047224 */ /* 0x000fe200078e0208 */
[----:B------:R2:W-:Y:S04]  /*0430*/  STL [R1+0xfc], RZ ;  /* 0x0000fcff01007387 */ /* 0x0005e80000100800 */
[----:B------:R-:W-:Y:S01]  /*0440*/  ISETP.GT.U32.AND P1, PT, R9, R4, PT ;  /* 0x000000040900720c */ /* 0x000fe20003f24070 */
[----:B------:R2:W-:Y:S04]  /*0450*/  STL [R1+0xe0], RZ ;  /* 0x0000e0ff01007387 */ /* 0x0005e80000100800 */
[----:B------:R2:W-:Y:S04]  /*0460*/  STL [R1+0xe4], RZ ;  /* 0x0000e4ff01007387 */ /* 0x0005e80000100800 */
[----:B------:R2:W-:Y:S04]  /*0470*/  STL [R1+0xe8], RZ ;  /* 0x0000e8ff01007387 */ /* 0x0005e80000100800 */
[----:B------:R-:W-:Y:S01]  /*0480*/  @!P1 IMAD.IADD R4, R4, 0x1, -R9 ;  /* 0x0000000104049824 */ /* 0x000fe200078e0a09 */
[----:B------:R2:W-:Y:S01]  /*0490*/  STL [R1+0xec], RZ ;  /* 0x0000ecff01007387 */ /* 0x0005e20000100800 */
[----:B------:R-:W-:Y:S01]  /*04a0*/  @!P1 VIADD R7, R7, 0x1 ;  /* 0x0000000107079836 */ /* 0x000fe20000000000 */
[----:B------:R-:W-:-:S02]  /*04b0*/  ISETP.NE.AND P1, PT, R0, RZ, PT ;  /* 0x000000ff0000720c */ /* 0x000fc40003f25270 */
[----:B------:R-:W-:Y:S01]  /*04c0*/  ISETP.GE.U32.AND P0, PT, R4, R9, PT ;  /* 0x000000090400720c */ /* 0x000fe20003f06070 */
[----:B------:R2:W-:Y:S01]  /*04d0*/  STL [R1+0xd0], RZ ;  /* 0x0000d0ff01007387 */ /* 0x0005e20000100800 */
[----:B------:R-:W-:-:S03]  /*04e0*/  LOP3.LUT R4, R5, R0, RZ, 0x3c, !PT ;  /* 0x0000000005047212 */ /* 0x000fc600078e3cff */
[----:B------:R2:W-:Y:S01]  /*04f0*/  STL [R1+0xd4], RZ ;  /* 0x0000d4ff01007387 */ /* 0x0005e20000100800 */
[----:B------:R-:W-:Y:S01]  /*0500*/  ISETP.GE.AND P2, PT, R4, RZ, PT ;  /* 0x000000ff0400720c */ /* 0x000fe20003f46270 */
[----:B------:R-:W-:Y:S02]  /*0510*/  VIADD R4, R2, 0x3f ;  /* 0x0000003f02047836 */ /* 0x000fe40000000000 */
[----:B------:R2:W-:Y:S04]  /*0520*/  STL [R1+0xd8], RZ ;  /* 0x0000d8ff01007387 */ /* 0x0005e80000100800 */
[----:B------:R-:W-:Y:S01]  /*0530*/  @P0 VIADD R7, R7, 0x1 ;  /* 0x0000000107070836 */ /* 0x000fe20000000000 */
[----:B------:R2:W-:Y:S03]  /*0540*/  STL [R1+0xdc], RZ ;  /* 0x0000dcff01007387 */ /* 0x0005e60000100800 */
[----:B------:R-:W-:Y:S01]  /*0550*/  IMAD.MOV.U32 R6, RZ, RZ, R7 ;  /* 0x000000ffff067224 */ /* 0x000fe200078e0007 */
[----:B------:R-:W-:Y:S01]  /*0560*/  SHF.R.S32.HI R7, RZ, 0x1f, R4 ;  /* 0x0000001fff077819 */ /* 0x000fe20000011404 */
[----:B------:R2:W-:Y:S02]  /*0570*/  STL [R1+0xc0], RZ ;  /* 0x0000c0ff01007387 */ /* 0x0005e40000100800 */
[----:B------:R-:W-:Y:S01]  /*0580*/  @!P2 IMAD.MOV R6, RZ, RZ, -R6 ;  /* 0x000000ffff06a224 */ /* 0x000fe200078e0a06 */
[----:B------:R-:W-:Y:S01]  /*0590*/  @!P1 LOP3.LUT R6, RZ, R0, RZ, 0x33, !PT ;  /* 0x00000000ff069212 */ /* 0x000fe200078e33ff */
[----:B------:R2:W-:Y:S01]  /*05a0*/  STL [R1+0xc4], RZ ;  /* 0x0000c4ff01007387 */ /* 0x0005e20000100800 */
[----:B------:R-:W-:-:S03]  /*05b0*/  LEA.HI R7, R7, R4, RZ, 0x6 ;  /* 0x0000000407077211 */ /* 0x000fc600078f30ff */
[----:B------:R-:W-:Y:S01]  /*05c0*/  IMAD.SHL.U32 R28, R6, 0x8, RZ ;  /* 0x00000008061c7824 */ /* 0x000fe200078e00ff */
[----:B------:R2:W-:Y:S01]  /*05d0*/  STL [R1+0xc8], RZ ;  /* 0x0000c8ff01007387 */ /* 0x0005e20000100800 */
[----:B------:R-:W-:-:S03]  /*05e0*/  IMAD.MOV R6, RZ, RZ, -R6 ;  /* 0x000000ffff067224 */ /* 0x000fc600078e0a06 */
[----:B------:R-:W-:Y:S01]  /*05f0*/  LEA.HI.SX32 R4, R7, -R28, 0x1a ;  /* 0x8000001c07047211 */ /* 0x000fe200078fd2ff */
[----:B------:R-:W-:Y:S01]  /*0600*/  IMAD R11, R0, R6, R5 ;  /* 0x00000006000b7224 */ /* 0x000fe200078e0205 */
[----:B------:R2:W-:Y:S01]  /*0610*/  STL [R1+0xcc], RZ ;  /* 0x0000ccff01007387 */ /* 0x0005e20000100800 */
[----:B------:R-:W-:Y:S01]  /*0620*/  IMAD.MOV.U32 R6, RZ, RZ, RZ ;  /* 0x000000ffff067224 */ /* 0x000fe200078e00ff */
[----:B------:R-:W-:Y:S02]  /*0630*/  VIMNMX R4, R4, 0x8, PT ;  /* 0x0000000804047848 */ /* 0x000fe40003fe0100 */
[----:B------:R2:W-:Y:S02]  /*0640*/  STL [R1+0xb0], RZ ;  /* 0x0000b0ff01007387 */ /* 0x0005e40000100800 */
[-C--:B------:R-:W-:Y:S02]  /*0650*/  IABS R10, R4.reuse ;  /* 0x00000004000a7213 */ /* 0x080fe40000000000 */
[----:B------:R-:W-:Y:S01]  /*0660*/  IABS R0, R4 ;  /* 0x0000000400007213 */ /* 0x000fe20000000000 */
[----:B------:R2:W-:Y:S01]  /*0670*/  STL [R1+0xb4], RZ ;  /* 0x0000b4ff01007387 */ /* 0x0005e20000100800 */
[----:B------:R-:W1:Y:S03]  /*0680*/  I2F.RP R8, R10 ;  /* 0x0000000a00087306 */ /* 0x000e660000209400 */
[----:B------:R2:W-:Y:S04]  /*0690*/  STL [R1+0xb8], RZ ;  /* 0x0000b8ff01007387 */ /* 0x0005e80000100800 */
[----:B------:R2:W-:Y:S04]  /*06a0*/  STL [R1+0xbc], RZ ;  /* 0x0000bcff01007387 */ /* 0x0005e80000100800 */
[----:B------:R2:W-:Y:S01]  /*06b0*/  STL [R1+0xa0], RZ ;  /* 0x0000a0ff01007387 */ /* 0x0005e20000100800 */
[----:B-1----:R-:W1:Y:S03]  /*06c0*/  MUFU.RCP R8, R8 ;  /* 0x0000000800087308 */ /* 0x002e660000001000 */
[----:B------:R2:W-:Y:S04]  /*06d0*/  STL [R1+0xa4], RZ ;  /* 0x0000a4ff01007387 */ /* 0x0005e80000100800 */
[----:B------:R2:W-:Y:S04]  /*06e0*/  STL [R1+0xa8], RZ ;  /* 0x0000a8ff01007387 */ /* 0x0005e80000100800 */
[----:B------:R2:W-:Y:S04]  /*06f0*/  STL [R1+0xac], RZ ;  /* 0x0000acff01007387 */ /* 0x0005e80000100800 */
[----:B------:R2:W-:Y:S01]  /*0700*/  STL [R1+0x90], RZ ;  /* 0x000090ff01007387 */ /* 0x0005e20000100800 */
[----:B-1----:R-:W-:-:S03]  /*0710*/  VIADD R7, R8, 0xffffffe ;  /* 0x0ffffffe08077836 */ /* 0x002fc60000000000 */
[----:B------:R2:W-:Y:S04]  /*0720*/  STL [R1+0x94], RZ ;  /* 0x000094ff01007387 */ /* 0x0005e80000100800 */
[----:B------:R2:W-:Y:S01]  /*0730*/  STL [R1+0x98], RZ ;  /* 0x000098ff01007387 */ /* 0x0005e20000100800 */
[----:B------:R-:W1:Y:S03]  /*0740*/  F2I.FTZ.U32.TRUNC.NTZ R7, R7 ;  /* 0x0000000700077305 */ /* 0x000e66000021f000 */
[----:B------:R2:W-:Y:S04]  /*0750*/  STL [R1+0x9c], RZ ;  /* 0x00009cff01007387 */ /* 0x0005e80000100800 */
[----:B------:R2:W-:Y:S04]  /*0760*/  STL [R1+0x80], RZ ;  /* 0x000080ff01007387 */ /* 0x0005e80000100800 */
[----:B------:R2:W-:Y:S01]  /*0770*/  STL [R1+0x84], RZ ;  /* 0x000084ff01007387 */ /* 0x0005e20000100800 */
[----:B-1----:R-:W-:-:S03]  /*0780*/  IMAD.MOV R9, RZ, RZ, -R7 ;  /* 0x000000ffff097224 */ /* 0x002fc600078e0a07 */
[----:B------:R2:W-:Y:S01]  /*0790*/  STL [R1+0x88], RZ ;  /* 0x000088ff01007387 */ /* 0x0005e20000100800 */
[----:B------:R-:W-:Y:S01]  /*07a0*/  IMAD.MOV.U32 R5, RZ, RZ, R9 ;  /* 0x000000ffff057224 */ /* 0x000fe200078e0009 */
[----:B------:R-:W-:Y:S02]  /*07b0*/  IABS R9, R11 ;  /* 0x0000000b00097213 */ /* 0x000fe40000000000 */
[----:B------:R2:W-:Y:S01]  /*07c0*/  STL [R1+0x8c], RZ ;  /* 0x00008cff01007387 */ /* 0x0005e20000100800 */
[----:B------:R-:W-:-:S03]  /*07d0*/  IMAD R5, R5, R10, RZ ;  /* 0x0000000a05057224 */ /* 0x000fc600078e02ff */
[----:B------:R2:W-:Y:S01]  /*07e0*/  STL [R1+0x70], RZ ;  /* 0x000070ff01007387 */ /* 0x0005e20000100800 */
[----:B------:R-:W-:-:S03]  /*07f0*/  IMAD.HI.U32 R6, R7, R5, R6 ;  /* 0x0000000507067227 */ /* 0x000fc600078e0006 */
[----:B------:R2:W-:Y:S01]  /*0800*/  STL [R1+0x74], RZ ;  /* 0x000074ff01007387 */ /* 0x0005e20000100800 */
[----:B------:R-:W-:Y:S02]  /*0810*/  IMAD.MOV R5, RZ, RZ, -R0 ;  /* 0x000000ffff057224 */ /* 0x000fe400078e0a00 */
[----:B------:R-:W-:Y:S01]  /*0820*/  IMAD.HI.U32 R0, R6, R9, RZ ;  /* 0x0000000906007227 */ /* 0x000fe200078e00ff */
[----:B------:R2:W-:Y:S01]  /*0830*/  STL [R1+0x78], RZ ;  /* 0x000078ff01007387 */ /* 0x0005e20000100800 */
[C---:B0-----:R-:W-:Y:S02]  /*0840*/  LOP3.LUT R6, R29.reuse, 0x20, RZ, 0xc0, !PT ;  /* 0x000000201d067812 */ /* 0x041fe400078ec0ff */
[----:B------:R-:W-:Y:S01]  /*0850*/  IMAD R5, R0, R5, R9 ;  /* 0x0000000500057224 */ /* 0x000fe200078e0209 */
[----:B------:R2:W-:Y:S01]  /*0860*/  STL [R1+0x7c], RZ ;  /* 0x00007cff01007387 */ /* 0x0005e20000100800 */
[----:B------:R-:W-:Y:S02]  /*0870*/  LOP3.LUT R29, R29, 0x3f, RZ, 0xc0, !PT ;  /* 0x0000003f1d1d7812 */ /* 0x000fe400078ec0ff */
[----:B------:R-:W-:-:S02]  /*0880*/  CS2R R8, SRZ ;  /* 0x0000000000087805 */ /* 0x000fc4000001ff00 */
[----:B------:R-:W-:Y:S01]  /*0890*/  R2UR UR4, R6 ;  /* 0x00000000060472ca */ /* 0x000fe200000e0000 */
[----:B------:R2:W-:Y:S01]  /*08a0*/  STL [R1+0x60], RZ ;  /* 0x000060ff01007387 */ /* 0x0005e20000100800 */
[----:B------:R-:W-:Y:S02]  /*08b0*/  ISETP.GT.U32.AND P1, PT, R10, R5, PT ;  /* 0x000000050a00720c */ /* 0x000fe40003f24070 */
[----:B------:R-:W-:Y:S01]  /*08c0*/  CS2R R6, SRZ ;  /* 0x0000000000067805 */ /* 0x000fe2000001ff00 */
[----:B------:R2:W-:Y:S04]  /*08d0*/  STL [R1+0x64], RZ ;  /* 0x000064ff01007387 */ /* 0x0005e80000100800 */
[----:B------:R2:W-:Y:S04]  /*08e0*/  STL [R1+0x68], RZ ;  /* 0x000068ff01007387 */ /* 0x0005e80000100800 */
[----:B------:R2:W-:Y:S02]  /*08f0*/  STL [R1+0x6c], RZ ;  /* 0x00006cff01007387 */ /* 0x0005e40000100800 */
[----:B------:R-:W-:-:S02]  /*0900*/  @!P1 IMAD.IADD R5, R5, 0x1, -R10 ;  /* 0x0000000105059824 */ /* 0x000fc400078e0a0a */
[----:B------:R2:W-:Y:S01]  /*0910*/  STL [R1+0x50], RZ ;  /* 0x000050ff01007387 */ /* 0x0005e20000100800 */
[----:B------:R-:W-:Y:S01]  /*0920*/  @!P1 VIADD R0, R0, 0x1 ;  /* 0x0000000100009836 */ /* 0x000fe20000000000 */
[----:B------:R-:W-:Y:S02]  /*0930*/  ISETP.NE.AND P1, PT, R4, RZ, PT ;  /* 0x000000ff0400720c */ /* 0x000fe40003f25270 */
[----:B------:R-:W-:Y:S01]  /*0940*/  ISETP.GE.U32.AND P0, PT, R5, R10, PT ;  /* 0x0000000a0500720c */ /* 0x000fe20003f06070 */
[----:B------:R2:W-:Y:S01]  /*0950*/  STL [R1+0x54], RZ ;  /* 0x000054ff01007387 */ /* 0x0005e20000100800 */
[----:B------:R-:W-:-:S03]  /*0960*/  LOP3.LUT R5, R11, R4, RZ, 0x3c, !PT ;  /* 0x000000040b057212 */ /* 0x000fc600078e3cff */
[----:B------:R2:W-:Y:S01]  /*0970*/  STL [R1+0x58], RZ ;  /* 0x000058ff01007387 */ /* 0x0005e20000100800 */
[----:B------:R-:W-:-:S03]  /*0980*/  ISETP.GE.AND P2, PT, R5, RZ, PT ;  /* 0x000000ff0500720c */ /* 0x000fc60003f46270 */
[----:B------:R2:W-:Y:S04]  /*0990*/  STL [R1+0x5c], RZ ;  /* 0x00005cff01007387 */ /* 0x0005e80000100800 */
[----:B------:R2:W-:Y:S01]  /*09a0*/  STL [R1+0x40], RZ ;  /* 0x000040ff01007387 */ /* 0x0005e20000100800 */
[----:B------:R-:W-:Y:S01]  /*09b0*/  @P0 VIADD R0, R0, 0x1 ;  /* 0x0000000100000836 */ /* 0x000fe20000000000 */
[----:B------:R-:W-:Y:S02]  /*09c0*/  PLOP3.LUT P0, PT, PT, PT, UP0, 0x80, 0x0 ;  /* 0x000000000000781c */ /* 0x000fe40003f0f008 */
[----:B------:R2:W-:Y:S02]  /*09d0*/  STL [R1+0x44], RZ ;  /* 0x000044ff01007387 */ /* 0x0005e40000100800 */
[----:B------:R-:W-:Y:S01]  /*09e0*/  @!P2 IMAD.MOV R0, RZ, RZ, -R0 ;  /* 0x000000ffff00a224 */ /* 0x000fe200078e0a00 */
[----:B------:R-:W-:Y:S01]  /*09f0*/  @!P1 LOP3.LUT R0, RZ, R4, RZ, 0x33, !PT ;  /* 0x00000004ff009212 */ /* 0x000fe200078e33ff */
[----:B------:R2:W-:Y:S04]  /*0a00*/  STL [R1+0x48], RZ ;  /* 0x000048ff01007387 */ /* 0x0005e80000100800 */
[----:B------:R2:W-:Y:S01]  /*0a10*/  STL [R1+0x4c], RZ ;  /* 0x00004cff01007387 */ /* 0x0005e20000100800 */
[----:B------:R-:W-:-:S02]  /*0a20*/  IMAD.MOV R5, RZ, RZ, -R0 ;  /* 0x000000ffff057224 */ /* 0x000fc400078e0a00 */
[----:B------:R-:W-:Y:S01]  /*0a30*/  IMAD.SHL.U32 R0, R0, 0x100, RZ ;  /* 0x0000010000007824 */ /* 0x000fe200078e00ff */
[----:B------:R2:W-:Y:S01]  /*0a40*/  STL [R1+0x30], RZ ;  /* 0x000030ff01007387 */ /* 0x0005e20000100800 */
[----:B------:R-:W-:Y:S01]  /*0a50*/  IMAD R5, R4, R5, R11 ;  /* 0x0000000504057224 */ /* 0x000fe200078e020b */
[----:B------:R-:W-:Y:S02]  /*0a60*/  CS2R R10, SRZ ;  /* 0x00000000000a7805 */ /* 0x000fe4000001ff00 */
[----:B------:R2:W-:Y:S01]  /*0a70*/  STL [R1+0x34], RZ ;  /* 0x000034ff01007387 */ /* 0x0005e20000100800 */
[----:B------:R-:W-:Y:S01]  /*0a80*/  IMAD.IADD R28, R28, 0x1, R5 ;  /* 0x000000011c1c7824 */ /* 0x000fe200078e0205 */
[----:B------:R-:W-:Y:S02]  /*0a90*/  CS2R R4, SRZ ;  /* 0x0000000000047805 */ /* 0x000fe4000001ff00 */
[----:B------:R2:W-:Y:S01]  /*0aa0*/  STL [R1+0x38], RZ ;  /* 0x000038ff01007387 */ /* 0x0005e20000100800 */
[----:B------:R-:W-:-:S03]  /*0ab0*/  IMAD R28, R28, 0x40, R29 ;  /* 0x000000401c1c7824 */ /* 0x000fc600078e021d */
[----:B------:R2:W-:Y:S04]  /*0ac0*/  STL [R1+0x3c], RZ ;  /* 0x00003cff01007387 */ /* 0x0005e80000100800 */
        /* <DEDUP_REMOVED lines=8> */
[----:B------:R2:W-:Y:S04]  /*0b50*/  STL [R1], RZ ;  /* 0x000000ff01007387 */ /* 0x0005e80000100800 */
        /* <DEDUP_REMOVED lines=19> */
[----:B------:R2:W-:Y:S01]  /*0c90*/  STL [R1+0x984], R28 ;  /* 0x0009841c01007387 */ /* 0x0005e20000100800 */
[----:B------:R-:W0:Y:S03]  /*0ca0*/  S2R R29, SR_TID.X ;  /* 0x00000000001d7919 */ /* 0x000e260000002100 */
[----:B------:R2:W-:Y:S01]  /*0cb0*/  STL [R1+0x15c], R0 ;  /* 0x00015c0001007387 */ /* 0x0005e20000100800 */
[----:B------:R-:W-:Y:S05]  /*0cc0*/  @!P0 BRA `(.L_x_0) ;  /* 0x0000021c00188947 */ /* 0x000fea0003800000 */
[----:B------:R-:W-:Y:S01]  /*0cd0*/  IABS R6, R2 ;  /* 0x0000000200067213 */ /* 0x000fe20000000000 */
[----:B------:R-:W-:Y:S01]  /*0ce0*/  IMAD.MOV.U32 R27, RZ, RZ, R0 ;  /* 0x000000ffff1b7224 */ /* 0x000fe200078e0000 */
[----:B--2---:R-:W-:Y:S01]  /*0cf0*/  IABS R0, R3 ;  /* 0x0000000300007213 */ /* 0x004fe20000000000 */
[----:B------:R0:W-:Y:S01]  /*0d00*/  STL [R1+0xab4], R3 ;  /* 0x000ab40301007387 */ /* 0x0001e20000100800 */
[----:B------:R-:W1:Y:S01]  /*0d10*/  I2F.RP R10, R6 ;  /* 0x00000006000a7306 */ /* 0x000e620000209400 */
[----:B------:R-:W-:Y:S01]  /*0d20*/  ISETP.GE.AND P3, PT, R28, RZ, PT ;  /* 0x000000ff1c00720c */ /* 0x000fe20003f66270 */
[----:B------:R-:W-:Y:S01]  /*0d30*/  ULDC UR7, c[0x0][0x234] ;  /* 0x00008d0000077ab9 */ /* 0x000fe20000000800 */
[----:B------:R-:W-:Y:S01]  /*0d40*/  ISETP.NE.AND P2, PT, R2, RZ, PT ;  /* 0x000000ff0200720c */ /* 0x000fe20003f45270 */
[----:B------:R-:W-:-:S04]  /*0d50*/  ULDC.64 UR8, c[0x0][0x210] ;  /* 0x0000840000087ab9 */ /* 0x000fc80000000a00 */
[----:B------:R-:W2:Y:S01]  /*0d60*/  I2F.RP R7, R0 ;  /* 0x0000000000077306 */ /* 0x000ea20000209400 */
[----:B0-----:R-:W-:-:S07]  /*0d70*/  IMAD.SHL.U32 R3, R29, 0x2, RZ ;  /* 0x000000021d037824 */ /* 0x001fce00078e00ff */
[----:B-1----:R-:W0:Y:S08]  /*0d80*/  MUFU.RCP R10, R10 ;  /* 0x0000000a000a7308 */ /* 0x002e300000001000 */
[----:B--2---:R-:W1:Y:S01]  /*0d90*/  MUFU.RCP R7, R7 ;  /* 0x0000000700077308 */ /* 0x004e620000001000 */
[----:B0-----:R-:W-:Y:S02]  /*0da0*/  VIADD R4, R10, 0xffffffe ;  /* 0x0ffffffe0a047836 */ /* 0x001fe40000000000 */
[----:B------:R-:W-:-:S05]  /*0db0*/  IMAD.U32 R10, RZ, RZ, UR4 ;  /* 0x00000004ff0a7e24 */ /* 0x000fca000f8e00ff */
[----:B------:R0:W2:Y:S01]  /*0dc0*/  F2I.FTZ.U32.TRUNC.NTZ R5, R4 ;  /* 0x0000000400057305 */ /* 0x0000a2000021f000 */
[----:B-1----:R-:W-:Y:S01]  /*0dd0*/  VIADD R8, R7, 0xffffffe ;  /* 0x0ffffffe07087836 */ /* 0x002fe20000000000 */
[----:B------:R-:W-:-:S06]  /*0de0*/  IABS R7, R28 ;  /* 0x0000001c00077213 */ /* 0x000fcc0000000000 */
[----:B------:R1:W3:Y:S01]  /*0df0*/  F2I.FTZ.U32.TRUNC.NTZ R9, R8 ;  /* 0x0000000800097305 */ /* 0x0002e2000021f000 */
[----:B0-----:R-:W-:Y:S02]  /*0e00*/  IMAD.MOV.U32 R4, RZ, RZ, RZ ;  /* 0x000000ffff047224 */ /* 0x001fe400078e00ff */
[----:B--2---:R-:W-:Y:S02]  /*0e10*/  IMAD.MOV R11, RZ, RZ, -R5 ;  /* 0x000000ffff0b7224 */ /* 0x004fe400078e0a05 */
[----:B-1----:R-:W-:Y:S02]  /*0e20*/  IMAD.MOV.U32 R8, RZ, RZ, RZ ;  /* 0x000000ffff087224 */ /* 0x002fe400078e00ff */
[----:B------:R-:W-:-:S04]  /*0e30*/  IMAD R11, R11, R6, RZ ;  /* 0x000000060b0b7224 */ /* 0x000fc800078e02ff */
[----:B------:R-:W-:-:S04]  /*0e40*/  IMAD.HI.U32 R5, R5, R11, R4 ;  /* 0x0000000b05057227 */ /* 0x000fc800078e0004 */
[----:B---3--:R-:W-:Y:S02]  /*0e50*/  IMAD.MOV R11, RZ, RZ, -R9 ;  /* 0x000000ffff0b7224 */ /* 0x008fe400078e0a09 */
[----:B------:R-:W-:Y:S01]  /*0e60*/  IMAD.HI.U32 R4, R5, R7, RZ ;  /* 0x0000000705047227 */ /* 0x000fe200078e00ff */
[----:B------:R-:W-:-:S03]  /*0e70*/  LEA.HI R5, R10, R27, RZ, 0x1b ;  /* 0x0000001b0a057211 */ /* 0x000fc600078fd8ff */
[----:B------:R-:W-:Y:S01]  /*0e80*/  IMAD.MOV R4, RZ, RZ, -R4 ;  /* 0x000000ffff047224 */ /* 0x000fe200078e0a04 */
[----:B------:R-:W-:Y:S01]  /*0e90*/  IABS R15, R5 ;  /* 0x00000005000f7213 */ /* 0x000fe20000000000 */
[----:B------:R-:W-:Y:S02]  /*0ea0*/  IMAD R11, R11, R0, RZ ;  /* 0x000000000b0b7224 */ /* 0x000fe400078e02ff */
[C---:B------:R-:W-:Y:S02]  /*0eb0*/  IMAD R7, R6.reuse, R4, R7 ;  /* 0x0000000406077224 */ /* 0x040fe400078e0207 */
[----:B------:R-:W-:Y:S01]  /*0ec0*/  IMAD.HI.U32 R4, R9, R11, R8 ;  /* 0x0000000b09047227 */ /* 0x000fe200078e0008 */
[C---:B------:R-:W-:Y:S02]  /*0ed0*/  LOP3.LUT R9, R29.reuse, 0x7, RZ, 0xc0, !PT ;  /* 0x000000071d097812 */ /* 0x040fe400078ec0ff */
[----:B------:R-:W-:Y:S01]  /*0ee0*/  ISETP.GT.U32.AND P0, PT, R6, R7, PT ;  /* 0x000000070600720c */ /* 0x000fe20003f04070 */
[----:B------:R-:W-:-:S02]  /*0ef0*/  IMAD.SHL.U32 R11, R29, 0x8, RZ ;  /* 0x000000081d0b7824 */ /* 0x000fc400078e00ff */
[----:B------:R-:W-:Y:S02]  /*0f00*/  VIADD R14, R5, 0xfe ;  /* 0x000000fe050e7836 */ /* 0x000fe40000000000 */
[----:B------:R-:W-:Y:S01]  /*0f10*/  IMAD.HI.U32 R8, R4, R15, RZ ;  /* 0x0000000f04087227 */ /* 0x000fe200078e00ff */
[----:B------:R-:W-:Y:S02]  /*0f20*/  LOP3.LUT R12, R11, 0x30, RZ, 0xc0, !PT ;  /* 0x000000300b0c7812 */ /* 0x000fe400078ec0ff */
[----:B------:R-:W-:Y:S01]  /*0f30*/  IABS R13, R14 ;  /* 0x0000000e000d7213 */ /* 0x000fe20000000000 */
[C---:B------:R-:W-:Y:S01]  /*0f40*/  IMAD R10, R9.reuse, 0x90, RZ ;  /* 0x00000090090a7824 */ /* 0x040fe200078e02ff */
[----:B------:R-:W-:Y:S01]  /*0f50*/  ISETP.GE.AND P5, PT, R14, RZ, PT ;  /* 0x000000ff0e00720c */ /* 0x000fe20003fa6270 */
[----:B------:R-:W-:Y:S02]  /*0f60*/  IMAD R9, R9, 0x40, R12 ;  /* 0x0000004009097824 */ /* 0x000fe400078e020c */
[----:B------:R-:W-:Y:S01]  /*0f70*/  @!P0 IMAD.IADD R7, R7, 0x1, -R6 ;  /* 0x0000000107078824 */ /* 0x000fe200078e0a06 */
[----:B------:R-:W-:Y:S01]  /*0f80*/  LOP3.LUT R10, R10, 0x10, R3, 0x78, !PT ;  /* 0x000000100a0a7812 */ /* 0x000fe200078e7803 */
[----:B------:R-:W-:Y:S01]  /*0f90*/  IMAD.MOV R8, RZ, RZ, -R8 ;  /* 0x000000ffff087224 */ /* 0x000fe200078e0a08 */
[----:B------:R0:W-:Y:S01]  /*0fa0*/  STL [R1+0x158], R9 ;  /* 0x0001580901007387 */ /* 0x0001e20000100800 */
[----:B------:R-:W-:Y:S01]  /*0fb0*/  VIADD R12, R5, 0xfa ;  /* 0x000000fa050c7836 */ /* 0x000fe20000000000 */
[----:B------:R-:W-:Y:S01]  /*0fc0*/  ISETP.GT.U32.AND P1, PT, R6, R7, PT ;  /* 0x000000070600720c */ /* 0x000fe20003f24070 */
[----:B------:R-:W-:-:S02]  /*0fd0*/  IMAD.SHL.U32 R29, R29, 0x40, RZ ;  /* 0x000000401d1d7824 */ /* 0x000fc400078e00ff */
[C---:B------:R-:W-:Y:S01]  /*0fe0*/  VIADD R14, R5.reuse, 0xf6 ;  /* 0x000000f6050e7836 */ /* 0x040fe20000000000 */
[----:B------:R-:W-:Y:S01]  /*0ff0*/  IABS R11, R12 ;  /* 0x0000000c000b7213 */ /* 0x000fe20000000000 */
[C---:B------:R-:W-:Y:S01]  /*1000*/  VIADD R20, R5.reuse, 0xea ;  /* 0x000000ea05147836 */ /* 0x040fe20000000000 */
[----:B------:R-:W-:Y:S01]  /*1010*/  LOP3.LUT R3, R10, 0x400, R29, 0xf8, !PT ;  /* 0x000004000a037812 */ /* 0x000fe200078ef81d */
[----:B------:R-:W-:Y:S01]  /*1020*/  VIADD R10, R5, 0xfc ;  /* 0x000000fc050a7836 */ /* 0x000fe20000000000 */
[----:B------:R-:W-:Y:S01]  /*1030*/  IABS R17, R14 ;  /* 0x0000000e00117213 */ /* 0x000fe20000000000 */
[----:B0-----:R-:W-:Y:S02]  /*1040*/  IMAD R9, R0, R8, R15 ;  /* 0x0000000800097224 */ /* 0x001fe400078e020f */
[----:B------:R-:W-:Y:S01]  /*1050*/  IMAD.HI.U32 R8, R4, R13, RZ ;  /* 0x0000000d04087227 */ /* 0x000fe200078e00ff */
[----:B------:R0:W-:Y:S01]  /*1060*/  STL [R1+0x564], R3 ;  /* 0x0005640301007387 */ /* 0x0001e20000100800 */
[----:B------:R-:W-:-:S02]  /*1070*/  IABS R15, R10 ;  /* 0x0000000a000f7213 */ /* 0x000fc40000000000 */
[----:B------:R-:W-:Y:S01]  /*1080*/  IMAD.MOV R8, RZ, RZ, -R8 ;  /* 0x000000ffff087224 */ /* 0x000fe200078e0a08 */
[----:B------:R-:W-:Y:S01]  /*1090*/  ISETP.GT.U32.AND P0, PT, R0, R9, PT ;  /* 0x000000090000720c */ /* 0x000fe20003f04070 */
[----:B------:R-:W-:Y:S01]  /*10a0*/  @!P1 IMAD.IADD R7, R7, 0x1, -R6 ;  /* 0x0000000107079824 */ /* 0x000fe200078e0a06 */
[----:B------:R-:W-:Y:S01]  /*10b0*/  ISETP.GE.AND P4, PT, R10, RZ, PT ;  /* 0x000000ff0a00720c */ /* 0x000fe20003f86270 */
[----:B------:R-:W-:Y:S02]  /*10c0*/  IMAD R13, R0, R8, R13 ;  /* 0x00000008000d7224 */ /* 0x000fe400078e020d */
[----:B------:R-:W-:-:S03]  /*10d0*/  IMAD.HI.U32 R6, R4, R11, RZ ;  /* 0x0000000b04067227 */ /* 0x000fc600078e00ff */
[C---:B------:R-:W-:Y:S01]  /*10e0*/  ISETP.GT.U32.AND P1, PT, R0.reuse, R13, PT ;  /* 0x0000000d0000720c */ /* 0x040fe20003f24070 */
[----:B------:R-:W-:Y:S02]  /*10f0*/  IMAD.MOV R6, RZ, RZ, -R6 ;  /* 0x000000ffff067224 */ /* 0x000fe400078e0a06 */
[----:B0-----:R-:W-:Y:S02]  /*1100*/  IMAD.MOV.U32 R3, RZ, RZ, R7 ;  /* 0x000000ffff037224 */ /* 0x001fe400078e0007 */
[--C-:B------:R-:W-:Y:S02]  /*1110*/  @!P0 IMAD.IADD R9, R9, 0x1, -R0.reuse ;  /* 0x0000000109098824 */ /* 0x100fe400078e0a00 */
[C---:B------:R-:W-:Y:S02]  /*1120*/  IMAD R11, R0.reuse, R6, R11 ;  /* 0x00000006000b7224 */ /* 0x040fe400078e020b */
[----:B------:R-:W-:Y:S01]  /*1130*/  VIADD R10, R5, 0xf8 ;  /* 0x000000f8050a7836 */ /* 0x000fe20000000000 */
[C---:B------:R-:W-:Y:S01]  /*1140*/  ISETP.GT.U32.AND P0, PT, R0.reuse, R9, PT ;  /* 0x000000090000720c */ /* 0x040fe20003f04070 */
[----:B------:R-:W-:Y:S01]  /*1150*/  @!P3 IMAD.MOV R3, RZ, RZ, -R3 ;  /* 0x000000ffff03b224 */ /* 0x000fe200078e0a03 */
[----:B------:R-:W-:Y:S01]  /*1160*/  ISETP.GT.U32.AND P6, PT, R0, R11, PT ;  /* 0x0000000b0000720c */ /* 0x000fe20003fc4070 */
[----:B------:R-:W-:Y:S01]  /*1170*/  @!P1 IMAD.IADD R13, R13, 0x1, -R0 ;  /* 0x000000010d0d9824 */ /* 0x000fe200078e0a00 */
[----:B------:R-:W-:Y:S01]  /*1180*/  ISETP.GE.AND P3, PT, R5, RZ, PT ;  /* 0x000000ff0500720c */ /* 0x000fe20003f66270 */
[----:B------:R-:W-:Y:S01]  /*1190*/  IMAD.HI.U32 R8, R4, R15, RZ ;  /* 0x0000000f04087227 */ /* 0x000fe200078e00ff */
[----:B------:R-:W-:-:S02]  /*11a0*/  IABS R7, R10 ;  /* 0x0000000a00077213 */ /* 0x000fc40000000000 */
[----:B------:R-:W-:Y:S01]  /*11b0*/  @!P2 LOP3.LUT R3, RZ, R2, RZ, 0x33, !PT ;  /* 0x00000002ff03a212 */ /* 0x000fe200078e33ff */
[----:B------:R-:W-:Y:S01]  /*11c0*/  IMAD.MOV R8, RZ, RZ, -R8 ;  /* 0x000000ffff087224 */ /* 0x000fe200078e0a08 */
[----:B------:R-:W-:Y:S01]  /*11d0*/  ISETP.GT.U32.AND P1, PT, R0, R13, PT ;  /* 0x0000000d0000720c */ /* 0x000fe20003f24070 */
[----:B------:R-:W-:Y:S02]  /*11e0*/  IMAD.HI.U32 R2, R4, R7, RZ ;  /* 0x0000000704027227 */ /* 0x000fe400078e00ff */
[----:B------:R0:W-:Y:S02]  /*11f0*/  STL [R1+0x218], R3 ;  /* 0x0002180301007387 */ /* 0x0001e40000100800 */
[----:B------:R-:W-:Y:S02]  /*1200*/  IMAD R15, R0, R8, R15 ;  /* 0x00000008000f7224 */ /* 0x000fe400078e020f */
[--C-:B------:R-:W-:Y:S01]  /*1210*/  @!P0 IMAD.IADD R9, R9, 0x1, -R0.reuse ;  /* 0x0000000109098824 */ /* 0x100fe200078e0a00 */
[----:B------:R-:W-:Y:S01]  /*1220*/  ISETP.GE.AND P0, PT, R12, RZ, PT ;  /* 0x000000ff0c00720c */ /* 0x000fe20003f06270 */
[----:B------:R-:W-:Y:S01]  /*1230*/  @!P6 IMAD.IADD R11, R11, 0x1, -R0 ;  /* 0x000000010b0be824 */ /* 0x000fe200078e0a00 */
[----:B------:R-:W-:Y:S01]  /*1240*/  ISETP.GT.U32.AND P2, PT, R0, R15, PT ;  /* 0x0000000f0000720c */ /* 0x000fe20003f44070 */
[----:B------:R-:W-:Y:S01]  /*1250*/  IMAD.MOV R2, RZ, RZ, -R2 ;  /* 0x000000ffff027224 */ /* 0x000fe200078e0a02 */
[----:B------:R-:W-:Y:S01]  /*1260*/  ISETP.GE.AND P6, PT, R10, RZ, PT ;  /* 0x000000ff0a00720c */ /* 0x000fe20003fc6270 */
[----:B------:R-:W-:Y:S01]  /*1270*/  @!P3 IMAD.MOV R9, RZ, RZ, -R9 ;  /* 0x000000ffff09b224 */ /* 0x000fe200078e0a09 */
[C---:B------:R-:W-:Y:S01]  /*1280*/  ISETP.GT.U32.AND P3, PT, R0.reuse, R11, PT ;  /* 0x0000000b0000720c */ /* 0x040fe20003f64070 */
[----:B------:R-:W-:-:S02]  /*1290*/  IMAD R7, R0, R2, R7 ;  /* 0x0000000200077224 */ /* 0x000fc400078e0207 */
[----:B------:R-:W-:Y:S01]  /*12a0*/  IMAD.HI.U32 R2, R4, R17, RZ ;  /* 0x0000001104027227 */ /* 0x000fe200078e00ff */
[----:B------:R-:W-:Y:S03]  /*12b0*/  STL [R1+0xab8], R9 ;  /* 0x000ab80901007387 */ /* 0x000fe60000100800 */
[----:B------:R-:W-:Y:S01]  /*12c0*/  @!P1 IMAD.IADD R13, R13, 0x1, -R0 ;  /* 0x000000010d0d9824 */ /* 0x000fe200078e0a00 */
[C---:B------:R-:W-:Y:S01]  /*12d0*/  ISETP.GT.U32.AND P1, PT, R0.reuse, R7, PT ;  /* 0x000000070000720c */ /* 0x040fe20003f24070 */
[----:B------:R-:W-:Y:S02]  /*12e0*/  IMAD.MOV R2, RZ, RZ, -R2 ;  /* 0x000000ffff027224 */ /* 0x000fe400078e0a02 */
[----:B0-----:R-:W-:Y:S02]  /*12f0*/  IMAD.MOV.U32 R3, RZ, RZ, R13 ;  /* 0x000000ffff037224 */ /* 0x001fe400078e000d */
[----:B------:R-:W-:-:S02]  /*1300*/  IMAD R13, R0, R2, R17 ;  /* 0x00000002000d7224 */ /* 0x000fc400078e0211 */
[--C-:B------:R-:W-:Y:S02]  /*1310*/  @!P2 IMAD.IADD R15, R15, 0x1, -R0.reuse ;  /* 0x000000010f0fa824 */ /* 0x100fe400078e0a00 */
[--C-:B------:R-:W-:Y:S01]  /*1320*/  @!P3 IMAD.IADD R11, R11, 0x1, -R0.reuse ;  /* 0x000000010b0bb824 */ /* 0x100fe200078e0a00 */
[C---:B------:R-:W-:Y:S01]  /*1330*/  ISETP.GT.U32.AND P3, PT, R0.reuse, R13, PT ;  /* 0x0000000d0000720c */ /* 0x040fe20003f64070 */
[C---:B------:R-:W-:Y:S01]  /*1340*/  VIADD R8, R5.reuse, 0xf4 ;  /* 0x000000f405087836 */ /* 0x040fe20000000000 */
[----:B------:R-:W-:Y:S01]  /*1350*/  ISETP.GT.U32.AND P2, PT, R0, R15, PT ;  /* 0x0000000f0000720c */ /* 0x000fe20003f44070 */
[----:B------:R-:W-:Y:S01]  /*1360*/  @!P5 IMAD.MOV R3, RZ, RZ, -R3 ;  /* 0x000000ffff03d224 */ /* 0x000fe200078e0a03 */
[----:B------:R-:W-:Y:S01]  /*1370*/  ISETP.GE.AND P5, PT, R14, RZ, PT ;  /* 0x000000ff0e00720c */ /* 0x000fe20003fa6270 */
[----:B------:R-:W-:Y:S01]  /*1380*/  VIADD R2, R5, 0xf2 ;  /* 0x000000f205027836 */ /* 0x000fe20000000000 */
[----:B------:R-:W-:Y:S01]  /*1390*/  IABS R19, R8 ;  /* 0x0000000800137213 */ /* 0x000fe20000000000 */
[----:B------:R-:W-:Y:S01]  /*13a0*/  @!P1 IMAD.IADD R7, R7, 0x1, -R0 ;  /* 0x0000000107079824 */ /* 0x000fe200078e0a00 */
[----:B------:R0:W-:Y:S01]  /*13b0*/  STL [R1+0xb8], R3 ;  /* 0x0000b80301007387 */ /* 0x0001e20000100800 */
[----:B------:R-:W-:-:S02]  /*13c0*/  VIADD R21, R5, 0xe8 ;  /* 0x000000e805157836 */ /* 0x000fc40000000000 */
[----:B------:R-:W-:Y:S01]  /*13d0*/  IMAD.HI.U32 R6, R4, R19, RZ ;  /* 0x0000001304067227 */ /* 0x000fe200078e00ff */
[----:B------:R-:W-:Y:S02]  /*13e0*/  ISETP.GT.U32.AND P1, PT, R0, R7, PT ;  /* 0x000000070000720c */ /* 0x000fe40003f24070 */
[----:B------:R-:W-:Y:S01]  /*13f0*/  IABS R16, R21 ;  /* 0x0000001500107213 */ /* 0x000fe20000000000 */
[----:B------:R-:W-:Y:S02]  /*1400*/  @!P3 IMAD.IADD R13, R13, 0x1, -R0 ;  /* 0x000000010d0db824 */ /* 0x000fe400078e0a00 */
[----:B------:R-:W-:Y:S02]  /*1410*/  IMAD.MOV R6, RZ, RZ, -R6 ;  /* 0x000000ffff067224 */ /* 0x000fe400078e0a06 */
[----:B0-----:R-:W-:Y:S01]  /*1420*/  IMAD.MOV.U32 R3, RZ, RZ, R11 ;  /* 0x000000ffff037224 */ /* 0x001fe200078e000b */
[----:B------:R-:W-:Y:S01]  /*1430*/  IABS R11, R2 ;  /* 0x00000002000b7213 */ /* 0x000fe20000000000 */
[----:B------:R-:W-:Y:S01]  /*1440*/  @!P2 IMAD.IADD R15, R15, 0x1, -R0 ;  /* 0x000000010f0fa824 */ /* 0x000fe200078e0a00 */
[----:B------:R-:W-:Y:S01]  /*1450*/  ISETP.GE.AND P2, PT, R8, RZ, PT ;  /* 0x000000ff0800720c */ /* 0x000fe20003f46270 */
[C---:B------:R-:W-:Y:S01]  /*1460*/  IMAD R12, R0.reuse, R6, R19 ;  /* 0x00000006000c7224 */ /* 0x040fe200078e0213 */
[----:B------:R-:W-:Y:S01]  /*1470*/  ISETP.GT.U32.AND P3, PT, R0, R13, PT ;  /* 0x0000000d0000720c */ /* 0x000fe20003f64070 */
[----:B------:R-:W-:-:S02]  /*1480*/  VIADD R6, R5, 0xf0 ;  /* 0x000000f005067836 */ /* 0x000fc40000000000 */
[----:B------:R-:W-:-:S03]  /*1490*/  IMAD.HI.U32 R8, R4, R11, RZ ;  /* 0x0000000b04087227 */ /* 0x000fc600078e00ff */
[----:B------:R-:W-:Y:S01]  /*14a0*/  IABS R19, R6 ;  /* 0x0000000600137213 */ /* 0x000fe20000000000 */
[----:B------:R-:W-:Y:S02]  /*14b0*/  IMAD.MOV R8, RZ, RZ, -R8 ;  /* 0x000000ffff087224 */ /* 0x000fe400078e0a08 */
[----:B------:R-:W-:Y:S02]  /*14c0*/  IMAD.MOV.U32 R9, RZ, RZ, R15 ;  /* 0x000000ffff097224 */ /* 0x000fe400078e000f */
[----:B------:R-:W-:Y:S02]  /*14d0*/  IMAD R11, R0, R8, R11 ;  /* 0x00000008000b7224 */ /* 0x000fe400078e020b */
[----:B------:R-:W-:-:S04]  /*14e0*/  IMAD.HI.U32 R22, R4, R19, RZ ;  /* 0x0000001304167227 */ /* 0x000fc800078e00ff */
[----:B------:R-:W-:Y:S01]  /*14f0*/  @!P4 IMAD.MOV R9, RZ, RZ, -R9 ;  /* 0x000000ffff09c224 */ /* 0x000fe200078e0a09 */
[----:B------:R-:W-:Y:S01]  /*1500*/  ISETP.GE.AND P4, PT, R2, RZ, PT ;  /* 0x000000ff0200720c */ /* 0x000fe20003f86270 */
[--C-:B------:R-:W-:Y:S01]  /*1510*/  @!P3 IMAD.IADD R13, R13, 0x1, -R0.reuse ;  /* 0x000000010d0db824 */ /* 0x100fe200078e0a00 */
[C---:B------:R-:W-:Y:S01]  /*1520*/  ISETP.GT.U32.AND P3, PT, R0.reuse, R11, PT ;  /* 0x0000000b0000720c */ /* 0x040fe20003f64070 */
[----:B------:R-:W-:Y:S01]  /*1530*/  @!P1 IMAD.IADD R7, R7, 0x1, -R0 ;  /* 0x0000000107079824 */ /* 0x000fe200078e0a00 */
[----:B------:R0:W-:Y:S01]  /*1540*/  STL [R1+0x8c], R9 ;  /* 0x00008c0901007387 */ /* 0x0001e20000100800 */
[----:B------:R-:W-:Y:S01]  /*1550*/  IMAD.MOV R22, RZ, RZ, -R22 ;  /* 0x000000ffff167224 */ /* 0x000fe200078e0a16 */
[C---:B------:R-:W-:Y:S01]  /*1560*/  ISETP.GT.U32.AND P1, PT, R0.reuse, R12, PT ;  /* 0x0000000c0000720c */ /* 0x040fe20003f24070 */
[----:B------:R-:W-:Y:S02]  /*1570*/  VIADD R2, R5, 0xee ;  /* 0x000000ee05027836 */ /* 0x000fe40000000000 */
[----:B------:R-:W-:-:S02]  /*1580*/  IMAD R22, R0, R22, R19 ;  /* 0x0000001600167224 */ /* 0x000fc400078e0213 */
[----:B------:R-:W-:Y:S01]  /*1590*/  @!P0 IMAD.MOV R3, RZ, RZ, -R3 ;  /* 0x000000ffff038224 */ /* 0x000fe200078e0a03 */
[----:B------:R-:W-:Y:S01]  /*15a0*/  IABS R15, R2 ;  /* 0x00000002000f7213 */ /* 0x000fe20000000000 */
[----:B------:R-:W-:Y:S01]  /*15b0*/  IMAD.HI.U32 R24, R4, R16, RZ ;  /* 0x0000001004187227 */ /* 0x000fe200078e00ff */
[----:B------:R-:W-:Y:S02]  /*15c0*/  ISETP.GE.AND P0, PT, R6, RZ, PT ;  /* 0x000000ff0600720c */ /* 0x000fe40003f06270 */
[----:B------:R1:W-:Y:S01]  /*15d0*/  STL [R1+0x88], R3 ;  /* 0x0000880301007387 */ /* 0x0003e20000100800 */
[----:B0-----:R-:W-:Y:S01]  /*15e0*/  IMAD.MOV.U32 R9, RZ, RZ, R7 ;  /* 0x000000ffff097224 */ /* 0x001fe200078e0007 */
[----:B------:R-:W-:Y:S01]  /*15f0*/  IABS R7, R20 ;  /* 0x0000001400077213 */ /* 0x000fe20000000000 */
[----:B------:R-:W-:Y:S02]  /*1600*/  @!P3 IMAD.IADD R11, R11, 0x1, -R0 ;  /* 0x000000010b0bb824 */ /* 0x000fe400078e0a00 */
[----:B------:R-:W-:Y:S01]  /*1610*/  @!P6 IMAD.MOV R9, RZ, RZ, -R9 ;  /* 0x000000ffff09e224 */ /* 0x000fe200078e0a09 */
[C---:B------:R-:W-:Y:S01]  /*1620*/  ISETP.GT.U32.AND P6, PT, R0.reuse, R22, PT ;  /* 0x000000160000720c */ /* 0x040fe20003fc4070 */
[----:B------:R-:W-:Y:S01]  /*1630*/  VIADD R6, R5, 0xec ;  /* 0x000000ec05067836 */ /* 0x000fe20000000000 */
[----:B------:R-:W-:Y:S01]  /*1640*/  ISETP.GT.U32.AND P3, PT, R0, R11, PT ;  /* 0x0000000b0000720c */ /* 0x000fe20003f64070 */
[----:B------:R-:W-:Y:S01]  /*1650*/  IMAD.HI.U32 R10, R4, R15, RZ ;  /* 0x0000000f040a7227 */ /* 0x000fe200078e00ff */
[----:B------:R-:W-:Y:S02]  /*1660*/  STL [R1+0x1c0], R9 ;  /* 0x0001c00901007387 */ /* 0x000fe40000100800 */
[----:B------:R-:W-:Y:S01]  /*1670*/  IABS R17, R6 ;  /* 0x0000000600117213 */ /* 0x000fe20000000000 */
[----:B------:R-:W-:-:S02]  /*1680*/  IMAD.MOV R10, RZ, RZ, -R10 ;  /* 0x000000ffff0a7224 */ /* 0x000fc400078e0a0a */
[--C-:B------:R-:W-:Y:S02]  /*1690*/  @!P1 IMAD.IADD R12, R12, 0x1, -R0.reuse ;  /* 0x000000010c0c9824 */ /* 0x100fe400078e0a00 */
[----:B-1----:R-:W-:Y:S02]  /*16a0*/  IMAD.MOV.U32 R3, RZ, RZ, R13 ;  /* 0x000000ffff037224 */ /* 0x002fe400078e000d */
[----:B------:R-:W-:Y:S01]  /*16b0*/  @!P6 IMAD.IADD R22, R22, 0x1, -R0 ;  /* 0x000000011616e824 */ /* 0x000fe200078e0a00 */
[C---:B------:R-:W-:Y:S01]  /*16c0*/  ISETP.GT.U32.AND P1, PT, R0.reuse, R12, PT ;  /* 0x0000000c0000720c */ /* 0x040fe20003f24070 */
[----:B------:R-:W-:Y:S02]  /*16d0*/  IMAD R13, R0, R10, R15 ;  /* 0x0000000a000d7224 */ /* 0x000fe400078e020f */
[----:B------:R-:W-:Y:S01]  /*16e0*/  IMAD.HI.U32 R8, R4, R17, RZ ;  /* 0x0000001104087227 */ /* 0x000fe200078e00ff */
[----:B------:R-:W-:-:S03]  /*16f0*/  ISETP.GT.U32.AND P6, PT, R0, R22, PT ;  /* 0x000000160000720c */ /* 0x000fc60003fc4070 */
[----:B------:R-:W-:Y:S01]  /*1700*/  @!P3 IMAD.IADD R11, R11, 0x1, -R0 ;  /* 0x000000010b0bb824 */ /* 0x000fe200078e0a00 */
[----:B------:R-:W-:Y:S01]  /*1710*/  ISETP.GT.U32.AND P3, PT, R0, R13, PT ;  /* 0x0000000d0000720c */ /* 0x000fe20003f64070 */
[----:B------:R-:W-:Y:S02]  /*1720*/  IMAD.MOV R8, RZ, RZ, -R8 ;  /* 0x000000ffff087224 */ /* 0x000fe400078e0a08 */
[----:B------:R-:W-:-:S04]  /*1730*/  IMAD.HI.U32 R10, R4, R7, RZ ;  /* 0x00000007040a7227 */ /* 0x000fc800078e00ff */
[----:B------:R-:W-:Y:S02]  /*1740*/  IMAD R17, R0, R8, R17 ;  /* 0x0000000800117224 */ /* 0x000fe400078e0211 */
[----:B------:R-:W-:Y:S02]  /*1750*/  IMAD.MOV R10, RZ, RZ, -R10 ;  /* 0x000000ffff0a7224 */ /* 0x000fe400078e0a0a */
[----:B------:R-:W-:Y:S01]  /*1760*/  @!P5 IMAD.MOV R3, RZ, RZ, -R3 ;  /* 0x000000ffff03d224 */ /* 0x000fe200078e0a03 */
[----:B------:R-:W-:Y:S01]  /*1770*/  ISETP.GE.AND P5, PT, R2, RZ, PT ;  /* 0x000000ff0200720c */ /* 0x000fe20003fa6270 */
[--C-:B------:R-:W-:Y:S01]  /*1780*/  @!P6 IMAD.IADD R22, R22, 0x1, -R0.reuse ;  /* 0x000000011616e824 */ /* 0x100fe200078e0a00 */
[C---:B------:R-:W-:Y:S01]  /*1790*/  ISETP.GT.U32.AND P6, PT, R0.reuse, R17, PT ;  /* 0x000000110000720c */ /* 0x040fe20003fc4070 */
[----:B------:R-:W-:Y:S01]  /*17a0*/  IMAD R7, R0, R10, R7 ;  /* 0x0000000a00077224 */ /* 0x000fe200078e0207 */
[----:B------:R0:W-:Y:S01]  /*17b0*/  STL [R1+0x1c4], R3 ;  /* 0x0001c40301007387 */ /* 0x0001e20000100800 */
[--C-:B------:R-:W-:Y:S01]  /*17c0*/  @!P1 IMAD.IADD R12, R12, 0x1, -R0.reuse ;  /* 0x000000010c0c9824 */ /* 0x100fe200078e0a00 */
[----:B------:R-:W-:Y:S01]  /*17d0*/  ISETP.GE.AND P1, PT, R6, RZ, PT ;  /* 0x000000ff0600720c */ /* 0x000fe20003f26270 */
[----:B------:R-:W-:Y:S01]  /*17e0*/  @!P3 IMAD.IADD R13, R13, 0x1, -R0 ;  /* 0x000000010d0db824 */ /* 0x000fe200078e0a00 */
[----:B------:R-:W-:Y:S01]  /*17f0*/  ISETP.GT.U32.AND P3, PT, R0, R7, PT ;  /* 0x000000070000720c */ /* 0x000fe20003f64070 */
[----:B------:R-:W-:-:S02]  /*1800*/  IMAD.MOV R24, RZ, RZ, -R24 ;  /* 0x000000ffff187224 */ /* 0x000fc400078e0a18 */
[C---:B------:R-:W-:Y:S02]  /*1810*/  VIADD R6, R5.reuse, 0xe6 ;  /* 0x000000e605067836 */ /* 0x040fe40000000000 */
[----:B------:R-:W-:Y:S02]  /*1820*/  VIADD R19, R5, 0xe4 ;  /* 0x000000e405137836 */ /* 0x000fe40000000000 */
[----:B0-----:R-:W-:Y:S01]  /*1830*/  IMAD.MOV.U32 R3, RZ, RZ, R12 ;  /* 0x000000ffff037224 */ /* 0x001fe200078e000c */
[----:B------:R-:W-:Y:S01]  /*1840*/  IABS R18, R6 ;  /* 0x0000000600127213 */ /* 0x000fe20000000000 */
[C---:B------:R-:W-:Y:S01]  /*1850*/  IMAD R16, R0.reuse, R24, R16 ;  /* 0x0000001800107224 */ /* 0x040fe200078e0210 */
[----:B------:R-:W-:Y:S01]  /*1860*/  IABS R8, R19 ;  /* 0x0000001300087213 */ /* 0x000fe20000000000 */
[----:B------:R-:W-:Y:S02]  /*1870*/  @!P2 IMAD.MOV R3, RZ, RZ, -R3 ;  /* 0x000000ffff03a224 */ /* 0x000fe400078e0a03 */
[--C-:B------:R-:W-:Y:S01]  /*1880*/  @!P6 IMAD.IADD R17, R17, 0x1, -R0.reuse ;  /* 0x000000011111e824 */ /* 0x100fe200078e0a00 */
[----:B------:R-:W-:Y:S01]  /*1890*/  ISETP.GT.U32.AND P6, PT, R0, R16, PT ;  /* 0x000000100000720c */ /* 0x000fe20003fc4070 */
[----:B------:R-:W-:Y:S01]  /*18a0*/  IMAD.HI.U32 R23, R4, R18, RZ ;  /* 0x0000001204177227 */ /* 0x000fe200078e00ff */
[----:B------:R0:W-:Y:S02]  /*18b0*/  STL [R1+0x50], R3 ;  /* 0x0000500301007387 */ /* 0x0001e40000100800 */
[C---:B------:R-:W-:Y:S01]  /*18c0*/  ISETP.GT.U32.AND P2, PT, R0.reuse, R17, PT ;  /* 0x000000110000720c */ /* 0x040fe20003f44070 */
[----:B------:R-:W-:Y:S01]  /*18d0*/  @!P3 IMAD.IADD R7, R7, 0x1, -R0 ;  /* 0x000000010707b824 */ /* 0x000fe200078e0a00 */
[----:B------:R-:W-:Y:S01]  /*18e0*/  ISETP.GT.U32.AND P3, PT, R0, R13, PT ;  /* 0x0000000d0000720c */ /* 0x000fe20003f64070 */
[----:B------:R-:W-:-:S02]  /*18f0*/  VIADD R14, R5, 0xe2 ;  /* 0x000000e2050e7836 */ /* 0x000fc40000000000 */
[----:B------:R-:W-:-:S03]  /*1900*/  IMAD.HI.U32 R10, R4, R8, RZ ;  /* 0x00000008040a7227 */ /* 0x000fc600078e00ff */
[----:B------:R-:W-:Y:S01]  /*1910*/  IABS R2, R14 ;  /* 0x0000000e00027213 */ /* 0x000fe20000000000 */
[----:B0-----:R-:W-:Y:S02]  /*1920*/  IMAD.MOV.U32 R3, RZ, RZ, R11 ;  /* 0x000000ffff037224 */ /* 0x001fe400078e000b */
[----:B------:R-:W-:Y:S02]  /*1930*/  IMAD.MOV R23, RZ, RZ, -R23 ;  /* 0x000000ffff177224 */ /* 0x000fe400078e0a17 */
[----:B------:R-:W-:Y:S02]  /*1940*/  @!P4 IMAD.MOV R3, RZ, RZ, -R3 ;  /* 0x000000ffff03c224 */ /* 0x000fe400078e0a03 */
[----:B------:R-:W-:Y:S02]  /*1950*/  IMAD.MOV R24, RZ, RZ, -R10 ;  /* 0x000000ffff187224 */ /* 0x000fe400078e0a0a */
[C---:B------:R-:W-:Y:S01]  /*1960*/  IMAD R10, R0.reuse, R23, R18 ;  /* 0x00000017000a7224 */ /* 0x040fe200078e0212 */
[----:B------:R0:W-:Y:S01]  /*1970*/  STL [R1+0x48], R3 ;  /* 0x0000480301007387 */ /* 0x0001e20000100800 */
[----:B------:R-:W-:-:S02]  /*1980*/  IMAD R8, R0, R24, R8 ;  /* 0x0000001800087224 */ /* 0x000fc400078e0208 */
[----:B------:R-:W-:Y:S01]  /*1990*/  @!P6 IMAD.IADD R16, R16, 0x1, -R0 ;  /* 0x000000011010e824 */ /* 0x000fe200078e0a00 */
[----:B------:R-:W-:Y:S01]  /*19a0*/  ISETP.GT.U32.AND P6, PT, R0, R7, PT ;  /* 0x000000070000720c */ /* 0x000fe20003fc4070 */
[----:B------:R-:W-:-:S03]  /*19b0*/  IMAD.HI.U32 R15, R4, R2, RZ ;  /* 0x00000002040f7227 */ /* 0x000fc600078e00ff */
[C---:B------:R-:W-:Y:S01]  /*19c0*/  ISETP.GT.U32.AND P4, PT, R0.reuse, R16, PT ;  /* 0x000000100000720c */ /* 0x040fe20003f84070 */
[----:B------:R-:W-:Y:S01]  /*19d0*/  @!P3 IMAD.IADD R13, R13, 0x1, -R0 ;  /* 0x000000010d0db824 */ /* 0x000fe200078e0a00 */
[C---:B------:R-:W-:Y:S01]  /*19e0*/  ISETP.GT.U32.AND P3, PT, R0.reuse, R8, PT ;  /* 0x000000080000720c */ /* 0x040fe20003f64070 */
[----:B0-----:R-:W-:Y:S02]  /*19f0*/  IMAD.MOV.U32 R3, RZ, RZ, R22 ;  /* 0x000000ffff037224 */ /* 0x001fe400078e0016 */
[----:B------:R-:W-:Y:S02]  /*1a00*/  IMAD.MOV R18, RZ, RZ, -R15 ;  /* 0x000000ffff127224 */ /* 0x000fe400078e0a0f */
[----:B------:R-:W-:Y:S01]  /*1a10*/  @!P0 IMAD.MOV R3, RZ, RZ, -R3 ;  /* 0x000000ffff038224 */ /* 0x000fe200078e0a03 */
[C---:B------:R-:W-:Y:S01]  /*1a20*/  ISETP.GT.U32.AND P0, PT, R0.reuse, R10, PT ;  /* 0x0000000a0000720c */ /* 0x040fe20003f04070 */
[----:B------:R-:W-:Y:S02]  /*1a30*/  IMAD R2, R0, R18, R2 ;  /* 0x0000001200027224 */ /* 0x000fe400078e0202 */
[C---:B------:R-:W-:Y:S01]  /*1a40*/  VIADD R12, R5.reuse, 0xde ;  /* 0x000000de050c7836 */ /* 0x040fe20000000000 */
[----:B------:R0:W-:Y:S01]  /*1a50*/  STL [R1+0x1bc], R3 ;  /* 0x0001bc0301007387 */ /* 0x0001e20000100800 */
[----:B------:R-:W-:-:S02]  /*1a60*/  VIADD R15, R5, 0xe0 ;  /* 0x000000e0050f7836 */ /* 0x000fc40000000000 */
[--C-:B------:R-:W-:Y:S01]  /*1a70*/  @!P2 IMAD.IADD R17, R17, 0x1, -R0.reuse ;  /* 0x000000011111a824 */ /* 0x100fe200078e0a00 */
[----:B------:R-:W-:Y:S01]  /*1a80*/  IABS R11, R12 ;  /* 0x0000000c000b7213 */ /* 0x000fe20000000000 */
[--C-:B------:R-:W-:Y:S01]  /*1a90*/  @!P6 IMAD.IADD R7, R7, 0x1, -R0.reuse ;  /* 0x000000010707e824 */ /* 0x100fe200078e0a00 */
[----:B------:R-:W-:Y:S01]  /*1aa0*/  ISETP.GT.U32.AND P6, PT, R0, R2, PT ;  /* 0x000000020000720c */ /* 0x000fe20003fc4070 */
[----:B------:R-:W-:Y:S01]  /*1ab0*/  IMAD.MOV.U32 R9, RZ, RZ, R13 ;  /* 0x000000ffff097224 */ /* 0x000fe200078e000d */
[----:B------:R-:W-:Y:S01]  /*1ac0*/  IABS R18, R15 ;  /* 0x0000000f00127213 */ /* 0x000fe20000000000 */
[--C-:B------:R-:W-:Y:S01]  /*1ad0*/  @!P0 IMAD.IADD R10, R10, 0x1, -R0.reuse ;  /* 0x000000010a0a8824 */ /* 0x100fe200078e0a00 */
[----:B------:R-:W-:Y:S01]  /*1ae0*/  ISETP.GE.AND P2, PT, R20, RZ, PT ;  /* 0x000000ff1400720c */ /* 0x000fe20003f46270 */
[--C-:B------:R-:W-:Y:S01]  /*1af0*/  @!P3 IMAD.IADD R8, R8, 0x1, -R0.reuse ;  /* 0x000000010808b824 */ /* 0x100fe200078e0a00 */
[----:B------:R-:W-:Y:S01]  /*1b00*/  ISETP.GE.AND P0, PT, R6, RZ, PT ;  /* 0x000000ff0600720c */ /* 0x000fe20003f06270 */
[----:B0-----:R-:W-:Y:S01]  /*1b10*/  IMAD.MOV.U32 R3, RZ, RZ, R17 ;  /* 0x000000ffff037224 */ /* 0x001fe200078e0011 */
[----:B------:R-:W-:Y:S01]  /*1b20*/  ISETP.GE.AND P3, PT, R19, RZ, PT ;  /* 0x000000ff1300720c */ /* 0x000fe20003f66270 */
[----:B------:R-:W-:Y:S01]  /*1b30*/  @!P4 IMAD.IADD R16, R16, 0x1, -R0 ;  /* 0x000000011010c824 */ /* 0x000fe200078e0a00 */
[----:B------:R-:W-:Y:S01]  /*1b40*/  ISETP.GE.AND P4, PT, R21, RZ, PT ;  /* 0x000000ff1500720c */ /* 0x000fe20003f86270 */
[----:B------:R-:W-:Y:S01]  /*1b50*/  @!P5 IMAD.MOV R9, RZ, RZ, -R9 ;  /* 0x000000ffff09d224 */ /* 0x000fe200078e0a09 */
[----:B------:R-:W-:Y:S01]  /*1b60*/  ISETP.GT.U32.AND P5, PT, R0, R10, PT ;  /* 0x0000000a0000720c */ /* 0x000fe20003fa4070 */
[----:B------:R-:W-:-:S03]  /*1b70*/  IMAD.HI.U32 R20, R4, R11, RZ ;  /* 0x0000000b04147227 */ /* 0x000fc600078e00ff */
[----:B------:R0:W-:Y:S01]  /*1b80*/  STL [R1+0x34], R9 ;  /* 0x0000340901007387 */ /* 0x0001e20000100800 */
[----:B------:R-:W-:Y:S01]  /*1b90*/  @!P1 IMAD.MOV R3, RZ, RZ, -R3 ;  /* 0x000000ffff039224 */ /* 0x000fe200078e0a03 */
[----:B------:R-:W-:Y:S01]  /*1ba0*/  ISETP.GT.U32.AND P1, PT, R0, R8, PT ;  /* 0x000000080000720c */ /* 0x000fe20003f24070 */
[----:B------:R-:W-:-:S03]  /*1bb0*/  IMAD.HI.U32 R22, R4, R18, RZ ;  /* 0x0000001204167227 */ /* 0x000fc600078e00ff */
[----:B------:R1:W-:Y:S01]  /*1bc0*/  STL [R1+0x30], R3 ;  /* 0x0000300301007387 */ /* 0x0003e20000100800 */
[----:B------:R-:W-:Y:S02]  /*1bd0*/  IMAD.MOV R20, RZ, RZ, -R20 ;  /* 0x000000ffff147224 */ /* 0x000fe400078e0a14 */
[----:B------:R-:W-:Y:S02]  /*1be0*/  IMAD.MOV R22, RZ, RZ, -R22 ;  /* 0x000000ffff167224 */ /* 0x000fe400078e0a16 */
[----:B------:R-:W-:Y:S02]  /*1bf0*/  @!P6 IMAD.IADD R2, R2, 0x1, -R0 ;  /* 0x000000010202e824 */ /* 0x000fe400078e0a00 */
[----:B0-----:R-:W-:Y:S02]  /*1c00*/  IMAD.MOV.U32 R9, RZ, RZ, R7 ;  /* 0x000000ffff097224 */ /* 0x001fe400078e0007 */
[C---:B------:R-:W-:Y:S01]  /*1c10*/  IMAD R11, R0.reuse, R20, R11 ;  /* 0x00000014000b7224 */ /* 0x040fe200078e020b */
[----:B------:R-:W-:Y:S01]  /*1c20*/  ISETP.GT.U32.AND P6, PT, R0, R2, PT ;  /* 0x000000020000720c */ /* 0x000fe20003fc4070 */
[----:B-1----:R-:W-:-:S02]  /*1c30*/  IMAD.MOV.U32 R3, RZ, RZ, R16 ;  /* 0x000000ffff037224 */ /* 0x002fc400078e0010 */
[C---:B------:R-:W-:Y:S02]  /*1c40*/  IMAD R6, R0.reuse, R22, R18 ;  /* 0x0000001600067224 */ /* 0x040fe400078e0212 */
[C---:B------:R-:W-:Y:S02]  /*1c50*/  VIADD R13, R5.reuse, 0xdc ;  /* 0x000000dc050d7836 */ /* 0x040fe40000000000 */
[----:B------:R-:W-:Y:S01]  /*1c60*/  @!P2 IMAD.MOV R9, RZ, RZ, -R9 ;  /* 0x000000ffff09a224 */ /* 0x000fe200078e0a09 */
[----:B------:R-:W-:Y:S01]  /*1c70*/  ISETP.GT.U32.AND P2, PT, R0, R6, PT ;  /* 0x000000060000720c */ /* 0x000fe20003f44070 */
[----:B------:R-:W-:Y:S01]  /*1c80*/  @!P4 IMAD.MOV R3, RZ, RZ, -R3 ;  /* 0x000000ffff03c224 */ /* 0x000fe200078e0a03 */
[----:B------:R-:W-:Y:S01]  /*1c90*/  IABS R17, R13 ;  /* 0x0000000d00117213 */ /* 0x000fe20000000000 */
[--C-:B------:R-:W-:Y:S01]  /*1ca0*/  @!P5 IMAD.IADD R10, R10, 0x1, -R0.reuse ;  /* 0x000000010a0ad824 */ /* 0x100fe200078e0a00 */
[----:B------:R-:W-:Y:S01]  /*1cb0*/  ISETP.GT.U32.AND P5, PT, R0, R11, PT ;  /* 0x0000000b0000720c */ /* 0x000fe20003fa4070 */
[----:B------:R-:W-:Y:S01]  /*1cc0*/  @!P1 IMAD.IADD R8, R8, 0x1, -R0 ;  /* 0x0000000108089824 */ /* 0x000fe200078e0a00 */
[----:B------:R0:W-:Y:S01]  /*1cd0*/  STL [R1+0x148], R9 ;  /* 0x0001480901007387 */ /* 0x0001e20000100800 */
[----:B------:R-:W-:Y:S01]  /*1ce0*/  ISETP.GE.AND P4, PT, R14, RZ, PT ;  /* 0x000000ff0e00720c */ /* 0x000fe20003f86270 */
[----:B------:R-:W-:Y:S01]  /*1cf0*/  VIADD R7, R5, 0xda ;  /* 0x000000da05077836 */ /* 0x000fe20000000000 */
[----:B------:R-:W-:Y:S01]  /*1d00*/  ISETP.GE.AND P1, PT, R15, RZ, PT ;  /* 0x000000ff0f00720c */ /* 0x000fe20003f26270 */
[----:B------:R1:W-:Y:S01]  /*1d10*/  STL [R1+0x154], R3 ;  /* 0x0001540301007387 */ /* 0x0003e20000100800 */
[----:B------:R-:W-:-:S02]  /*1d20*/  IMAD.HI.U32 R15, R4, R17, RZ ;  /* 0x00000011040f7227 */ /* 0x000fc400078e00ff */
[----:B------:R-:W-:Y:S02]  /*1d30*/  IABS R14, R7 ;  /* 0x00000007000e7213 */ /* 0x000fe40000000000 */
[----:B------:R-:W-:Y:S01]  /*1d40*/  @!P6 IMAD.IADD R2, R2, 0x1, -R0 ;  /* 0x000000010202e824 */ /* 0x000fe200078e0a00 */
[----:B------:R-:W-:Y:S01]  /*1d50*/  ISETP.GE.AND P6, PT, R12, RZ, PT ;  /* 0x000000ff0c00720c */ /* 0x000fe20003fc6270 */
[----:B0-----:R-:W-:Y:S02]  /*1d60*/  IMAD.MOV.U32 R9, RZ, RZ, R10 ;  /* 0x000000ffff097224 */ /* 0x001fe400078e000a */
[----:B------:R-:W-:Y:S02]  /*1d70*/  IMAD.MOV R15, RZ, RZ, -R15 ;  /* 0x000000ffff0f7224 */ /* 0x000fe400078e0a0f */
[----:B-1----:R-:W-:Y:S02]  /*1d80*/  IMAD.MOV.U32 R3, RZ, RZ, R8 ;  /* 0x000000ffff037224 */ /* 0x002fe400078e0008 */
[----:B------:R-:W-:-:S02]  /*1d90*/  @!P0 IMAD.MOV R9, RZ, RZ, -R9 ;  /* 0x000000ffff098224 */ /* 0x000fc400078e0a09 */
[----:B------:R-:W-:Y:S01]  /*1da0*/  @!P3 IMAD.MOV R3, RZ, RZ, -R3 ;  /* 0x000000ffff03b224 */ /* 0x000fe200078e0a03 */
[----:B------:R-:W-:Y:S01]  /*1db0*/  ISETP.GE.AND P3, PT, R7, RZ, PT ;  /* 0x000000ff0700720c */ /* 0x000fe20003f66270 */
[--C-:B------:R-:W-:Y:S01]  /*1dc0*/  @!P5 IMAD.IADD R11, R11, 0x1, -R0.reuse ;  /* 0x000000010b0bd824 */ /* 0x100fe200078e0a00 */
[----:B------:R-:W-:Y:S01]  /*1dd0*/  STL [R1+0x1a0], R9 ;  /* 0x0001a00901007387 */ /* 0x000fe20000100800 */
[----:B------:R-:W-:Y:S01]  /*1de0*/  @!P2 IMAD.IADD R6, R6, 0x1, -R0 ;  /* 0x000000010606a824 */ /* 0x000fe200078e0a00 */
[----:B------:R-:W-:Y:S01]  /*1df0*/  ISETP.GE.AND P2, PT, R13, RZ, PT ;  /* 0x000000ff0d00720c */ /* 0x000fe20003f46270 */
[C---:B------:R-:W-:Y:S01]  /*1e00*/  IMAD R17, R0.reuse, R15, R17 ;  /* 0x0000000f00117224 */ /* 0x040fe200078e0211 */
[----:B------:R0:W-:Y:S01]  /*1e10*/  STL [R1+0x1a4], R3 ;  /* 0x0001a40301007387 */ /* 0x0001e20000100800 */
[----:B------:R-:W-:Y:S01]  /*1e20*/  ISETP.GT.U32.AND P5, PT, R0, R11, PT ;  /* 0x0000000b0000720c */ /* 0x000fe20003fa4070 */
[----:B------:R-:W-:Y:S01]  /*1e30*/  IMAD.HI.U32 R12, R4, R14, RZ ;  /* 0x0000000e040c7227 */ /* 0x000fe200078e00ff */
[----:B------:R-:W-:-:S03]  /*1e40*/  ISETP.GT.U32.AND P0, PT, R0, R6, PT ;  /* 0x000000060000720c */ /* 0x000fc60003f04070 */
[----:B------:R-:W-:Y:S02]  /*1e50*/  IMAD.MOV R12, RZ, RZ, -R12 ;  /* 0x000000ffff0c7224 */ /* 0x000fe400078e0a0c */
[----:B------:R-:W-:Y:S02]  /*1e60*/  VIADD R16, R5, 0xd8 ;  /* 0x000000d805107836 */ /* 0x000fe40000000000 */
[----:B0-----:R-:W-:Y:S02]  /*1e70*/  IMAD.MOV.U32 R3, RZ, RZ, R2 ;  /* 0x000000ffff037224 */ /* 0x001fe400078e0002 */
[C---:B------:R-:W-:Y:S02]  /*1e80*/  IMAD R14, R0.reuse, R12, R14 ;  /* 0x0000000c000e7224 */ /* 0x040fe400078e020e */
[----:B------:R-:W-:Y:S01]  /*1e90*/  @!P4 IMAD.MOV R3, RZ, RZ, -R3 ;  /* 0x000000ffff03c224 */ /* 0x000fe200078e0a03 */
[C---:B------:R-:W-:Y:S01]  /*1ea0*/  ISETP.GT.U32.AND P4, PT, R0.reuse, R17, PT ;  /* 0x000000110000720c */ /* 0x040fe20003f84070 */
[--C-:B------:R-:W-:Y:S01]  /*1eb0*/  @!P5 IMAD.IADD R11, R11, 0x1, -R0.reuse ;  /* 0x000000010b0bd824 */ /* 0x100fe200078e0a00 */
[----:B------:R-:W-:Y:S01]  /*1ec0*/  ISETP.GT.U32.AND P5, PT, R0, R14, PT ;  /* 0x0000000e0000720c */ /* 0x000fe20003fa4070 */
[----:B------:R-:W-:Y:S01]  /*1ed0*/  @!P0 IMAD.IADD R6, R6, 0x1, -R0 ;  /* 0x0000000106068824 */ /* 0x000fe200078e0a00 */
[----:B------:R-:W-:Y:S01]  /*1ee0*/  ISETP.GE.AND P0, PT, R16, RZ, PT ;  /* 0x000000ff1000720c */ /* 0x000fe20003f06270 */
[----:B------:R0:W-:Y:S01]  /*1ef0*/  STL [R1+0x1ac], R3 ;  /* 0x0001ac0301007387 */ /* 0x0001e20000100800 */
[----:B------:R-:W-:Y:S01]  /*1f00*/  IABS R16, R16 ;  /* 0x0000001000107213 */ /* 0x000fe20000000000 */
[----:B------:R-:W-:-:S02]  /*1f10*/  VIADD R7, R5, 0xd4 ;  /* 0x000000d405077836 */ /* 0x000fc40000000000 */
[----:B------:R-:W-:Y:S02]  /*1f20*/  VIADD R2, R5, 0xd6 ;  /* 0x000000d605027836 */ /* 0x000fe40000000000 */
[----:B------:R-:W-:Y:S01]  /*1f30*/  IMAD.HI.U32 R8, R4, R16, RZ ;  /* 0x0000001004087227 */ /* 0x000fe200078e00ff */
[----:B------:R-:W-:Y:S02]  /*1f40*/  IABS R13, R7 ;  /* 0x00000007000d7213 */ /* 0x000fe40000000000 */
[----:B------:R-:W-:Y:S01]  /*1f50*/  IABS R10, R2 ;  /* 0x00000002000a7213 */ /* 0x000fe20000000000 */
[----:B------:R-:W-:Y:S02]  /*1f60*/  @!P4 IMAD.IADD R17, R17, 0x1, -R0 ;  /* 0x000000011111c824 */ /* 0x000fe400078e0a00 */
[----:B0-----:R-:W-:Y:S02]  /*1f70*/  IMAD.MOV.U32 R3, RZ, RZ, R6 ;  /* 0x000000ffff037224 */ /* 0x001fe400078e0006 */
[----:B------:R-:W-:Y:S01]  /*1f80*/  IMAD.MOV R8, RZ, RZ, -R8 ;  /* 0x000000ffff087224 */ /* 0x000fe200078e0a08 */
[----:B------:R-:W-:Y:S01]  /*1f90*/  ISETP.GT.U32.AND P4, PT, R0, R17, PT ;  /* 0x000000110000720c */ /* 0x000fe20003f84070 */
[----:B------:R-:W-:Y:S01]  /*1fa0*/  @!P1 IMAD.MOV R3, RZ, RZ, -R3 ;  /* 0x000000ffff039224 */ /* 0x000fe200078e0a03 */
[----:B------:R-:W-:Y:S01]  /*1fb0*/  ISETP.GE.AND P1, PT, R2, RZ, PT ;  /* 0x000000ff0200720c */ /* 0x000fe20003f26270 */
[----:B------:R-:W-:-:S02]  /*1fc0*/  @!P5 IMAD.IADD R14, R14, 0x1, -R0 ;  /* 0x000000010e0ed824 */ /* 0x000fc400078e0a00 */
[----:B------:R-:W-:Y:S01]  /*1fd0*/  IMAD R16, R0, R8, R16 ;  /* 0x0000000800107224 */ /* 0x000fe200078e0210 */
[----:B------:R0:W-:Y:S01]  /*1fe0*/  STL [R1+0x1b8], R3 ;  /* 0x0001b80301007387 */ /* 0x0001e20000100800 */
[----:B------:R-:W-:Y:S01]  /*1ff0*/  IMAD.HI.U32 R2, R4, R13, RZ ;  /* 0x0000000d04027227 */ /* 0x000fe200078e00ff */
[----:B------:R-:W-:-:S03]  /*2000*/  ISETP.GT.U32.AND P5, PT, R0, R14, PT ;  /* 0x0000000e0000720c */ /* 0x000fc60003fa4070 */
[----:B------:R-:W-:-:S04]  /*2010*/  IMAD.HI.U32 R6, R4, R10, RZ ;  /* 0x0000000a04067227 */ /* 0x000fc800078e00ff */
[----:B------:R-:W-:Y:S01]  /*2020*/  @!P4 IMAD.IADD R17, R17, 0x1, -R0 ;  /* 0x000000011111c824 */ /* 0x000fe200078e0a00 */
[C---:B------:R-:W-:Y:S01]  /*2030*/  ISETP.GT.U32.AND P4, PT, R0.reuse, R16, PT ;  /* 0x000000100000720c */ /* 0x040fe20003f84070 */
[----:B0-----:R-:W-:Y:S02]  /*2040*/  IMAD.MOV.U32 R3, RZ, RZ, R11 ;  /* 0x000000ffff037224 */ /* 0x001fe400078e000b */
[----:B------:R-:W-:Y:S02]  /*2050*/  IMAD.MOV R6, RZ, RZ, -R6 ;  /* 0x000000ffff067224 */ /* 0x000fe400078e0a06 */
[----:B------:R-:W-:Y:S01]  /*2060*/  @!P6 IMAD.MOV R3, RZ, RZ, -R3 ;  /* 0x000000ffff03e224 */ /* 0x000fe200078e0a03 */
[----:B------:R-:W-:Y:S01]  /*2070*/  ISETP.GE.AND P6, PT, R7, RZ, PT ;  /* 0x000000ff0700720c */ /* 0x000fe20003fc6270 */
[----:B------:R-:W-:Y:S02]  /*2080*/  IMAD.MOV R7, RZ, RZ, -R2 ;  /* 0x000000ffff077224 */ /* 0x000fe400078e0a02 */
[C---:B------:R-:W-:Y:S01]  /*2090*/  IMAD R10, R0.reuse, R6, R10 ;  /* 0x00000006000a7224 */ /* 0x040fe200078e020a */
[----:B------:R0:W-:Y:S01]  /*20a0*/  STL [R1+0x1b4], R3 ;  /* 0x0001b40301007387 */ /* 0x0001e20000100800 */
[----:B------:R-:W-:-:S02]  /*20b0*/  IMAD R13, R0, R7, R13 ;  /* 0x00000007000d7224 */ /* 0x000fc400078e020d */
[C---:B------:R-:W-:Y:S02]  /*20c0*/  VIADD R12, R5.reuse, 0xd0 ;  /* 0x000000d0050c7836 */ /* 0x040fe40000000000 */
[C---:B------:R-:W-:Y:S02]  /*20d0*/  VIADD R2, R5.reuse, 0xd2 ;  /* 0x000000d205027836 */ /* 0x040fe40000000000 */
[--C-:B------:R-:W-:Y:S01]  /*20e0*/  @!P5 IMAD.IADD R14, R14, 0x1, -R0.reuse ;  /* 0x000000010e0ed824 */ /* 0x100fe200078e0a00 */
[----:B------:R-:W-:Y:S01]  /*20f0*/  ISETP.GT.U32.AND P5, PT, R0, R10, PT ;  /* 0x0000000a0000720c */ /* 0x000fe20003fa4070 */
[----:B------:R-:W-:Y:S01]  /*2100*/  @!P4 IMAD.IADD R16, R16, 0x1, -R0 ;  /* 0x000000011010c824 */ /* 0x000fe200078e0a00 */
[----:B------:R-:W-:Y:S01]  /*2110*/  IABS R18, R12 ;  /* 0x0000000c00127213 */ /* 0x000fe20000000000 */
[----:B0-----:R-:W-:Y:S01]  /*2120*/  IMAD.MOV.U32 R3, RZ, RZ, R17 ;  /* 0x000000ffff037224 */ /* 0x001fe200078e0011 */
[----:B------:R-:W-:Y:S01]  /*2130*/  IABS R7, R2 ;  /* 0x0000000200077213 */ /* 0x000fe20000000000 */
[----:B------:R-:W-:Y:S01]  /*2140*/  VIADD R11, R5, 0xce ;  /* 0x000000ce050b7836 */ /* 0x000fe20000000000 */
[C---:B------:R-:W-:Y:S01]  /*2150*/  ISETP.GT.U32.AND P4, PT, R0.reuse, R16, PT ;  /* 0x000000100000720c */ /* 0x040fe20003f84070 */
[----:B------:R-:W-:Y:S01]  /*2160*/  @!P2 IMAD.MOV R3, RZ, RZ, -R3 ;  /* 0x000000ffff03a224 */ /* 0x000fe200078e0a03 */
[----:B------:R-:W-:Y:S01]  /*2170*/  ISETP.GT.U32.AND P2, PT, R0, R13, PT ;  /* 0x0000000d0000720c */ /* 0x000fe20003f44070 */
[----:B------:R-:W-:Y:S01]  /*2180*/  IMAD.MOV.U32 R17, RZ, RZ, R18 ;  /* 0x000000ffff117224 */ /* 0x000fe200078e0012 */
[----:B------:R-:W-:Y:S01]  /*2190*/  IABS R15, R11 ;  /* 0x0000000b000f7213 */ /* 0x000fe20000000000 */
[----:B------:R-:W-:Y:S01]  /*21a0*/  IMAD.HI.U32 R18, R4, R7, RZ ;  /* 0x0000000704127227 */ /* 0x000fe200078e00ff */
[----:B------:R0:W-:Y:S03]  /*21b0*/  STL [R1+0x1b0], R3 ;  /* 0x0001b00301007387 */ /* 0x0001e60000100800 */
[----:B------:R-:W-:-:S02]  /*21c0*/  IMAD.MOV R18, RZ, RZ, -R18 ;  /* 0x000000ffff127224 */ /* 0x000fc400078e0a12 */
[--C-:B------:R-:W-:Y:S02]  /*21d0*/  @!P5 IMAD.IADD R10, R10, 0x1, -R0.reuse ;  /* 0x000000010a0ad824 */ /* 0x100fe400078e0a00 */
[----:B------:R-:W-:Y:S02]  /*21e0*/  VIADD R6, R5, 0xcc ;  /* 0x000000cc05067836 */ /* 0x000fe40000000000 */
[----:B------:R-:W-:Y:S01]  /*21f0*/  @!P2 IMAD.IADD R13, R13, 0x1, -R0 ;  /* 0x000000010d0da824 */ /* 0x000fe200078e0a00 */
[C---:B------:R-:W-:Y:S01]  /*2200*/  ISETP.GT.U32.AND P5, PT, R0.reuse, R10, PT ;  /* 0x0000000a0000720c */ /* 0x040fe20003fa4070 */
[----:B0-----:R-:W-:Y:S01]  /*2210*/  IMAD.MOV.U32 R3, RZ, RZ, R14 ;  /* 0x000000ffff037224 */ /* 0x001fe200078e000e */
[----:B------:R-:W-:Y:S01]  /*2220*/  IABS R8, R6 ;  /* 0x0000000600087213 */ /* 0x000fe20000000000 */
[----:B------:R-:W-:Y:S01]  /*2230*/  IMAD.MOV.U32 R14, RZ, RZ, R15 ;  /* 0x000000ffff0e7224 */ /* 0x000fe200078e000f */
[----:B------:R-:W-:Y:S01]  /*2240*/  ISETP.GT.U32.AND P2, PT, R0, R13, PT ;  /* 0x0000000d0000720c */ /* 0x000fe20003f44070 */
[----:B------:R-:W-:Y:S01]  /*2250*/  @!P3 IMAD.MOV R3, RZ, RZ, -R3 ;  /* 0x000000ffff03b224 */ /* 0x000fe200078e0a03 */
[----:B------:R-:W-:Y:S01]  /*2260*/  ISETP.GE.AND P3, PT, R2, RZ, PT ;  /* 0x000000ff0200720c */ /* 0x000fe20003f66270 */
[----:B------:R-:W-:-:S02]  /*2270*/  IMAD R2, R0, R18, R7 ;  /* 0x0000001200027224 */ /* 0x000fc400078e0207 */
[----:B------:R-:W-:Y:S01]  /*2280*/  @!P4 IMAD.IADD R16, R16, 0x1, -R0 ;  /* 0x000000011010c824 */ /* 0x000fe200078e0a00 */
[----:B------:R0:W-:Y:S01]  /*2290*/  STL [R1+0x1a8], R3 ;  /* 0x0001a80301007387 */ /* 0x0001e20000100800 */
[----:B------:R-:W-:Y:S01]  /*22a0*/  IMAD.HI.U32 R7, R4, R14, RZ ;  /* 0x0000000e04077227 */ /* 0x000fe200078e00ff */
[----:B------:R-:W-:-:S03]  /*22b0*/  ISETP.GT.U32.AND P4, PT, R0, R2, PT ;  /* 0x000000020000720c */ /* 0x000fc60003f84070 */
[----:B------:R-:W-:-:S04]  /*22c0*/  IMAD.HI.U32 R18, R4, R17, RZ ;  /* 0x0000001104127227 */ /* 0x000fc800078e00ff */
[----:B------:R-:W-:-:S04]  /*22d0*/  IMAD.HI.U32 R15, R4, R8, RZ ;  /* 0x00000008040f7227 */ /* 0x000fc800078e00ff */
[----:B0-----:R-:W-:Y:S02]  /*22e0*/  IMAD.MOV.U32 R3, RZ, RZ, R16 ;  /* 0x000000ffff037224 */ /* 0x001fe400078e0010 */
[----:B------:R-:W-:Y:S02]  /*22f0*/  IMAD.MOV R7, RZ, RZ, -R7 ;  /* 0x000000ffff077224 */ /* 0x000fe400078e0a07 */
[----:B------:R-:W-:Y:S02]  /*2300*/  @!P0 IMAD.MOV R3, RZ, RZ, -R3 ;  /* 0x000000ffff038224 */ /* 0x000fe400078e0a03 */
[----:B------:R-:W-:Y:S02]  /*2310*/  IMAD.MOV R18, RZ, RZ, -R18 ;  /* 0x000000ffff127224 */ /* 0x000fe400078e0a12 */
[----:B------:R-:W-:Y:S01]  /*2320*/  IMAD.MOV R15, RZ, RZ, -R15 ;  /* 0x000000ffff0f7224 */ /* 0x000fe200078e0a0f */
[----:B------:R0:W-:Y:S01]  /*2330*/  STL [R1+0x18c], R3 ;  /* 0x00018c0301007387 */ /* 0x0001e20000100800 */
[----:B------:R-:W-:-:S02]  /*2340*/  IMAD R14, R0, R7, R14 ;  /* 0x00000007000e7224 */ /* 0x000fc400078e020e */
[--C-:B------:R-:W-:Y:S02]  /*2350*/  @!P2 IMAD.IADD R13, R13, 0x1, -R0.reuse ;  /* 0x000000010d0da824 */ /* 0x100fe400078e0a00 */
[----:B------:R-:W-:Y:S01]  /*2360*/  VIADD R7, R5, 0xca ;  /* 0x000000ca05077836 */ /* 0x000fe20000000000 */
[----:B------:R-:W-:Y:S01]  /*2370*/  ISETP.GT.U32.AND P2, PT, R0, R14, PT ;  /* 0x0000000e0000720c */ /* 0x000fe20003f44070 */
[----:B------:R-:W-:Y:S01]  /*2380*/  @!P5 IMAD.IADD R10, R10, 0x1, -R0 ;  /* 0x000000010a0ad824 */ /* 0x000fe200078e0a00 */
[----:B------:R-:W-:Y:S01]  /*2390*/  ISETP.GE.AND P5, PT, R12, RZ, PT ;  /* 0x000000ff0c00720c */ /* 0x000fe20003fa6270 */
[C---:B------:R-:W-:Y:S02]  /*23a0*/  IMAD R12, R0.reuse, R18, R17 ;  /* 0x00000012000c7224 */ /* 0x040fe400078e0211 */
[C---:B------:R-:W-:Y:S01]  /*23b0*/  IMAD R8, R0.reuse, R15, R8 ;  /* 0x0000000f00087224 */ /* 0x040fe200078e0208 */
[----:B------:R-:W-:Y:S01]  /*23c0*/  IABS R15, R7 ;  /* 0x00000007000f7213 */ /* 0x000fe20000000000 */
[----:B0-----:R-:W-:Y:S01]  /*23d0*/  IMAD.MOV.U32 R3, RZ, RZ, R13 ;  /* 0x000000ffff037224 */ /* 0x001fe200078e000d */
[----:B------:R-:W-:Y:S01]  /*23e0*/  ISETP.GT.U32.AND P0, PT, R0, R12, PT ;  /* 0x0000000c0000720c */ /* 0x000fe20003f04070 */
[----:B------:R-:W-:-:S02]  /*23f0*/  @!P4 IMAD.IADD R2, R2, 0x1, -R0 ;  /* 0x000000010202c824 */ /* 0x000fc400078e0a00 */
[----:B------:R-:W-:Y:S02]  /*2400*/  IMAD.MOV.U32 R9, RZ, RZ, R10 ;  /* 0x000000ffff097224 */ /* 0x000fe400078e000a */
[----:B------:R-:W-:Y:S01]  /*2410*/  @!P6 IMAD.MOV R3, RZ, RZ, -R3 ;  /* 0x000000ffff03e224 */ /* 0x000fe200078e0a03 */
[C---:B------:R-:W-:Y:S01]  /*2420*/  ISETP.GT.U32.AND P6, PT, R0.reuse, R8, PT ;  /* 0x000000080000720c */ /* 0x040fe20003fc4070 */
[----:B------:R-:W-:Y:S01]  /*2430*/  IMAD.MOV.U32 R10, RZ, RZ, R15 ;  /* 0x000000ffff0a7224 */ /* 0x000fe200078e000f */
[----:B------:R-:W-:Y:S01]  /*2440*/  ISETP.GT.U32.AND P4, PT, R0, R2, PT ;  /* 0x000000020000720c */ /* 0x000fe20003f84070 */
[----:B------:R-:W-:Y:S01]  /*2450*/  @!P1 IMAD.MOV R9, RZ, RZ, -R9 ;  /* 0x000000ffff099224 */ /* 0x000fe200078e0a09 */
[----:B------:R-:W-:Y:S01]  /*2460*/  ISETP.GE.AND P1, PT, R11, RZ, PT ;  /* 0x000000ff0b00720c */ /* 0x000fe20003f26270 */
[----:B------:R-:W-:Y:S02]  /*2470*/  VIADD R11, R5, 0xc8 ;  /* 0x000000c8050b7836 */ /* 0x000fe40000000000 */
[----:B------:R-:W-:Y:S01]  /*2480*/  IMAD.HI.U32 R13, R4, R10, RZ ;  /* 0x0000000a040d7227 */ /* 0x000fe200078e00ff */
[----:B------:R-:W-:Y:S02]  /*2490*/  STL [R1+0x194], R9 ;  /* 0x0001940901007387 */ /* 0x000fe40000100800 */
[----:B------:R-:W-:Y:S01]  /*24a0*/  IABS R15, R11 ;  /* 0x0000000b000f7213 */ /* 0x000fe20000000000 */
[----:B------:R-:W-:Y:S01]  /*24b0*/  @!P2 IMAD.IADD R14, R14, 0x1, -R0 ;  /* 0x000000010e0ea824 */ /* 0x000fe200078e0a00 */
[----:B------:R0:W-:Y:S01]  /*24c0*/  STL [R1+0x198], R3 ;  /* 0x0001980301007387 */ /* 0x0001e20000100800 */
[----:B------:R-:W-:-:S02]  /*24d0*/  IMAD.MOV R13, RZ, RZ, -R13 ;  /* 0x000000ffff0d7224 */ /* 0x000fc400078e0a0d */
[--C-:B------:R-:W-:Y:S01]  /*24e0*/  @!P0 IMAD.IADD R12, R12, 0x1, -R0.reuse ;  /* 0x000000010c0c8824 */ /* 0x100fe200078e0a00 */
[----:B------:R-:W-:Y:S01]  /*24f0*/  ISETP.GE.AND P0, PT, R7, RZ, PT ;  /* 0x000000ff0700720c */ /* 0x000fe20003f06270 */
[--C-:B------:R-:W-:Y:S01]  /*2500*/  @!P6 IMAD.IADD R8, R8, 0x1, -R0.reuse ;  /* 0x000000010808e824 */ /* 0x100fe200078e0a00 */
[----:B------:R-:W-:Y:S01]  /*2510*/  ISETP.GT.U32.AND P6, PT, R0, R14, PT ;  /* 0x0000000e0000720c */ /* 0x000fe20003fc4070 */
[----:B------:R-:W-:Y:S01]  /*2520*/  @!P4 IMAD.IADD R2, R2, 0x1, -R0 ;  /* 0x000000010202c824 */ /* 0x000fe200078e0a00 */
[C---:B------:R-:W-:Y:S01]  /*2530*/  ISETP.GT.U32.AND P2, PT, R0.reuse, R12, PT ;  /* 0x0000000c0000720c */ /* 0x040fe20003f44070 */
[----:B------:R-:W-:Y:S01]  /*2540*/  IMAD R10, R0, R13, R10 ;  /* 0x0000000d000a7224 */ /* 0x000fe200078e020a */
[----:B------:R-:W-:Y:S01]  /*2550*/  ISETP.GE.AND P4, PT, R6, RZ, PT ;  /* 0x000000ff0600720c */ /* 0x000fe20003f86270 */
[----:B------:R-:W-:-:S04]  /*2560*/  IMAD.HI.U32 R13, R4, R15, RZ ;  /* 0x0000000f040d7227 */ /* 0x000fc800078e00ff */
[----:B0-----:R-:W-:Y:S02]  /*2570*/  IMAD.MOV.U32 R3, RZ, RZ, R2 ;  /* 0x000000ffff037224 */ /* 0x001fe400078e0002 */
[----:B------:R-:W-:Y:S02]  /*2580*/  IMAD.MOV R13, RZ, RZ, -R13 ;  /* 0x000000ffff0d7224 */ /* 0x000fe400078e0a0d */
[----:B------:R-:W-:Y:S01]  /*2590*/  @!P3 IMAD.MOV R3, RZ, RZ, -R3 ;  /* 0x000000ffff03b224 */ /* 0x000fe200078e0a03 */
[C---:B------:R-:W-:Y:S01]  /*25a0*/  ISETP.GT.U32.AND P3, PT, R0.reuse, R8, PT ;  /* 0x000000080000720c */ /* 0x040fe20003f64070 */
[----:B------:R-:W-:Y:S02]  /*25b0*/  IMAD R15, R0, R13, R15 ;  /* 0x0000000d000f7224 */ /* 0x000fe400078e020f */
[----:B------:R-:W-:Y:S01]  /*25c0*/  @!P6 IMAD.IADD R14, R14, 0x1, -R0 ;  /* 0x000000010e0ee824 */ /* 0x000fe200078e0a00 */
[----:B------:R0:W-:Y:S01]  /*25d0*/  STL [R1+0x19c], R3 ;  /* 0x00019c0301007387 */ /* 0x0001e20000100800 */
[C---:B------:R-:W-:Y:S01]  /*25e0*/  VIADD R6, R5.reuse, 0xc2 ;  /* 0x000000c205067836 */ /* 0x040fe20000000000 */
[----:B------:R-:W-:Y:S01]  /*25f0*/  ISETP.GT.U32.AND P6, PT, R0, R15, PT ;  /* 0x0000000f0000720c */ /* 0x000fe20003fc4070 */
[----:B------:R-:W-:-:S02]  /*2600*/  VIADD R7, R5, 0xc6 ;  /* 0x000000c605077836 */ /* 0x000fc40000000000 */
[--C-:B------:R-:W-:Y:S01]  /*2610*/  @!P2 IMAD.IADD R12, R12, 0x1, -R0.reuse ;  /* 0x000000010c0ca824 */ /* 0x100fe200078e0a00 */
[----:B------:R-:W-:Y:S01]  /*2620*/  ISETP.GT.U32.AND P2, PT, R0, R10, PT ;  /* 0x0000000a0000720c */ /* 0x000fe20003f44070 */
[----:B------:R-:W-:Y:S01]  /*2630*/  VIADD R2, R5, 0xc4 ;  /* 0x000000c405027836 */ /* 0x000fe20000000000 */
[----:B------:R-:W-:Y:S01]  /*2640*/  IABS R17, R6 ;  /* 0x0000000600117213 */ /* 0x000fe20000000000 */
[----:B------:R-:W-:Y:S01]  /*2650*/  @!P3 IMAD.IADD R8, R8, 0x1, -R0 ;  /* 0x000000010808b824 */ /* 0x000fe200078e0a00 */
[----:B------:R-:W-:Y:S01]  /*2660*/  IABS R16, R7 ;  /* 0x0000000700107213 */ /* 0x000fe20000000000 */
[----:B0-----:R-:W-:Y:S01]  /*2670*/  IMAD.MOV.U32 R3, RZ, RZ, R12 ;  /* 0x000000ffff037224 */ /* 0x001fe200078e000c */
[----:B------:R-:W-:Y:S01]  /*2680*/  ISETP.GE.AND P3, PT, R11, RZ, PT ;  /* 0x000000ff0b00720c */ /* 0x000fe20003f66270 */
[----:B------:R-:W-:Y:S01]  /*2690*/  IMAD.MOV.U32 R11, RZ, RZ, R17 ;  /* 0x000000ffff0b7224 */ /* 0x000fe200078e0011 */
[----:B------:R-:W-:Y:S01]  /*26a0*/  IABS R13, R2 ;  /* 0x00000002000d7213 */ /* 0x000fe20000000000 */
[----:B------:R-:W-:-:S04]  /*26b0*/  IMAD.HI.U32 R17, R4, R16, RZ ;  /* 0x0000001004117227 */ /* 0x000fc800078e00ff */
[----:B------:R-:W-:Y:S02]  /*26c0*/  @!P6 IMAD.IADD R15, R15, 0x1, -R0 ;  /* 0x000000010f0fe824 */ /* 0x000fe400078e0a00 */
[----:B------:R-:W-:-:S03]  /*26d0*/  IMAD.HI.U32 R18, R4, R13, RZ ;  /* 0x0000000d04127227 */ /* 0x000fc600078e00ff */
[----:B------:R-:W-:Y:S01]  /*26e0*/  ISETP.GT.U32.AND P6, PT, R0, R15, PT ;  /* 0x0000000f0000720c */ /* 0x000fe20003fc4070 */
[----:B------:R-:W-:Y:S02]  /*26f0*/  IMAD.MOV R17, RZ, RZ, -R17 ;  /* 0x000000ffff117224 */ /* 0x000fe400078e0a11 */
[----:B------:R-:W-:Y:S01]  /*2700*/  @!P2 IMAD.IADD R10, R10, 0x1, -R0 ;  /* 0x000000010a0aa824 */ /* 0x000fe200078e0a00 */
[----:B------:R-:W-:Y:S01]  /*2710*/  ISETP.GE.AND P2, PT, R7, RZ, PT ;  /* 0x000000ff0700720c */ /* 0x000fe20003f46270 */
[----:B------:R-:W-:Y:S02]  /*2720*/  @!P5 IMAD.MOV R3, RZ, RZ, -R3 ;  /* 0x000000ffff03d224 */ /* 0x000fe400078e0a03 */
[----:B------:R-:W-:Y:S01]  /*2730*/  IMAD.HI.U32 R7, R4, R11, RZ ;  /* 0x0000000b04077227 */ /* 0x000fe200078e00ff */
[----:B------:R-:W-:Y:S02]  /*2740*/  ISETP.GT.U32.AND P5, PT, R0, R10, PT ;  /* 0x0000000a0000720c */ /* 0x000fe40003fa4070 */
[----:B------:R0:W-:Y:S01]  /*2750*/  STL [R1+0x190], R3 ;  /* 0x0001900301007387 */ /* 0x0001e20000100800 */
[----:B------:R-:W-:-:S02]  /*2760*/  IMAD.MOV R12, RZ, RZ, -R18 ;  /* 0x000000ffff0c7224 */ /* 0x000fc400078e0a12 */
[C---:B------:R-:W-:Y:S02]  /*2770*/  IMAD R16, R0.reuse, R17, R16 ;  /* 0x0000001100107224 */ /* 0x040fe400078e0210 */
[----:B------:R-:W-:Y:S02]  /*2780*/  IMAD.MOV.U32 R9, RZ, RZ, R14 ;  /* 0x000000ffff097224 */ /* 0x000fe400078e000e */
[----:B------:R-:W-:Y:S02]  /*2790*/  IMAD.MOV R7, RZ, RZ, -R7 ;  /* 0x000000ffff077224 */ /* 0x000fe400078e0a07 */
[C---:B------:R-:W-:Y:S02]  /*27a0*/  IMAD R13, R0.reuse, R12, R13 ;  /* 0x0000000c000d7224 */ /* 0x040fe400078e020d */
[----:B0-----:R-:W-:Y:S02]  /*27b0*/  IMAD.MOV.U32 R3, RZ, RZ, R8 ;  /* 0x000000ffff037224 */ /* 0x001fe400078e0008 */
[----:B------:R-:W-:Y:S01]  /*27c0*/  @!P1 IMAD.MOV R9, RZ, RZ, -R9 ;  /* 0x000000ffff099224 */ /* 0x000fe200078e0a09 */
[C---:B------:R-:W-:Y:S01]  /*27d0*/  ISETP.GT.U32.AND P1, PT, R0.reuse, R16, PT ;  /* 0x000000100000720c */ /* 0x040fe20003f24070 */
[----:B------:R-:W-:-:S02]  /*27e0*/  IMAD R11, R0, R7, R11 ;  /* 0x00000007000b7224 */ /* 0x000fc400078e020b */
[----:B------:R-:W-:Y:S01]  /*27f0*/  @!P4 IMAD.MOV R3, RZ, RZ, -R3 ;  /* 0x000000ffff03c224 */ /* 0x000fe200078e0a03 */
[C---:B------:R-:W-:Y:S01]  /*2800*/  ISETP.GT.U32.AND P4, PT, R0.reuse, R13, PT ;  /* 0x0000000d0000720c */ /* 0x040fe20003f84070 */
[--C-:B------:R-:W-:Y:S01]  /*2810*/  @!P6 IMAD.IADD R15, R15, 0x1, -R0.reuse ;  /* 0x000000010f0fe824 */ /* 0x100fe200078e0a00 */
[----:B------:R-:W-:Y:S01]  /*2820*/  ISETP.GT.U32.AND P6, PT, R0, R11, PT ;  /* 0x0000000b0000720c */ /* 0x000fe20003fc4070 */
[C---:B------:R-:W-:Y:S01]  /*2830*/  VIADD R17, R5.reuse, 0xc0 ;  /* 0x000000c005117836 */ /* 0x040fe20000000000 */
[----:B------:R-:W-:Y:S01]  /*2840*/  STL [R1+0x180], R9 ;  /* 0x0001800901007387 */ /* 0x000fe20000100800 */
[--C-:B------:R-:W-:Y:S01]  /*2850*/  @!P5 IMAD.IADD R10, R10, 0x1, -R0.reuse ;  /* 0x000000010a0ad824 */ /* 0x100fe200078e0a00 */
[----:B------:R-:W-:Y:S01]  /*2860*/  ISETP.GE.AND P5, PT, R2, RZ, PT ;  /* 0x000000ff0200720c */ /* 0x000fe20003fa6270 */
[C---:B------:R-:W-:Y:S01]  /*2870*/  VIADD R2, R5.reuse, 0xbe ;  /* 0x000000be05027836 */ /* 0x040fe20000000000 */
[----:B------:R-:W-:Y:S01]  /*2880*/  IABS R7, R17 ;  /* 0x0000001100077213 */ /* 0x000fe20000000000 */
[--C-:B------:R-:W-:Y:S01]  /*2890*/  @!P1 IMAD.IADD R16, R16, 0x1, -R0.reuse ;  /* 0x0000000110109824 */ /* 0x100fe200078e0a00 */
[----:B------:R0:W-:Y:S01]  /*28a0*/  STL [R1+0x184], R3 ;  /* 0x0001840301007387 */ /* 0x0001e20000100800 */
[----:B------:R-:W-:Y:S01]  /*28b0*/  ISETP.GE.AND P1, PT, R6, RZ, PT ;  /* 0x000000ff0600720c */ /* 0x000fe20003f26270 */
[----:B------:R-:W-:Y:S01]  /*28c0*/  VIADD R6, R5, 0xbc ;  /* 0x000000bc05067836 */ /* 0x000fe20000000000 */
[----:B------:R-:W-:Y:S01]  /*28d0*/  IABS R8, R2 ;  /* 0x0000000200087213 */ /* 0x000fe20000000000 */
[----:B------:R-:W-:Y:S01]  /*28e0*/  @!P4 IMAD.IADD R13, R13, 0x1, -R0 ;  /* 0x000000010d0dc824 */ /* 0x000fe200078e0a00 */
[----:B------:R-:W-:Y:S01]  /*28f0*/  ISETP.GT.U32.AND P4, PT, R0, R16, PT ;  /* 0x000000100000720c */ /* 0x000fe20003f84070 */
[----:B------:R-:W-:Y:S01]  /*2900*/  IMAD.HI.U32 R12, R4, R7, RZ ;  /* 0x00000007040c7227 */ /* 0x000fe200078e00ff */
[----:B------:R-:W-:-:S03]  /*2910*/  IABS R19, R6 ;  /* 0x0000000600137213 */ /* 0x000fc60000000000 */
[----:B------:R-:W-:Y:S01]  /*2920*/  @!P6 IMAD.IADD R11, R11, 0x1, -R0 ;  /* 0x000000010b0be824 */ /* 0x000fe200078e0a00 */
[----:B------:R-:W-:Y:S01]  /*2930*/  ISETP.GT.U32.AND P6, PT, R0, R13, PT ;  /* 0x0000000d0000720c */ /* 0x000fe20003fc4070 */
[----:B0-----:R-:W-:Y:S02]  /*2940*/  IMAD.MOV.U32 R3, RZ, RZ, R10 ;  /* 0x000000ffff037224 */ /* 0x001fe400078e000a */
[----:B------:R-:W-:Y:S02]  /*2950*/  IMAD.MOV R12, RZ, RZ, -R12 ;  /* 0x000000ffff0c7224 */ /* 0x000fe400078e0a0c */
[----:B------:R-:W-:-:S04]  /*2960*/  IMAD.HI.U32 R10, R4, R8, RZ ;  /* 0x00000008040a7227 */ /* 0x000fc800078e00ff */
[----:B------:R-:W-:Y:S02]  /*2970*/  IMAD R7, R0, R12, R7 ;  /* 0x0000000c00077224 */ /* 0x000fe400078e0207 */
[----:B------:R-:W-:Y:S02]  /*2980*/  IMAD.MOV R10, RZ, RZ, -R10 ;  /* 0x000000ffff0a7224 */ /* 0x000fe400078e0a0a */
[----:B------:R-:W-:Y:S01]  /*2990*/  @!P4 IMAD.IADD R16, R16, 0x1, -R0 ;  /* 0x000000011010c824 */ /* 0x000fe200078e0a00 */
[C---:B------:R-:W-:Y:S01]  /*29a0*/  ISETP.GT.U32.AND P4, PT, R0.reuse, R7, PT ;  /* 0x000000070000720c */ /* 0x040fe20003f84070 */
[C---:B------:R-:W-:Y:S02]  /*29b0*/  IMAD R8, R0.reuse, R10, R8 ;  /* 0x0000000a00087224 */ /* 0x040fe400078e0208 */
[----:B------:R-:W-:Y:S02]  /*29c0*/  @!P6 IMAD.IADD R13, R13, 0x1, -R0 ;  /* 0x000000010d0de824 */ /* 0x000fe400078e0a00 */
[----:B------:R-:W-:Y:S01]  /*29d0*/  @!P0 IMAD.MOV R3, RZ, RZ, -R3 ;  /* 0x000000ffff038224 */ /* 0x000fe200078e0a03 */
[C---:B------:R-:W-:Y:S01]  /*29e0*/  ISETP.GT.U32.AND P6, PT, R0.reuse, R8, PT ;  /* 0x000000080000720c */ /* 0x040fe20003fc4070 */
[----:B------:R-:W-:Y:S01]  /*29f0*/  VIADD R12, R5, 0xba ;  /* 0x000000ba050c7836 */ /* 0x000fe20000000000 */
[----:B------:R-:W-:Y:S01]  /*2a00*/  ISETP.GT.U32.AND P0, PT, R0, R11, PT ;  /* 0x0000000b0000720c */ /* 0x000fe20003f04070 */
[----:B------:R-:W-:Y:S01]  /*2a10*/  IMAD.MOV.U32 R9, RZ, RZ, R15 ;  /* 0x000000ffff097224 */ /* 0x000fe200078e000f */
[----:B------:R0:W-:Y:S01]  /*2a20*/  STL [R1+0x188], R3 ;  /* 0x0001880301007387 */ /* 0x0001e20000100800 */
[----:B------:R-:W-:Y:S01]  /*2a30*/  IMAD.HI.U32 R20, R4, R19, RZ ;  /* 0x0000001304147227 */ /* 0x000fe200078e00ff */
[----:B------:R-:W-:-:S03]  /*2a40*/  IABS R10, R12 ;  /* 0x0000000c000a7213 */ /* 0x000fc60000000000 */
[--C-:B------:R-:W-:Y:S01]  /*2a50*/  @!P4 IMAD.IADD R7, R7, 0x1, -R0.reuse ;  /* 0x000000010707c824 */ /* 0x100fe200078e0a00 */
[----:B------:R-:W-:Y:S01]  /*2a60*/  ISETP.GE.AND P4, PT, R2, RZ, PT ;  /* 0x000000ff0200720c */ /* 0x000fe20003f86270 */
[----:B------:R-:W-:Y:S02]  /*2a70*/  @!P3 IMAD.MOV R9, RZ, RZ, -R9 ;  /* 0x000000ffff09b224 */ /* 0x000fe400078e0a09 */
[----:B------:R-:W-:Y:S01]  /*2a80*/  @!P6 IMAD.IADD R8, R8, 0x1, -R0 ;  /* 0x000000010808e824 */ /* 0x000fe200078e0a00 */
[----:B------:R-:W-:Y:S01]  /*2a90*/  ISETP.GT.U32.AND P6, PT, R0, R7, PT ;  /* 0x000000070000720c */ /* 0x000fe20003fc4070 */
[----:B0-----:R-:W-:Y:S01]  /*2aa0*/  IMAD.MOV.U32 R3, RZ, RZ, R16 ;  /* 0x000000ffff037224 */ /* 0x001fe200078e0010 */
[----:B------:R0:W-:Y:S01]  /*2ab0*/  STL [R1+0x17c], R9 ;  /* 0x00017c0901007387 */ /* 0x0001e20000100800 */
[----:B------:R-:W-:Y:S02]  /*2ac0*/  IMAD.MOV R20, RZ, RZ, -R20 ;  /* 0x000000ffff147224 */ /* 0x000fe400078e0a14 */
[----:B------:R-:W-:-:S04]  /*2ad0*/  IMAD.HI.U32 R18, R4, R10, RZ ;  /* 0x0000000a04127227 */ /* 0x000fc800078e00ff */
[----:B------:R-:W-:Y:S01]  /*2ae0*/  @!P2 IMAD.MOV R3, RZ, RZ, -R3 ;  /* 0x000000ffff03a224 */ /* 0x000fe200078e0a03 */
[C---:B------:R-:W-:Y:S01]  /*2af0*/  ISETP.GT.U32.AND P2, PT, R0.reuse, R8, PT ;  /* 0x000000080000720c */ /* 0x040fe20003f44070 */
[----:B------:R-:W-:Y:S01]  /*2b00*/  @!P0 IMAD.IADD R11, R11, 0x1, -R0 ;  /* 0x000000010b0b8824 */ /* 0x000fe200078e0a00 */
[----:B------:R-:W-:Y:S01]  /*2b10*/  ISETP.GE.AND P0, PT, R17, RZ, PT ;  /* 0x000000ff1100720c */ /* 0x000fe20003f06270 */
[C---:B------:R-:W-:Y:S01]  /*2b20*/  IMAD R2, R0.reuse, R20, R19 ;  /* 0x0000001400027224 */ /* 0x040fe200078e0213 */
[----:B------:R1:W-:Y:S01]  /*2b30*/  STL [R1+0x178], R3 ;  /* 0x0001780301007387 */ /* 0x0003e20000100800 */
[----:B------:R-:W-:Y:S02]  /*2b40*/  IMAD.MOV R18, RZ, RZ, -R18 ;  /* 0x000000ffff127224 */ /* 0x000fe400078e0a12 */
[----:B0-----:R-:W-:Y:S01]  /*2b50*/  IMAD.MOV.U32 R9, RZ, RZ, R13 ;  /* 0x000000ffff097224 */ /* 0x001fe200078e000d */
[----:B------:R-:W-:Y:S01]  /*2b60*/  ISETP.GT.U32.AND P3, PT, R0, R2, PT ;  /* 0x000000020000720c */ /* 0x000fe20003f64070 */
[----:B------:R-:W-:-:S02]  /*2b70*/  VIADD R14, R5, 0xb8 ;  /* 0x000000b8050e7836 */ /* 0x000fc40000000000 */
[----:B------:R-:W-:Y:S02]  /*2b80*/  IMAD R10, R0, R18, R10 ;  /* 0x00000012000a7224 */ /* 0x000fe400078e020a */
[----:B------:R-:W-:Y:S01]  /*2b90*/  @!P5 IMAD.MOV R9, RZ, RZ, -R9 ;  /* 0x000000ffff09d224 */ /* 0x000fe200078e0a09 */
[----:B------:R-:W-:Y:S01]  /*2ba0*/  IABS R17, R14 ;  /* 0x0000000e00117213 */ /* 0x000fe20000000000 */
[----:B-1----:R-:W-:Y:S01]  /*2bb0*/  IMAD.MOV.U32 R3, RZ, RZ, R11 ;  /* 0x000000ffff037224 */ /* 0x002fe200078e000b */
[----:B------:R-:W-:Y:S01]  /*2bc0*/  ISETP.GE.AND P5, PT, R6, RZ, PT ;  /* 0x000000ff0600720c */ /* 0x000fe20003fa6270 */
[----:B------:R-:W-:Y:S01]  /*2bd0*/  @!P6 IMAD.IADD R7, R7, 0x1, -R0 ;  /* 0x000000010707e824 */ /* 0x000fe200078e0a00 */
[----:B------:R-:W-:Y:S01]  /*2be0*/  ISETP.GT.U32.AND P6, PT, R0, R10, PT ;  /* 0x0000000a0000720c */ /* 0x000fe20003fc4070 */
[----:B------:R-:W-:Y:S01]  /*2bf0*/  @!P1 IMAD.MOV R3, RZ, RZ, -R3 ;  /* 0x000000ffff039224 */ /* 0x000fe200078e0a03 */
[----:B------:R-:W-:Y:S01]  /*2c00*/  STL [R1+0x174], R9 ;  /* 0x0001740901007387 */ /* 0x000fe20000100800 */
[----:B------:R-:W-:Y:S01]  /*2c10*/  IMAD.HI.U32 R6, R4, R17, RZ ;  /* 0x0000001104067227 */ /* 0x000fe200078e00ff */
[----:B------:R-:W-:-:S02]  /*2c20*/  ISETP.GE.AND P1, PT, R12, RZ, PT ;  /* 0x000000ff0c00720c */ /* 0x000fc40003f26270 */
[----:B------:R0:W-:Y:S01]  /*2c30*/  STL [R1+0x170], R3 ;  /* 0x0001700301007387 */ /* 0x0001e20000100800 */
[----:B------:R-:W-:Y:S02]  /*2c40*/  VIADD R11, R5, 0xb6 ;  /* 0x000000b6050b7836 */ /* 0x000fe40000000000 */
[----:B------:R-:W-:Y:S02]  /*2c50*/  IMAD.MOV R6, RZ, RZ, -R6 ;  /* 0x000000ffff067224 */ /* 0x000fe400078e0a06 */
[--C-:B------:R-:W-:Y:S01]  /*2c60*/  @!P2 IMAD.IADD R8, R8, 0x1, -R0.reuse ;  /* 0x000000010808a824 */ /* 0x100fe200078e0a00 */
[----:B------:R-:W-:Y:S01]  /*2c70*/  ISETP.GE.AND P2, PT, R14, RZ, PT ;  /* 0x000000ff0e00720c */ /* 0x000fe20003f46270 */
[----:B------:R-:W-:Y:S01]  /*2c80*/  @!P3 IMAD.IADD R2, R2, 0x1, -R0 ;  /* 0x000000010202b824 */ /* 0x000fe200078e0a00 */
[----:B------:R-:W-:Y:S01]  /*2c90*/  IABS R14, R11 ;  /* 0x0000000b000e7213 */ /* 0x000fe20000000000 */
[----:B------:R-:W-:Y:S01]  /*2ca0*/  IMAD R19, R0, R6, R17 ;  /* 0x0000000600137224 */ /* 0x000fe200078e0211 */
[----:B------:R-:W-:Y:S01]  /*2cb0*/  ISETP.GE.AND P3, PT, R11, RZ, PT ;  /* 0x000000ff0b00720c */ /* 0x000fe20003f66270 */
[----:B0-----:R-:W-:-:S02]  /*2cc0*/  IMAD.MOV.U32 R3, RZ, RZ, R7 ;  /* 0x000000ffff037224 */ /* 0x001fc400078e0007 */
[----:B------:R-:W-:Y:S01]  /*2cd0*/  @!P6 IMAD.IADD R10, R10, 0x1, -R0 ;  /* 0x000000010a0ae824 */ /* 0x000fe200078e0a00 */
[----:B------:R-:W-:Y:S01]  /*2ce0*/  ISETP.GT.U32.AND P6, PT, R0, R2, PT ;  /* 0x000000020000720c */ /* 0x000fe20003fc4070 */
[----:B------:R-:W-:Y:S02]  /*2cf0*/  @!P0 IMAD.MOV R3, RZ, RZ, -R3 ;  /* 0x000000ffff038224 */ /* 0x000fe400078e0a03 */
[----:B------:R-:W-:Y:S01]  /*2d00*/  IMAD.HI.U32 R7, R4, R14, RZ ;  /* 0x0000000e04077227 */ /* 0x000fe200078e00ff */
[----:B------:R-:W-:Y:S02]  /*2d10*/  ISETP.GT.U32.AND P0, PT, R0, R10, PT ;  /* 0x0000000a0000720c */ /* 0x000fe40003f04070 */
[----:B------:R0:W-:Y:S01]  /*2d20*/  STL [R1+0x16c], R3 ;  /* 0x00016c0301007387 */ /* 0x0001e20000100800 */
[----:B------:R-:W-:Y:S02]  /*2d30*/  IMAD.MOV R7, RZ, RZ, -R7 ;  /* 0x000000ffff077224 */ /* 0x000fe400078e0a07 */
[----:B------:R-:W-:-:S02]  /*2d40*/  VIADD R12, R5, 0xb4 ;  /* 0x000000b4050c7836 */ /* 0x000fc40000000000 */
[----:B------:R-:W-:Y:S02]  /*2d50*/  IMAD R14, R0, R7, R14 ;  /* 0x00000007000e7224 */ /* 0x000fe400078e020e */
[----:B------:R-:W-:Y:S01]  /*2d60*/  VIADD R11, R5, 0xb2 ;  /* 0x000000b2050b7836 */ /* 0x000fe20000000000 */
[----:B------:R-:W-:Y:S01]  /*2d70*/  IABS R15, R12 ;  /* 0x0000000c000f7213 */ /* 0x000fe20000000000 */
[----:B------:R-:W-:Y:S01]  /*2d80*/  @!P6 IMAD.IADD R2, R2, 0x1, -R0 ;  /* 0x000000010202e824 */ /* 0x000fe200078e0a00 */
[----:B------:R-:W-:Y:S01]  /*2d90*/  ISETP.GT.U32.AND P6, PT, R0, R14, PT ;  /* 0x0000000e0000720c */ /* 0x000fe20003fc4070 */
[----:B0-----:R-:W-:Y:S01]  /*2da0*/  IMAD.MOV.U32 R3, RZ, RZ, R8 ;  /* 0x000000ffff037224 */ /* 0x001fe200078e0008 */
[----:B------:R-:W-:Y:S01]  /*2db0*/  IABS R17, R11 ;  /* 0x0000000b00117213 */ /* 0x000fe20000000000 */
[----:B------:R-:W-:-:S04]  /*2dc0*/  IMAD.HI.U32 R7, R4, R15, RZ ;  /* 0x0000000f04077227 */ /* 0x000fc800078e00ff */
[----:B------:R-:W-:Y:S01]  /*2dd0*/  @!P4 IMAD.MOV R3, RZ, RZ, -R3 ;  /* 0x000000ffff03c224 */ /* 0x000fe200078e0a03 */
[----:B------:R-:W-:Y:S01]  /*2de0*/  ISETP.GT.U32.AND P4, PT, R0, R19, PT ;  /* 0x000000130000720c */ /* 0x000fe20003f84070 */
[----:B------:R-:W-:Y:S01]  /*2df0*/  @!P0 IMAD.IADD R10, R10, 0x1, -R0 ;  /* 0x000000010a0a8824 */ /* 0x000fe200078e0a00 */
[----:B------:R-:W-:Y:S01]  /*2e00*/  ISETP.GE.AND P0, PT, R12, RZ, PT ;  /* 0x000000ff0c00720c */ /* 0x000fe20003f06270 */
[----:B------:R-:W-:Y:S01]  /*2e10*/  IMAD.HI.U32 R8, R4, R17, RZ ;  /* 0x0000001104087227 */ /* 0x000fe200078e00ff */
[----:B------:R0:W-:Y:S03]  /*2e20*/  STL [R1+0x168], R3 ;  /* 0x0001680301007387 */ /* 0x0001e60000100800 */
[----:B------:R-:W-:Y:S02]  /*2e30*/  IMAD.MOV R12, RZ, RZ, -R7 ;  /* 0x000000ffff0c7224 */ /* 0x000fe400078e0a07 */
[----:B------:R-:W-:-:S02]  /*2e40*/  VIADD R6, R5, 0xb0 ;  /* 0x000000b005067836 */ /* 0x000fc40000000000 */
[----:B------:R-:W-:Y:S02]  /*2e50*/  IMAD.MOV R8, RZ, RZ, -R8 ;  /* 0x000000ffff087224 */ /* 0x000fe400078e0a08 */
[----:B------:R-:W-:Y:S01]  /*2e60*/  @!P4 IMAD.IADD R19, R19, 0x1, -R0 ;  /* 0x000000011313c824 */ /* 0x000fe200078e0a00 */
[----:B------:R-:W-:Y:S01]  /*2e70*/  IABS R16, R6 ;  /* 0x0000000600107213 */ /* 0x000fe20000000000 */
[----:B0-----:R-:W-:Y:S01]  /*2e80*/  IMAD.MOV.U32 R3, RZ, RZ, R2 ;  /* 0x000000ffff037224 */ /* 0x001fe200078e0002 */
[----:B------:R-:W-:Y:S01]  /*2e90*/  ISETP.GE.AND P4, PT, R11, RZ, PT ;  /* 0x000000ff0b00720c */ /* 0x000fe20003f86270 */
[C---:B------:R-:W-:Y:S02]  /*2ea0*/  IMAD R15, R0.reuse, R12, R15 ;  /* 0x0000000c000f7224 */ /* 0x040fe400078e020f */
[----:B------:R-:W-:Y:S01]  /*2eb0*/  @!P5 IMAD.MOV R3, RZ, RZ, -R3 ;  /* 0x000000ffff03d224 */ /* 0x000fe200078e0a03 */
[----:B------:R-:W-:Y:S01]  /*2ec0*/  ISETP.GT.U32.AND P5, PT, R0, R19, PT ;  /* 0x000000130000720c */ /* 0x000fe20003fa4070 */
[----:B------:R-:W-:-:S02]  /*2ed0*/  @!P6 IMAD.IADD R14, R14, 0x1, -R0 ;  /* 0x000000010e0ee824 */ /* 0x000fc400078e0a00 */
[----:B------:R-:W-:Y:S01]  /*2ee0*/  IMAD R17, R0, R8, R17 ;  /* 0x0000000800117224 */ /* 0x000fe200078e0211 */
[----:B------:R0:W-:Y:S01]  /*2ef0*/  STL [R1+0x164], R3 ;  /* 0x0001640301007387 */ /* 0x0001e20000100800 */
[----:B------:R-:W-:Y:S01]  /*2f00*/  IMAD.HI.U32 R7, R4, R16, RZ ;  /* 0x0000001004077227 */ /* 0x000fe200078e00ff */
[----:B------:R-:W-:-:S03]  /*2f10*/  ISETP.GT.U32.AND P6, PT, R0, R14, PT ;  /* 0x0000000e0000720c */ /* 0x000fc60003fc4070 */
[----:B------:R-:W-:Y:S02]  /*2f20*/  IMAD.MOV R7, RZ, RZ, -R7 ;  /* 0x000000ffff077224 */ /* 0x000fe400078e0a07 */
[----:B------:R-:W-:Y:S02]  /*2f30*/  VIADD R12, R5, 0xae ;  /* 0x000000ae050c7836 */ /* 0x000fe40000000000 */
[----:B------:R-:W-:Y:S01]  /*2f40*/  @!P5 IMAD.IADD R19, R19, 0x1, -R0 ;  /* 0x000000011313d824 */ /* 0x000fe200078e0a00 */
[C---:B------:R-:W-:Y:S01]  /*2f50*/  ISETP.GT.U32.AND P5, PT, R0.reuse, R17, PT ;  /* 0x000000110000720c */ /* 0x040fe20003fa4070 */
[----:B0-----:R-:W-:Y:S01]  /*2f60*/  IMAD.MOV.U32 R3, RZ, RZ, R10 ;  /* 0x000000ffff037224 */ /* 0x001fe200078e000a */
[----:B------:R-:W-:Y:S01]  /*2f70*/  IABS R18, R12 ;  /* 0x0000000c00127213 */ /* 0x000fe20000000000 */
[C---:B------:R-:W-:Y:S02]  /*2f80*/  IMAD R16, R0.reuse, R7, R16 ;  /* 0x0000000700107224 */ /* 0x040fe400078e0210 */
[----:B------:R-:W-:Y:S01]  /*2f90*/  @!P1 IMAD.MOV R3, RZ, RZ, -R3 ;  /* 0x000000ffff039224 */ /* 0x000fe200078e0a03 */
[----:B------:R-:W-:Y:S01]  /*2fa0*/  ISETP.GT.U32.AND P1, PT, R0, R15, PT ;  /* 0x0000000f0000720c */ /* 0x000fe20003f24070 */
[--C-:B------:R-:W-:Y:S01]  /*2fb0*/  @!P6 IMAD.IADD R14, R14, 0x1, -R0.reuse ;  /* 0x000000010e0ee824 */ /* 0x100fe200078e0a00 */
[----:B------:R-:W-:Y:S01]  /*2fc0*/  ISETP.GT.U32.AND P6, PT, R0, R16, PT ;  /* 0x000000100000720c */ /* 0x000fe20003fc4070 */
[----:B------:R-:W-:Y:S01]  /*2fd0*/  IMAD.HI.U32 R20, R4, R18, RZ ;  /* 0x0000001204147227 */ /* 0x000fe200078e00ff */
[----:B------:R0:W-:Y:S03]  /*2fe0*/  STL [R1+0x160], R3 ;  /* 0x0001600301007387 */ /* 0x0001e60000100800 */
[----:B------:R-:W-:-:S02]  /*2ff0*/  @!P5 IMAD.IADD R17, R17, 0x1, -R0 ;  /* 0x000000011111d824 */ /* 0x000fc400078e0a00 */
[----:B------:R-:W-:Y:S02]  /*3000*/  VIADD R8, R5, 0xac ;  /* 0x000000ac05087836 */ /* 0x000fe40000000000 */
[----:B------:R-:W-:Y:S02]  /*3010*/  IMAD.MOV R20, RZ, RZ, -R20 ;  /* 0x000000ffff147224 */ /* 0x000fe400078e0a14 */
[----:B------:R-:W-:Y:S01]  /*3020*/  @!P1 IMAD.IADD R15, R15, 0x1, -R0 ;  /* 0x000000010f0f9824 */ /* 0x000fe200078e0a00 */
[----:B------:R-:W-:Y:S01]  /*3030*/  IABS R10, R8 ;  /* 0x00000008000a7213 */ /* 0x000fe20000000000 */
[----:B0-----:R-:W-:Y:S01]  /*3040*/  IMAD.MOV.U32 R3, RZ, RZ, R14 ;  /* 0x000000ffff037224 */ /* 0x001fe200078e000e */
[----:B------:R-:W-:Y:S01]  /*3050*/  ISETP.GE.AND P1, PT, R6, RZ, PT ;  /* 0x000000ff0600720c */ /* 0x000fe20003f26270 */
[----:B------:R-:W-:Y:S01]  /*3060*/  @!P6 IMAD.IADD R16, R16, 0x1, -R0 ;  /* 0x000000011010e824 */ /* 0x000fe200078e0a00 */
[----:B------:R-:W-:Y:S01]  /*3070*/  ISETP.GT.U32.AND P5, PT, R0, R15, PT ;  /* 0x0000000f0000720c */ /* 0x000fe20003fa4070 */
[----:B------:R-:W-:Y:S01]  /*3080*/  @!P3 IMAD.MOV R3, RZ, RZ, -R3 ;  /* 0x000000ffff03b224 */ /* 0x000fe200078e0a03 */
[----:B------:R-:W-:Y:S01]  /*3090*/  ISETP.GE.AND P3, PT, R12, RZ, PT ;  /* 0x000000ff0c00720c */ /* 0x000fe20003f66270 */
[C---:B------:R-:W-:Y:S01]  /*30a0*/  IMAD R12, R0.reuse, R20, R18 ;  /* 0x00000014000c7224 */ /* 0x040fe200078e0212 */
[----:B------:R-:W-:Y:S01]  /*30b0*/  ISETP.GT.U32.AND P6, PT, R0, R17, PT ;  /* 0x000000110000720c */ /* 0x000fe20003fc4070 */
[----:B------:R-:W-:-:S02]  /*30c0*/  VIADD R13, R5, 0xa8 ;  /* 0x000000a8050d7836 */ /* 0x000fc40000000000 */
[----:B------:R-:W-:-:S03]  /*30d0*/  IMAD.HI.U32 R6, R4, R10, RZ ;  /* 0x0000000a04067227 */ /* 0x000fc600078e00ff */
[----:B------:R-:W-:Y:S01]  /*30e0*/  IABS R7, R13 ;  /* 0x0000000d00077213 */ /* 0x000fe20000000000 */
[----:B------:R-:W-:Y:S02]  /*30f0*/  IMAD.MOV.U32 R9, RZ, RZ, R19 ;  /* 0x000000ffff097224 */ /* 0x000fe400078e0013 */
[----:B------:R-:W-:Y:S01]  /*3100*/  @!P5 IMAD.IADD R15, R15, 0x1, -R0 ;  /* 0x000000010f0fd824 */ /* 0x000fe200078e0a00 */
[C---:B------:R-:W-:Y:S01]  /*3110*/  ISETP.GT.U32.AND P5, PT, R0.reuse, R12, PT ;  /* 0x0000000c0000720c */ /* 0x040fe20003fa4070 */
[----:B------:R-:W-:Y:S02]  /*3120*/  IMAD.MOV R6, RZ, RZ, -R6 ;  /* 0x000000ffff067224 */ /* 0x000fe400078e0a06 */
[----:B------:R-:W-:Y:S01]  /*3130*/  @!P2 IMAD.MOV R9, RZ, RZ, -R9 ;  /* 0x000000ffff09a224 */ /* 0x000fe200078e0a09 */
[C---:B------:R-:W-:Y:S01]  /*3140*/  ISETP.GT.U32.AND P2, PT, R0.reuse, R16, PT ;  /* 0x000000100000720c */ /* 0x040fe20003f44070 */
[----:B------:R-:W-:Y:S02]  /*3150*/  IMAD R10, R0, R6, R10 ;  /* 0x00000006000a7224 */ /* 0x000fe400078e020a */
[----:B------:R-:W-:Y:S01]  /*3160*/  IMAD.HI.U32 R18, R4, R7, RZ ;  /* 0x0000000704127227 */ /* 0x000fe200078e00ff */
[----:B------:R0:W-:Y:S03]  /*3170*/  STL [R1+0x150], R9 ;  /* 0x0001500901007387 */ /* 0x0001e60000100800 */
[----:B------:R-:W-:Y:S01]  /*3180*/  VIADD R2, R5, 0xaa ;  /* 0x000000aa05027836 */ /* 0x000fe20000000000 */
[----:B------:R1:W-:Y:S01]  /*3190*/  STL [R1+0x14c], R3 ;  /* 0x00014c0301007387 */ /* 0x0003e20000100800 */
[----:B------:R-:W-:Y:S01]  /*31a0*/  @!P6 IMAD.IADD R17, R17, 0x1, -R0 ;  /* 0x000000011111e824 */ /* 0x000fe200078e0a00 */
[----:B------:R-:W-:Y:S01]  /*31b0*/  ISETP.GT.U32.AND P6, PT, R0, R10, PT ;  /* 0x0000000a0000720c */ /* 0x000fe20003fc4070 */
[----:B------:R-:W-:Y:S01]  /*31c0*/  IMAD.MOV R18, RZ, RZ, -R18 ;  /* 0x000000ffff127224 */ /* 0x000fe200078e0a12 */
[----:B------:R-:W-:Y:S01]  /*31d0*/  IABS R11, R2 ;  /* 0x00000002000b7213 */ /* 0x000fe20000000000 */
[----:B------:R-:W-:-:S02]  /*31e0*/  @!P5 IMAD.IADD R12, R12, 0x1, -R0 ;  /* 0x000000010c0cd824 */ /* 0x000fc400078e0a00 */
[----:B------:R-:W-:Y:S02]  /*31f0*/  IMAD R7, R0, R18, R7 ;  /* 0x0000001200077224 */ /* 0x000fe400078e0207 */
[----:B0-----:R-:W-:Y:S02]  /*3200*/  IMAD.MOV.U32 R9, RZ, RZ, R17 ;  /* 0x000000ffff097224 */ /* 0x001fe400078e0011 */
[----:B-1----:R-:W-:Y:S02]  /*3210*/  IMAD.MOV.U32 R3, RZ, RZ, R15 ;  /* 0x000000ffff037224 */ /* 0x002fe400078e000f */
[----:B------:R-:W-:-:S04]  /*3220*/  IMAD.HI.U32 R19, R4, R11, RZ ;  /* 0x0000000b04137227 */ /* 0x000fc800078e00ff */
[----:B------:R-:W-:Y:S01]  /*3230*/  @!P0 IMAD.MOV R3, RZ, RZ, -R3 ;  /* 0x000000ffff038224 */ /* 0x000fe200078e0a03 */
[----:B------:R-:W-:Y:S01]  /*3240*/  ISETP.GT.U32.AND P0, PT, R0, R12, PT ;  /* 0x0000000c0000720c */ /* 0x000fe20003f04070 */
[C---:B------:R-:W-:Y:S02]  /*3250*/  VIADD R6, R5.reuse, 0xa6 ;  /* 0x000000a605067836 */ /* 0x040fe40000000000 */
[--C-:B------:R-:W-:Y:S01]  /*3260*/  @!P2 IMAD.IADD R16, R16, 0x1, -R0.reuse ;  /* 0x000000011010a824 */ /* 0x100fe200078e0a00 */
[----:B------:R0:W-:Y:S01]  /*3270*/  STL [R1+0x124], R3 ;  /* 0x0001240301007387 */ /* 0x0001e20000100800 */
[----:B------:R-:W-:Y:S01]  /*3280*/  @!P4 IMAD.MOV R9, RZ, RZ, -R9 ;  /* 0x000000ffff09c224 */ /* 0x000fe200078e0a09 */
[----:B------:R-:W-:Y:S01]  /*3290*/  ISETP.GT.U32.AND P4, PT, R0, R7, PT ;  /* 0x000000070000720c */ /* 0x000fe20003f84070 */
[----:B------:R-:W-:Y:S01]  /*32a0*/  IMAD.MOV R19, RZ, RZ, -R19 ;  /* 0x000000ffff137224 */ /* 0x000fe200078e0a13 */
[----:B------:R-:W-:Y:S01]  /*32b0*/  IABS R14, R6 ;  /* 0x00000006000e7213 */ /* 0x000fe20000000000 */
[----:B------:R-:W-:Y:S01]  /*32c0*/  @!P6 IMAD.IADD R10, R10, 0x1, -R0 ;  /* 0x000000010a0ae824 */ /* 0x000fe200078e0a00 */
[----:B------:R-:W-:Y:S01]  /*32d0*/  ISETP.GE.AND P2, PT, R8, RZ, PT ;  /* 0x000000ff0800720c */ /* 0x000fe20003f46270 */
[C---:B------:R-:W-:Y:S01]  /*32e0*/  IMAD R8, R0.reuse, R19, R11 ;  /* 0x0000001300087224 */ /* 0x040fe200078e020b */
[----:B------:R-:W-:Y:S01]  /*32f0*/  STL [R1+0x130], R9 ;  /* 0x0001300901007387 */ /* 0x000fe20000100800 */
[----:B------:R-:W-:Y:S01]  /*3300*/  VIADD R11, R5, 0xa4 ;  /* 0x000000a4050b7836 */ /* 0x000fe20000000000 */
[C---:B------:R-:W-:Y:S01]  /*3310*/  ISETP.GT.U32.AND P6, PT, R0.reuse, R10, PT ;  /* 0x0000000a0000720c */ /* 0x040fe20003fc4070 */
[----:B0-----:R-:W-:Y:S01]  /*3320*/  IMAD.MOV.U32 R3, RZ, RZ, R16 ;  /* 0x000000ffff037224 */ /* 0x001fe200078e0010 */
[----:B------:R-:W-:Y:S01]  /*3330*/  ISETP.GT.U32.AND P5, PT, R0, R8, PT ;  /* 0x000000080000720c */ /* 0x000fe20003fa4070 */
[----:B------:R-:W-:Y:S01]  /*3340*/  IMAD.HI.U32 R18, R4, R14, RZ ;  /* 0x0000000e04127227 */ /* 0x000fe200078e00ff */
[----:B------:R-:W-:-:S03]  /*3350*/  IABS R15, R11 ;  /* 0x0000000b000f7213 */ /* 0x000fc60000000000 */
[----:B------:R-:W-:Y:S01]  /*3360*/  @!P1 IMAD.MOV R3, RZ, RZ, -R3 ;  /* 0x000000ffff039224 */ /* 0x000fe200078e0a03 */
[----:B------:R-:W-:Y:S01]  /*3370*/  ISETP.GE.AND P1, PT, R2, RZ, PT ;  /* 0x000000ff0200720c */ /* 0x000fe20003f26270 */
[----:B------:R-:W-:Y:S01]  /*3380*/  @!P0 IMAD.IADD R12, R12, 0x1, -R0 ;  /* 0x000000010c0c8824 */ /* 0x000fe200078e0a00 */
[----:B------:R-:W-:Y:S01]  /*3390*/  ISETP.GE.AND P0, PT, R13, RZ, PT ;  /* 0x000000ff0d00720c */ /* 0x000fe20003f06270 */
[----:B------:R-:W-:Y:S01]  /*33a0*/  IMAD.MOV R17, RZ, RZ, -R18 ;  /* 0x000000ffff117224 */ /* 0x000fe200078e0a12 */
[----:B------:R0:W-:Y:S01]  /*33b0*/  STL [R1+0x134], R3 ;  /* 0x0001340301007387 */ /* 0x0001e20000100800 */
[----:B------:R-:W-:Y:S01]  /*33c0*/  @!P4 IMAD.IADD R7, R7, 0x1, -R0 ;  /* 0x000000010707c824 */ /* 0x000fe200078e0a00 */
[----:B------:R-:W-:Y:S01]  /*33d0*/  ISETP.GE.AND P4, PT, R6, RZ, PT ;  /* 0x000000ff0600720c */ /* 0x000fe20003f86270 */
[----:B------:R-:W-:Y:S02]  /*33e0*/  IMAD R2, R0, R17, R14 ;  /* 0x0000001100027224 */ /* 0x000fe400078e020e */
[----:B------:R-:W-:-:S04]  /*33f0*/  IMAD.HI.U32 R13, R4, R15, RZ ;  /* 0x0000000f040d7227 */ /* 0x000fc800078e00ff */
[----:B------:R-:W-:Y:S01]  /*3400*/  @!P6 IMAD.IADD R10, R10, 0x1, -R0 ;  /* 0x000000010a0ae824 */ /* 0x000fe200078e0a00 */
[C---:B------:R-:W-:Y:S01]  /*3410*/  ISETP.GT.U32.AND P6, PT, R0.reuse, R2, PT ;  /* 0x000000020000720c */ /* 0x040fe20003fc4070 */
[----:B0-----:R-:W-:Y:S02]  /*3420*/  IMAD.MOV.U32 R3, RZ, RZ, R12 ;  /* 0x000000ffff037224 */ /* 0x001fe400078e000c */
[----:B------:R-:W-:Y:S02]  /*3430*/  IMAD.MOV R13, RZ, RZ, -R13 ;  /* 0x000000ffff0d7224 */ /* 0x000fe400078e0a0d */
[----:B------:R-:W-:Y:S01]  /*3440*/  @!P3 IMAD.MOV R3, RZ, RZ, -R3 ;  /* 0x000000ffff03b224 */ /* 0x000fe200078e0a03 */
[----:B------:R-:W-:Y:S01]  /*3450*/  ISETP.GT.U32.AND P3, PT, R0, R7, PT ;  /* 0x000000070000720c */ /* 0x000fe20003f64070 */
[--C-:B------:R-:W-:Y:S02]  /*3460*/  @!P5 IMAD.IADD R8, R8, 0x1, -R0.reuse ;  /* 0x000000010808d824 */ /* 0x100fe400078e0a00 */
[C---:B------:R-:W-:Y:S01]  /*3470*/  IMAD R6, R0.reuse, R13, R15 ;  /* 0x0000000d00067224 */ /* 0x040fe200078e020f */
[----:B------:R0:W-:Y:S01]  /*3480*/  STL [R1+0x138], R3 ;  /* 0x0001380301007387 */ /* 0x0001e20000100800 */
[----:B------:R-:W-:Y:S01]  /*3490*/  VIADD R13, R5, 0xa2 ;  /* 0x000000a2050d7836 */ /* 0x000fe20000000000 */
[----:B------:R-:W-:Y:S01]  /*34a0*/  ISETP.GT.U32.AND P5, PT, R0, R8, PT ;  /* 0x000000080000720c */ /* 0x000fe20003fa4070 */
[----:B------:R-:W-:-:S02]  /*34b0*/  @!P6 IMAD.IADD R2, R2, 0x1, -R0 ;  /* 0x000000010202e824 */ /* 0x000fc400078e0a00 */
[C---:B------:R-:W-:Y:S01]  /*34c0*/  VIADD R12, R5.reuse, 0x9e ;  /* 0x0000009e050c7836 */ /* 0x040fe20000000000 */
[----:B------:R-:W-:Y:S01]  /*34d0*/  IABS R19, R13 ;  /* 0x0000000d00137213 */ /* 0x000fe20000000000 */
[----:B------:R-:W-:Y:S01]  /*34e0*/  VIADD R20, R5, 0x9a ;  /* 0x0000009a05147836 */ /* 0x000fe20000000000 */
[C---:B------:R-:W-:Y:S01]  /*34f0*/  ISETP.GT.U32.AND P6, PT, R0.reuse, R2, PT ;  /* 0x000000020000720c */ /* 0x040fe20003fc4070 */
[----:B------:R-:W-:Y:S01]  /*3500*/  @!P3 IMAD.IADD R7, R7, 0x1, -R0 ;  /* 0x000000010707b824 */ /* 0x000fe200078e0a00 */
[----:B------:R-:W-:Y:S01]  /*3510*/  ISETP.GT.U32.AND P3, PT, R0, R6, PT ;  /* 0x000000060000720c */ /* 0x000fe20003f64070 */
[----:B0-----:R-:W-:Y:S02]  /*3520*/  IMAD.MOV.U32 R3, RZ, RZ, R10 ;  /* 0x000000ffff037224 */ /* 0x001fe400078e000a */
[----:B------:R-:W-:Y:S02]  /*3530*/  VIADD R10, R5, 0x9c ;  /* 0x0000009c050a7836 */ /* 0x000fe40000000000 */
[----:B------:R-:W-:Y:S01]  /*3540*/  @!P2 IMAD.MOV R3, RZ, RZ, -R3 ;  /* 0x000000ffff03a224 */ /* 0x000fe200078e0a03 */
[----:B------:R-:W-:Y:S01]  /*3550*/  ISETP.GE.AND P2, PT, R13, RZ, PT ;  /* 0x000000ff0d00720c */ /* 0x000fe20003f46270 */
[----:B------:R-:W-:Y:S01]  /*3560*/  @!P5 IMAD.IADD R8, R8, 0x1, -R0 ;  /* 0x000000010808d824 */ /* 0x000fe200078e0a00 */
[----:B------:R-:W-:Y:S01]  /*3570*/  ISETP.GE.AND P5, PT, R11, RZ, PT ;  /* 0x000000ff0b00720c */ /* 0x000fe20003fa6270 */
[----:B------:R-:W-:Y:S01]  /*3580*/  VIADD R11, R5, 0xa0 ;  /* 0x000000a0050b7836 */ /* 0x000fe20000000000 */
[----:B------:R0:W-:Y:S01]  /*3590*/  STL [R1+0x13c], R3 ;  /* 0x00013c0301007387 */ /* 0x0001e20000100800 */
[----:B------:R-:W-:-:S02]  /*35a0*/  @!P1 IMAD.MOV R8, RZ, RZ, -R8 ;  /* 0x000000ffff089224 */ /* 0x000fc400078e0a08 */
[--C-:B------:R-:W-:Y:S01]  /*35b0*/  @!P3 IMAD.IADD R6, R6, 0x1, -R0.reuse ;  /* 0x000000010606b824 */ /* 0x100fe200078e0a00 */
[----:B------:R-:W-:Y:S01]  /*35c0*/  ISETP.GE.AND P1, PT, R11, RZ, PT ;  /* 0x000000ff0b00720c */ /* 0x000fe20003f26270 */
[----:B------:R-:W-:Y:S01]  /*35d0*/  @!P6 IMAD.IADD R2, R2, 0x1, -R0 ;  /* 0x000000010202e824 */ /* 0x000fe200078e0a00 */
[----:B------:R-:W-:Y:S01]  /*35e0*/  IABS R13, R11 ;  /* 0x0000000b000d7213 */ /* 0x000fe20000000000 */
[----:B------:R-:W-:Y:S01]  /*35f0*/  IMAD.HI.U32 R11, R4, R19, RZ ;  /* 0x00000013040b7227 */ /* 0x000fe200078e00ff */
[----:B------:R-:W-:Y:S01]  /*3600*/  ISETP.GT.U32.AND P3, PT, R0, R6, PT ;  /* 0x000000060000720c */ /* 0x000fe20003f64070 */
[----:B------:R1:W-:Y:S01]  /*3610*/  STL [R1+0x140], R8 ;  /* 0x0001400801007387 */ /* 0x0003e20000100800 */
[----:B------:R-:W-:Y:S01]  /*3620*/  ISETP.GE.AND P6, PT, R10, RZ, PT ;  /* 0x000000ff0a00720c */ /* 0x000fe20003fc6270 */
[----:B0-----:R-:W-:Y:S01]  /*3630*/  IMAD.MOV.U32 R3, RZ, RZ, R7 ;  /* 0x000000ffff037224 */ /* 0x001fe200078e0007 */
[----:B------:R-:W-:Y:S01]  /*3640*/  IABS R10, R10 ;  /* 0x0000000a000a7213 */ /* 0x000fe20000000000 */
[----:B------:R-:W-:-:S02]  /*3650*/  IMAD.MOV R11, RZ, RZ, -R11 ;  /* 0x000000ffff0b7224 */ /* 0x000fc400078e0a0b */
[----:B------:R-:W-:Y:S01]  /*3660*/  @!P0 IMAD.MOV R3, RZ, RZ, -R3 ;  /* 0x000000ffff038224 */ /* 0x000fe200078e0a03 */
[----:B------:R-:W-:Y:S01]  /*3670*/  ISETP.GE.AND P0, PT, R12, RZ, PT ;  /* 0x000000ff0c00720c */ /* 0x000fe20003f06270 */
[----:B------:R-:W-:Y:S01]  /*3680*/  IMAD R19, R0, R11, R19 ;  /* 0x0000000b00137224 */ /* 0x000fe200078e0213 */
[----:B------:R-:W-:Y:S01]  /*3690*/  IABS R12, R12 ;  /* 0x0000000c000c7213 */ /* 0x000fe20000000000 */
[C---:B-1----:R-:W-:Y:S01]  /*36a0*/  IMAD.HI.U32 R8, R4.reuse, R13, RZ ;  /* 0x0000000d04087227 */ /* 0x042fe200078e00ff */
[----:B------:R0:W-:Y:S03]  /*36b0*/  STL [R1+0x144], R3 ;  /* 0x0001440301007387 */ /* 0x0001e60000100800 */
[----:B------:R-:W-:-:S04]  /*36c0*/  IMAD.HI.U32 R7, R4, R12, RZ ;  /* 0x0000000c04077227 */ /* 0x000fc800078e00ff */
[----:B------:R-:W-:Y:S02]  /*36d0*/  IMAD.MOV R8, RZ, RZ, -R8 ;  /* 0x000000ffff087224 */ /* 0x000fe400078e0a08 */
[----:B------:R-:W-:Y:S02]  /*36e0*/  IMAD.MOV R7, RZ, RZ, -R7 ;  /* 0x000000ffff077224 */ /* 0x000fe400078e0a07 */
[----:B0-----:R-:W-:Y:S02]  /*36f0*/  IMAD.MOV.U32 R3, RZ, RZ, R2 ;  /* 0x000000ffff037224 */ /* 0x001fe400078e0002 */
[----:B------:R-:W-:Y:S02]  /*3700*/  @!P3 IMAD.IADD R6, R6, 0x1, -R0 ;  /* 0x000000010606b824 */ /* 0x000fe400078e0a00 */
[----:B------:R-:W-:Y:S01]  /*3710*/  @!P4 IMAD.MOV R3, RZ, RZ, -R3 ;  /* 0x000000ffff03c224 */ /* 0x000fe200078e0a03 */
[C---:B------:R-:W-:Y:S01]  /*3720*/  ISETP.GT.U32.AND P4, PT, R0.reuse, R19, PT ;  /* 0x000000130000720c */ /* 0x040fe20003f84070 */
[----:B------:R-:W-:-:S02]  /*3730*/  IMAD R13, R0, R8, R13 ;  /* 0x00000008000d7224 */ /* 0x000fc400078e020d */
[C---:B------:R-:W-:Y:S01]  /*3740*/  IMAD R12, R0.reuse, R7, R12 ;  /* 0x00000007000c7224 */ /* 0x040fe200078e020c */
[----:B------:R0:W-:Y:S01]  /*3750*/  STL [R1+0x210], R3 ;  /* 0x0002100301007387 */ /* 0x0001e20000100800 */
[----:B------:R-:W-:Y:S01]  /*3760*/  VIADD R16, R5, 0x98 ;  /* 0x0000009805107836 */ /* 0x000fe20000000000 */
[----:B------:R-:W-:Y:S01]  /*3770*/  ISETP.GT.U32.AND P3, PT, R0, R13, PT ;  /* 0x0000000d0000720c */ /* 0x000fe20003f64070 */
[----:B------:R-:W-:-:S03]  /*3780*/  IMAD.HI.U32 R2, R4, R10, RZ ;  /* 0x0000000a04027227 */ /* 0x000fc600078e00ff */
[----:B------:R-:W-:Y:S01]  /*3790*/  IABS R18, R16 ;  /* 0x0000001000127213 */ /* 0x000fe20000000000 */
[----:B------:R-:W-:Y:S02]  /*37a0*/  IMAD.MOV R2, RZ, RZ, -R2 ;  /* 0x000000ffff027224 */ /* 0x000fe400078e0a02 */
[----:B------:R-:W-:Y:S02]  /*37b0*/  @!P4 IMAD.IADD R19, R19, 0x1, -R0 ;  /* 0x000000011313c824 */ /* 0x000fe400078e0a00 */
[----:B0-----:R-:W-:Y:S01]  /*37c0*/  IMAD.MOV.U32 R3, RZ, RZ, R6 ;  /* 0x000000ffff037224 */ /* 0x001fe200078e0006 */
[----:B------:R-:W-:Y:S01]  /*37d0*/  IABS R6, R20 ;  /* 0x0000001400067213 */ /* 0x000fe20000000000 */
[C---:B------:R-:W-:Y:S01]  /*37e0*/  IMAD R10, R0.reuse, R2, R10 ;  /* 0x00000002000a7224 */ /* 0x040fe200078e020a */
[C---:B------:R-:W-:Y:S01]  /*37f0*/  ISETP.GT.U32.AND P4, PT, R0.reuse, R19, PT ;  /* 0x000000130000720c */ /* 0x040fe20003f84070 */
[----:B------:R-:W-:Y:S01]  /*3800*/  @!P5 IMAD.MOV R3, RZ, RZ, -R3 ;  /* 0x000000ffff03d224 */ /* 0x000fe200078e0a03 */
[----:B------:R-:W-:Y:S01]  /*3810*/  ISETP.GT.U32.AND P5, PT, R0, R12, PT ;  /* 0x0000000c0000720c */ /* 0x000fe20003fa4070 */
[----:B------:R-:W-:-:S02]  /*3820*/  @!P3 IMAD.IADD R13, R13, 0x1, -R0 ;  /* 0x000000010d0db824 */ /* 0x000fc400078e0a00 */
[----:B------:R-:W-:Y:S01]  /*3830*/  IMAD.HI.U32 R14, R4, R6, RZ ;  /* 0x00000006040e7227 */ /* 0x000fe200078e00ff */
[----:B------:R0:W-:Y:S02]  /*3840*/  STL [R1+0x214], R3 ;  /* 0x0002140301007387 */ /* 0x0001e40000100800 */
[----:B------:R-:W-:Y:S01]  /*3850*/  ISETP.GT.U32.AND P3, PT, R0, R13, PT ;  /* 0x0000000d0000720c */ /* 0x000fe20003f64070 */
[----:B------:R-:W-:-:S04]  /*3860*/  IMAD.HI.U32 R7, R4, R18, RZ ;  /* 0x0000001204077227 */ /* 0x000fc800078e00ff */
[----:B------:R-:W-:Y:S02]  /*3870*/  IMAD.MOV R14, RZ, RZ, -R14 ;  /* 0x000000ffff0e7224 */ /* 0x000fe400078e0a0e */
[--C-:B------:R-:W-:Y:S02]  /*3880*/  @!P5 IMAD.IADD R12, R12, 0x1, -R0.reuse ;  /* 0x000000010c0cd824 */ /* 0x100fe400078e0a00 */
[----:B------:R-:W-:Y:S02]  /*3890*/  IMAD.MOV R7, RZ, RZ, -R7 ;  /* 0x000000ffff077224 */ /* 0x000fe400078e0a07 */
[----:B------:R-:W-:Y:S01]  /*38a0*/  @!P4 IMAD.IADD R19, R19, 0x1, -R0 ;  /* 0x000000011313c824 */ /* 0x000fe200078e0a00 */
[C---:B------:R-:W-:Y:S01]  /*38b0*/  ISETP.GT.U32.AND P5, PT, R0.reuse, R12, PT ;  /* 0x0000000c0000720c */ /* 0x040fe20003fa4070 */
[C---:B------:R-:W-:Y:S01]  /*38c0*/  IMAD R6, R0.reuse, R14, R6 ;  /* 0x0000000e00067224 */ /* 0x040fe200078e0206 */
[C---:B------:R-:W-:Y:S01]  /*38d0*/  ISETP.GT.U32.AND P4, PT, R0.reuse, R10, PT ;  /* 0x0000000a0000720c */ /* 0x040fe20003f84070 */
[----:B------:R-:W-:-:S02]  /*38e0*/  IMAD R18, R0, R7, R18 ;  /* 0x0000000700127224 */ /* 0x000fc400078e0212 */
[--C-:B------:R-:W-:Y:S01]  /*38f0*/  @!P3 IMAD.IADD R13, R13, 0x1, -R0.reuse ;  /* 0x000000010d0db824 */ /* 0x100fe200078e0a00 */
[----:B------:R-:W-:Y:S01]  /*3900*/  ISETP.GT.U32.AND P3, PT, R0, R6, PT ;  /* 0x000000060000720c */ /* 0x000fe20003f64070 */
[C---:B------:R-:W-:Y:S02]  /*3910*/  VIADD R2, R5.reuse, 0x96 ;  /* 0x0000009605027836 */ /* 0x040fe40000000000 */
[C---:B------:R-:W-:Y:S02]  /*3920*/  VIADD R7, R5.reuse, 0x92 ;  /* 0x0000009205077836 */ /* 0x040fe40000000000 */
[----:B0-----:R-:W-:Y:S01]  /*3930*/  IMAD.MOV.U32 R3, RZ, RZ, R19 ;  /* 0x000000ffff037224 */ /* 0x001fe200078e0013 */
[----:B------:R-:W-:Y:S01]  /*3940*/  IABS R11, R2 ;  /* 0x00000002000b7213 */ /* 0x000fe20000000000 */
[--C-:B------:R-:W-:Y:S01]  /*3950*/  @!P5 IMAD.IADD R12, R12, 0x1, -R0.reuse ;  /* 0x000000010c0cd824 */ /* 0x100fe200078e0a00 */
[----:B------:R-:W-:Y:S01]  /*3960*/  ISETP.GT.U32.AND P5, PT, R0, R18, PT ;  /* 0x000000120000720c */ /* 0x000fe20003fa4070 */
[--C-:B------:R-:W-:Y:S01]  /*3970*/  @!P4 IMAD.IADD R10, R10, 0x1, -R0.reuse ;  /* 0x000000010a0ac824 */ /* 0x100fe200078e0a00 */
[----:B------:R-:W-:Y:S01]  /*3980*/  IABS R19, R7 ;  /* 0x0000000700137213 */ /* 0x000fe20000000000 */
[----:B------:R-:W-:Y:S01]  /*3990*/  VIADD R8, R5, 0x94 ;  /* 0x0000009405087836 */ /* 0x000fe20000000000 */
[----:B------:R-:W-:Y:S01]  /*39a0*/  ISETP.GE.AND P4, PT, R20, RZ, PT ;  /* 0x000000ff1400720c */ /* 0x000fe20003f86270 */
[----:B------:R-:W-:Y:S01]  /*39b0*/  @!P2 IMAD.MOV R3, RZ, RZ, -R3 ;  /* 0x000000ffff03a224 */ /* 0x000fe200078e0a03 */
[----:B------:R-:W-:Y:S01]  /*39c0*/  ISETP.GT.U32.AND P2, PT, R0, R10, PT ;  /* 0x0000000a0000720c */ /* 0x000fe20003f44070 */
[--C-:B------:R-:W-:Y:S01]  /*39d0*/  @!P3 IMAD.IADD R6, R6, 0x1, -R0.reuse ;  /* 0x000000010606b824 */ /* 0x100fe200078e0a00 */
[----:B------:R-:W-:Y:S01]  /*39e0*/  IABS R17, R8 ;  /* 0x0000000800117213 */ /* 0x000fe20000000000 */
[----:B------:R-:W-:Y:S01]  /*39f0*/  IMAD.HI.U32 R15, R4, R11, RZ ;  /* 0x0000000b040f7227 */ /* 0x000fe200078e00ff */
[----:B------:R-:W-:Y:S01]  /*3a00*/  ISETP.GE.AND P3, PT, R16, RZ, PT ;  /* 0x000000ff1000720c */ /* 0x000fe20003f66270 */
[----:B------:R0:W-:Y:S02]  /*3a10*/  STL [R1+0x12c], R3 ;  /* 0x00012c0301007387 */ /* 0x0001e40000100800 */
[----:B------:R-:W-:-:S02]  /*3a20*/  @!P5 IMAD.IADD R18, R18, 0x1, -R0 ;  /* 0x000000011212d824 */ /* 0x000fc400078e0a00 */
[----:B------:R-:W-:Y:S02]  /*3a30*/  IMAD.MOV.U32 R16, RZ, RZ, R19 ;  /* 0x000000ffff107224 */ /* 0x000fe400078e0013 */
[----:B------:R-:W-:Y:S01]  /*3a40*/  IMAD.HI.U32 R14, R4, R17, RZ ;  /* 0x00000011040e7227 */ /* 0x000fe200078e00ff */
[----:B------:R-:W-:-:S03]  /*3a50*/  ISETP.GT.U32.AND P5, PT, R0, R18, PT ;  /* 0x000000120000720c */ /* 0x000fc60003fa4070 */
[----:B0-----:R-:W-:Y:S02]  /*3a60*/  IMAD.MOV.U32 R3, RZ, RZ, R13 ;  /* 0x000000ffff037224 */ /* 0x001fe400078e000d */
[----:B------:R-:W-:Y:S02]  /*3a70*/  IMAD.MOV R15, RZ, RZ, -R15 ;  /* 0x000000ffff0f7224 */ /* 0x000fe400078e0a0f */
[----:B------:R-:W-:-:S04]  /*3a80*/  IMAD.HI.U32 R13, R4, R16, RZ ;  /* 0x00000010040d7227 */ /* 0x000fc800078e00ff */
[----:B------:R-:W-:Y:S01]  /*3a90*/  @!P1 IMAD.MOV R3, RZ, RZ, -R3 ;  /* 0x000000ffff039224 */ /* 0x000fe200078e0a03 */
[C---:B------:R-:W-:Y:S01]  /*3aa0*/  ISETP.GT.U32.AND P1, PT, R0.reuse, R6, PT ;  /* 0x000000060000720c */ /* 0x040fe20003f24070 */
[----:B------:R-:W-:Y:S02]  /*3ab0*/  IMAD.MOV R14, RZ, RZ, -R14 ;  /* 0x000000ffff0e7224 */ /* 0x000fe400078e0a0e */
[----:B------:R-:W-:Y:S01]  /*3ac0*/  IMAD R11, R0, R15, R11 ;  /* 0x0000000f000b7224 */ /* 0x000fe200078e020b */
[----:B------:R0:W-:Y:S01]  /*3ad0*/  STL [R1+0x128], R3 ;  /* 0x0001280301007387 */ /* 0x0001e20000100800 */
[----:B------:R-:W-:Y:S02]  /*3ae0*/  @!P2 IMAD.IADD R10, R10, 0x1, -R0 ;  /* 0x000000010a0aa824 */ /* 0x000fe400078e0a00 */
[----:B------:R-:W-:Y:S01]  /*3af0*/  IMAD.MOV R13, RZ, RZ, -R13 ;  /* 0x000000ffff0d7224 */ /* 0x000fe200078e0a0d */
[C---:B------:R-:W-:Y:S01]  /*3b00*/  ISETP.GT.U32.AND P2, PT, R0.reuse, R11, PT ;  /* 0x0000000b0000720c */ /* 0x040fe20003f44070 */
[----:B------:R-:W-:-:S02]  /*3b10*/  IMAD R17, R0, R14, R17 ;  /* 0x0000000e00117224 */ /* 0x000fc400078e0211 */
[----:B------:R-:W-:Y:S02]  /*3b20*/  IMAD R16, R0, R13, R16 ;  /* 0x0000000d00107224 */ /* 0x000fe400078e0210 */
[----:B------:R-:W-:Y:S02]  /*3b30*/  IMAD.MOV.U32 R9, RZ, RZ, R12 ;  /* 0x000000ffff097224 */ /* 0x000fe400078e000c */
[----:B0-----:R-:W-:Y:S02]  /*3b40*/  IMAD.MOV.U32 R3, RZ, RZ, R10 ;  /* 0x000000ffff037224 */ /* 0x001fe400078e000a */
[----:B------:R-:W-:Y:S01]  /*3b50*/  @!P5 IMAD.IADD R18, R18, 0x1, -R0 ;  /* 0x000000011212d824 */ /* 0x000fe200078e0a00 */
[C---:B------:R-:W-:Y:S01]  /*3b60*/  ISETP.GT.U32.AND P5, PT, R0.reuse, R16, PT ;  /* 0x000000100000720c */ /* 0x040fe20003fa4070 */
[----:B------:R-:W-:Y:S01]  /*3b70*/  @!P6 IMAD.MOV R3, RZ, RZ, -R3 ;  /* 0x000000ffff03e224 */ /* 0x000fe200078e0a03 */
[----:B------:R-:W-:Y:S01]  /*3b80*/  ISETP.GT.U32.AND P6, PT, R0, R17, PT ;  /* 0x000000110000720c */ /* 0x000fe20003fc4070 */
[----:B------:R-:W-:Y:S01]  /*3b90*/  @!P0 IMAD.MOV R9, RZ, RZ, -R9 ;  /* 0x000000ffff098224 */ /* 0x000fe200078e0a09 */
[----:B------:R-:W-:Y:S01]  /*3ba0*/  ISETP.GE.AND P0, PT, R2, RZ, PT ;  /* 0x000000ff0200720c */ /* 0x000fe20003f06270 */
[----:B------:R-:W-:-:S02]  /*3bb0*/  VIADD R2, R5, 0x90 ;  /* 0x0000009005027836 */ /* 0x000fc40000000000 */
[--C-:B------:R-:W-:Y:S01]  /*3bc0*/  @!P1 IMAD.IADD R6, R6, 0x1, -R0.reuse ;  /* 0x0000000106069824 */ /* 0x100fe200078e0a00 */
[----:B------:R-:W-:Y:S01]  /*3bd0*/  STL [R1+0xf4], R9 ;  /* 0x0000f40901007387 */ /* 0x000fe20000100800 */
[----:B------:R-:W-:Y:S01]  /*3be0*/  VIADD R10, R5, 0x8e ;  /* 0x0000008e050a7836 */ /* 0x000fe20000000000 */
[----:B------:R-:W-:Y:S01]  /*3bf0*/  IABS R12, R2 ;  /* 0x00000002000c7213 */ /* 0x000fe20000000000 */
[--C-:B------:R-:W-:Y:S01]  /*3c00*/  @!P2 IMAD.IADD R11, R11, 0x1, -R0.reuse ;  /* 0x000000010b0ba824 */ /* 0x100fe200078e0a00 */
[----:B------:R0:W-:Y:S01]  /*3c10*/  STL [R1+0x11c], R3 ;  /* 0x00011c0301007387 */ /* 0x0001e20000100800 */
[----:B------:R-:W-:Y:S01]  /*3c20*/  ISETP.GE.AND P2, PT, R7, RZ, PT ;  /* 0x000000ff0700720c */ /* 0x000fe20003f46270 */
[--C-:B------:R-:W-:Y:S01]  /*3c30*/  @!P5 IMAD.IADD R16, R16, 0x1, -R0.reuse ;  /* 0x000000011010d824 */ /* 0x100fe200078e0a00 */
[----:B------:R-:W-:Y:S01]  /*3c40*/  ISETP.GE.AND P1, PT, R8, RZ, PT ;  /* 0x000000ff0800720c */ /* 0x000fe20003f26270 */
[----:B------:R-:W-:Y:S01]  /*3c50*/  @!P6 IMAD.IADD R17, R17, 0x1, -R0 ;  /* 0x000000011111e824 */ /* 0x000fe200078e0a00 */
[----:B------:R-:W-:Y:S01]  /*3c60*/  IABS R7, R10 ;  /* 0x0000000a00077213 */ /* 0x000fe20000000000 */
[----:B------:R-:W-:Y:S01]  /*3c70*/  IMAD.HI.U32 R8, R4, R12, RZ ;  /* 0x0000000c04087227 */ /* 0x000fe200078e00ff */
[----:B------:R-:W-:-:S02]  /*3c80*/  ISETP.GT.U32.AND P6, PT, R0, R11, PT ;  /* 0x0000000b0000720c */ /* 0x000fc40003fc4070 */
[C---:B------:R-:W-:Y:S01]  /*3c90*/  ISETP.GT.U32.AND P5, PT, R0.reuse, R17, PT ;  /* 0x000000110000720c */ /* 0x040fe20003fa4070 */
[----:B0-----:R-:W-:Y:S02]  /*3ca0*/  IMAD.MOV.U32 R3, RZ, RZ, R6 ;  /* 0x000000ffff037224 */ /* 0x001fe400078e0006 */
[----:B------:R-:W-:Y:S02]  /*3cb0*/  IMAD.MOV R8, RZ, RZ, -R8 ;  /* 0x000000ffff087224 */ /* 0x000fe400078e0a08 */
[----:B------:R-:W-:Y:S01]  /*3cc0*/  @!P4 IMAD.MOV R3, RZ, RZ, -R3 ;  /* 0x000000ffff03c224 */ /* 0x000fe200078e0a03 */
[----:B------:R-:W-:Y:S01]  /*3cd0*/  ISETP.GT.U32.AND P4, PT, R0, R16, PT ;  /* 0x000000100000720c */ /* 0x000fe20003f84070 */
[----:B------:R-:W-:-:S03]  /*3ce0*/  IMAD.HI.U32 R6, R4, R7, RZ ;  /* 0x0000000704067227 */ /* 0x000fc600078e00ff */
[----:B------:R0:W-:Y:S01]  /*3cf0*/  STL [R1+0x120], R3 ;  /* 0x0001200301007387 */ /* 0x0001e20000100800 */
[C---:B------:R-:W-:Y:S02]  /*3d00*/  IMAD R12, R0.reuse, R8, R12 ;  /* 0x00000008000c7224 */ /* 0x040fe400078e020c */
[----:B------:R-:W-:Y:S02]  /*3d10*/  IMAD.MOV R6, RZ, RZ, -R6 ;  /* 0x000000ffff067224 */ /* 0x000fe400078e0a06 */
[--C-:B------:R-:W-:Y:S01]  /*3d20*/  @!P6 IMAD.IADD R11, R11, 0x1, -R0.reuse ;  /* 0x000000010b0be824 */ /* 0x100fe200078e0a00 */
[C---:B------:R-:W-:Y:S01]  /*3d30*/  ISETP.GT.U32.AND P6, PT, R0.reuse, R12, PT ;  /* 0x0000000c0000720c */ /* 0x040fe20003fc4070 */
[----:B------:R-:W-:Y:S02]  /*3d40*/  IMAD R7, R0, R6, R7 ;  /* 0x0000000600077224 */ /* 0x000fe400078e0207 */
[C---:B------:R-:W-:Y:S02]  /*3d50*/  VIADD R14, R5.reuse, 0x8c ;  /* 0x0000008c050e7836 */ /* 0x040fe40000000000 */
[----:B------:R-:W-:Y:S01]  /*3d60*/  @!P4 IMAD.IADD R16, R16, 0x1, -R0 ;  /* 0x000000011010c824 */ /* 0x000fe200078e0a00 */
[----:B------:R-:W-:Y:S01]  /*3d70*/  ISETP.GT.U32.AND P4, PT, R0, R7, PT ;  /* 0x000000070000720c */ /* 0x000fe20003f84070 */
[----:B------:R-:W-:Y:S01]  /*3d80*/  VIADD R13, R5, 0x8a ;  /* 0x0000008a050d7836 */ /* 0x000fe20000000000 */
[----:B------:R-:W-:Y:S01]  /*3d90*/  IABS R15, R14 ;  /* 0x0000000e000f7213 */ /* 0x000fe20000000000 */
[----:B------:R-:W-:-:S02]  /*3da0*/  IMAD.MOV.U32 R9, RZ, RZ, R18 ;  /* 0x000000ffff097224 */ /* 0x000fc400078e0012 */
[----:B------:R-:W-:Y:S01]  /*3db0*/  @!P5 IMAD.IADD R17, R17, 0x1, -R0 ;  /* 0x000000011111d824 */ /* 0x000fe200078e0a00 */
[----:B------:R-:W-:Y:S01]  /*3dc0*/  IABS R20, R13 ;  /* 0x0000000d00147213 */ /* 0x000fe20000000000 */
[----:B------:R-:W-:Y:S01]  /*3dd0*/  IMAD.HI.U32 R6, R4, R15, RZ ;  /* 0x0000000f04067227 */ /* 0x000fe200078e00ff */
[----:B------:R-:W-:-:S03]  /*3de0*/  ISETP.GE.AND P5, PT, R2, RZ, PT ;  /* 0x000000ff0200720c */ /* 0x000fc60003fa6270 */
[----:B------:R-:W-:Y:S01]  /*3df0*/  @!P6 IMAD.IADD R12, R12, 0x1, -R0 ;  /* 0x000000010c0ce824 */ /* 0x000fe200078e0a00 */
[----:B------:R-:W-:Y:S01]  /*3e00*/  ISETP.GE.AND P6, PT, R10, RZ, PT ;  /* 0x000000ff0a00720c */ /* 0x000fe20003fc6270 */
[----:B------:R-:W-:-:S04]  /*3e10*/  IMAD.HI.U32 R8, R4, R20, RZ ;  /* 0x0000001404087227 */ /* 0x000fc800078e00ff */
[----:B------:R-:W-:Y:S02]  /*3e20*/  VIADD R2, R5, 0x88 ;  /* 0x0000008805027836 */ /* 0x000fe40000000000 */
[----:B------:R-:W-:Y:S02]  /*3e30*/  IMAD.MOV R6, RZ, RZ, -R6 ;  /* 0x000000ffff067224 */ /* 0x000fe400078e0a06 */
[----:B------:R-:W-:Y:S02]  /*3e40*/  @!P4 IMAD.IADD R7, R7, 0x1, -R0 ;  /* 0x000000010707c824 */ /* 0x000fe400078e0a00 */
[----:B------:R-:W-:Y:S01]  /*3e50*/  @!P3 IMAD.MOV R9, RZ, RZ, -R9 ;  /* 0x000000ffff09b224 */ /* 0x000fe200078e0a09 */
[C---:B------:R-:W-:Y:S01]  /*3e60*/  ISETP.GT.U32.AND P3, PT, R0.reuse, R12, PT ;  /* 0x0000000c0000720c */ /* 0x040fe20003f64070 */
[----:B0-----:R-:W-:Y:S01]  /*3e70*/  IMAD.MOV.U32 R3, RZ, RZ, R11 ;  /* 0x000000ffff037224 */ /* 0x001fe200078e000b */
[----:B------:R-:W-:Y:S01]  /*3e80*/  ISETP.GT.U32.AND P4, PT, R0, R7, PT ;  /* 0x000000070000720c */ /* 0x000fe20003f84070 */
[----:B------:R-:W-:Y:S01]  /*3e90*/  IMAD.MOV R8, RZ, RZ, -R8 ;  /* 0x000000ffff087224 */ /* 0x000fe200078e0a08 */
[----:B------:R0:W-:Y:S01]  /*3ea0*/  STL [R1+0xfc], R9 ;  /* 0x0000fc0901007387 */ /* 0x0001e20000100800 */
[----:B------:R-:W-:-:S02]  /*3eb0*/  VIADD R10, R5, 0x86 ;  /* 0x00000086050a7836 */ /* 0x000fc40000000000 */
[C---:B------:R-:W-:Y:S01]  /*3ec0*/  IMAD R15, R0.reuse, R6, R15 ;  /* 0x00000006000f7224 */ /* 0x040fe200078e020f */
[----:B------:R-:W-:Y:S01]  /*3ed0*/  IABS R6, R2 ;  /* 0x0000000200067213 */ /* 0x000fe20000000000 */
[----:B------:R-:W-:Y:S02]  /*3ee0*/  @!P0 IMAD.MOV R3, RZ, RZ, -R3 ;  /* 0x000000ffff038224 */ /* 0x000fe400078e0a03 */
[----:B------:R-:W-:Y:S01]  /*3ef0*/  IMAD R20, R0, R8, R20 ;  /* 0x0000000800147224 */ /* 0x000fe200078e0214 */
[----:B------:R-:W-:Y:S01]  /*3f00*/  IABS R8, R10 ;  /* 0x0000000a00087213 */ /* 0x000fe20000000000 */
[----:B------:R-:W-:Y:S01]  /*3f10*/  IMAD.HI.U32 R11, R4, R6, RZ ;  /* 0x00000006040b7227 */ /* 0x000fe200078e00ff */
[----:B------:R-:W-:Y:S01]  /*3f20*/  ISETP.GT.U32.AND P0, PT, R0, R15, PT ;  /* 0x0000000f0000720c */ /* 0x000fe20003f04070 */
[----:B------:R1:W-:Y:S02]  /*3f30*/  STL [R1+0x118], R3 ;  /* 0x0001180301007387 */ /* 0x0003e40000100800 */
[----:B0-----:R-:W-:-:S02]  /*3f40*/  IMAD.MOV.U32 R9, RZ, RZ, R17 ;  /* 0x000000ffff097224 */ /* 0x001fc400078e0011 */
[----:B------:R-:W-:Y:S01]  /*3f50*/  @!P3 IMAD.IADD R12, R12, 0x1, -R0 ;  /* 0x000000010c0cb824 */ /* 0x000fe200078e0a00 */
[----:B------:R-:W-:Y:S01]  /*3f60*/  ISETP.GE.AND P3, PT, R13, RZ, PT ;  /* 0x000000ff0d00720c */ /* 0x000fe20003f66270 */
[----:B------:R-:W-:Y:S01]  /*3f70*/  @!P1 IMAD.MOV R9, RZ, RZ, -R9 ;  /* 0x000000ffff099224 */ /* 0x000fe200078e0a09 */
[----:B------:R-:W-:Y:S01]  /*3f80*/  ISETP.GT.U32.AND P1, PT, R0, R20, PT ;  /* 0x000000140000720c */ /* 0x000fe20003f24070 */
[----:B------:R-:W-:Y:S02]  /*3f90*/  IMAD.MOV R11, RZ, RZ, -R11 ;  /* 0x000000ffff0b7224 */ /* 0x000fe400078e0a0b */
[----:B-1----:R-:W-:Y:S01]  /*3fa0*/  IMAD.MOV.U32 R3, RZ, RZ, R16 ;  /* 0x000000ffff037224 */ /* 0x002fe200078e0010 */
[----:B------:R0:W-:Y:S01]  /*3fb0*/  STL [R1+0x104], R9 ;  /* 0x0001040901007387 */ /* 0x0001e20000100800 */
[----:B------:R-:W-:-:S04]  /*3fc0*/  IMAD.HI.U32 R16, R4, R8, RZ ;  /* 0x0000000804107227 */ /* 0x000fc800078e00ff */
[----:B------:R-:W-:Y:S01]  /*3fd0*/  @!P2 IMAD.MOV R3, RZ, RZ, -R3 ;  /* 0x000000ffff03a224 */ /* 0x000fe200078e0a03 */
[----:B------:R-:W-:Y:S01]  /*3fe0*/  ISETP.GE.AND P2, PT, R14, RZ, PT ;  /* 0x000000ff0e00720c */ /* 0x000fe20003f46270 */
[----:B------:R-:W-:Y:S02]  /*3ff0*/  IMAD.MOV R16, RZ, RZ, -R16 ;  /* 0x000000ffff107224 */ /* 0x000fe400078e0a10 */
[----:B------:R-:W-:Y:S01]  /*4000*/  @!P4 IMAD.IADD R7, R7, 0x1, -R0 ;  /* 0x000000010707c824 */ /* 0x000fe200078e0a00 */
[----:B------:R1:W-:Y:S01]  /*4010*/  STL [R1+0x114], R3 ;  /* 0x0001140301007387 */ /* 0x0003e20000100800 */
[----:B------:R-:W-:Y:S01]  /*4020*/  IMAD R6, R0, R11, R6 ;  /* 0x0000000b00067224 */ /* 0x000fe200078e0206 */
[----:B------:R-:W-:Y:S01]  /*4030*/  ISETP.GE.AND P4, PT, R2, RZ, PT ;  /* 0x000000ff0200720c */ /* 0x000fe20003f86270 */
[----:B0-----:R-:W-:Y:S02]  /*4040*/  IMAD.MOV.U32 R9, RZ, RZ, R12 ;  /* 0x000000ffff097224 */ /* 0x001fe400078e000c */
[----:B------:R-:W-:-:S02]  /*4050*/  @!P0 IMAD.IADD R15, R15, 0x1, -R0 ;  /* 0x000000010f0f8824 */ /* 0x000fc400078e0a00 */
[C---:B------:R-:W-:Y:S02]  /*4060*/  IMAD R8, R0.reuse, R16, R8 ;  /* 0x0000001000087224 */ /* 0x040fe400078e0208 */
[----:B------:R-:W-:Y:S01]  /*4070*/  @!P5 IMAD.MOV R9, RZ, RZ, -R9 ;  /* 0x000000ffff09d224 */ /* 0x000fe200078e0a09 */
[C---:B------:R-:W-:Y:S01]  /*4080*/  ISETP.GT.U32.AND P5, PT, R0.reuse, R6, PT ;  /* 0x000000060000720c */ /* 0x040fe20003fa4070 */
[----:B-1----:R-:W-:Y:S01]  /*4090*/  IMAD.MOV.U32 R3, RZ, RZ, R7 ;  /* 0x000000ffff037224 */ /* 0x002fe200078e0007 */
[----:B------:R-:W-:Y:S01]  /*40a0*/  ISETP.GT.U32.AND P0, PT, R0, R15, PT ;  /* 0x0000000f0000720c */ /* 0x000fe20003f04070 */
[--C-:B------:R-:W-:Y:S01]  /*40b0*/  @!P1 IMAD.IADD R20, R20, 0x1, -R0.reuse ;  /* 0x0000000114149824 */ /* 0x100fe200078e0a00 */
[----:B------:R-:W-:Y:S01]  /*40c0*/  STL [R1+0x108], R9 ;  /* 0x0001080901007387 */ /* 0x000fe20000100800 */
[----:B------:R-:W-:Y:S01]  /*40d0*/  @!P6 IMAD.MOV R3, RZ, RZ, -R3 ;  /* 0x000000ffff03e224 */ /* 0x000fe200078e0a03 */
[C---:B------:R-:W-:Y:S01]  /*40e0*/  ISETP.GT.U32.AND P6, PT, R0.reuse, R8, PT ;  /* 0x000000080000720c */ /* 0x040fe20003fc4070 */
[C---:B------:R-:W-:Y:S01]  /*40f0*/  VIADD R2, R5.reuse, 0x84 ;  /* 0x0000008405027836 */ /* 0x040fe20000000000 */
[----:B------:R-:W-:Y:S01]  /*4100*/  ISETP.GT.U32.AND P1, PT, R0, R20, PT ;  /* 0x000000140000720c */ /* 0x000fe20003f24070 */
[C---:B------:R-:W-:Y:S01]  /*4110*/  VIADD R11, R5.reuse, 0x82 ;  /* 0x00000082050b7836 */ /* 0x040fe20000000000 */
[----:B------:R0:W-:Y:S01]  /*4120*/  STL [R1+0x110], R3 ;  /* 0x0001100301007387 */ /* 0x0001e20000100800 */
[----:B------:R-:W-:Y:S01]  /*4130*/  VIADD R14, R5, 0x80 ;  /* 0x00000080050e7836 */ /* 0x000fe20000000000 */
[----:B------:R-:W-:Y:S01]  /*4140*/  IABS R12, R2 ;  /* 0x00000002000c7213 */ /* 0x000fe20000000000 */
[--C-:B------:R-:W-:Y:S01]  /*4150*/  @!P5 IMAD.IADD R6, R6, 0x1, -R0.reuse ;  /* 0x000000010606d824 */ /* 0x100fe200078e0a00 */
[----:B------:R-:W-:Y:S01]  /*4160*/  IABS R7, R11 ;  /* 0x0000000b00077213 */ /* 0x000fe20000000000 */
[----:B------:R-:W-:Y:S01]  /*4170*/  @!P0 IMAD.IADD R15, R15, 0x1, -R0 ;  /* 0x000000010f0f8824 */ /* 0x000fe200078e0a00 */
[----:B------:R-:W-:Y:S01]  /*4180*/  ISETP.GE.AND P0, PT, R10, RZ, PT ;  /* 0x000000ff0a00720c */ /* 0x000fe20003f06270 */
[----:B------:R-:W-:Y:S01]  /*4190*/  IMAD.HI.U32 R13, R4, R12, RZ ;  /* 0x0000000c040d7227 */ /* 0x000fe200078e00ff */
[----:B------:R-:W-:-:S02]  /*41a0*/  ISETP.GT.U32.AND P5, PT, R0, R6, PT ;  /* 0x000000060000720c */ /* 0x000fc40003fa4070 */
[----:B------:R-:W-:Y:S01]  /*41b0*/  IABS R10, R14 ;  /* 0x0000000e000a7213 */ /* 0x000fe20000000000 */
[--C-:B------:R-:W-:Y:S02]  /*41c0*/  @!P6 IMAD.IADD R8, R8, 0x1, -R0.reuse ;  /* 0x000000010808e824 */ /* 0x100fe400078e0a00 */
[----:B------:R-:W-:Y:S01]  /*41d0*/  @!P1 IMAD.IADD R20, R20, 0x1, -R0 ;  /* 0x0000000114149824 */ /* 0x000fe200078e0a00 */
[----:B------:R-:W-:Y:S01]  /*41e0*/  ISETP.GE.AND P1, PT, R2, RZ, PT ;  /* 0x000000ff0200720c */ /* 0x000fe20003f26270 */
[----:B0-----:R-:W-:Y:S01]  /*41f0*/  IMAD.MOV.U32 R3, RZ, RZ, R15 ;  /* 0x000000ffff037224 */ /* 0x001fe200078e000f */
[----:B------:R-:W-:Y:S01]  /*4200*/  ISETP.GT.U32.AND P6, PT, R0, R8, PT ;  /* 0x000000080000720c */ /* 0x000fe20003fc4070 */
[----:B------:R-:W-:-:S04]  /*4210*/  IMAD.HI.U32 R2, R4, R7, RZ ;  /* 0x0000000704027227 */ /* 0x000fc800078e00ff */
[----:B------:R-:W-:Y:S02]  /*4220*/  IMAD.MOV R13, RZ, RZ, -R13 ;  /* 0x000000ffff0d7224 */ /* 0x000fe400078e0a0d */
[----:B------:R-:W-:Y:S01]  /*4230*/  @!P2 IMAD.MOV R3, RZ, RZ, -R3 ;  /* 0x000000ffff03a224 */ /* 0x000fe200078e0a03 */
[----:B------:R-:W-:Y:S01]  /*4240*/  ISETP.GE.AND P2, PT, R11, RZ, PT ;  /* 0x000000ff0b00720c */ /* 0x000fe20003f46270 */
[----:B------:R-:W-:Y:S02]  /*4250*/  IMAD.MOV R2, RZ, RZ, -R2 ;  /* 0x000000ffff027224 */ /* 0x000fe400078e0a02 */
[C---:B------:R-:W-:Y:S01]  /*4260*/  IMAD R11, R0.reuse, R13, R12 ;  /* 0x0000000d000b7224 */ /* 0x040fe200078e020c */
[----:B------:R0:W-:Y:S01]  /*4270*/  STL [R1+0x10c], R3 ;  /* 0x00010c0301007387 */ /* 0x0001e20000100800 */
[----:B------:R-:W-:Y:S02]  /*4280*/  IMAD R7, R0, R2, R7 ;  /* 0x0000000200077224 */ /* 0x000fe400078e0207 */
[--C-:B------:R-:W-:Y:S01]  /*4290*/  @!P5 IMAD.IADD R6, R6, 0x1, -R0.reuse ;  /* 0x000000010606d824 */ /* 0x100fe200078e0a00 */
[----:B------:R-:W-:Y:S01]  /*42a0*/  ISETP.GT.U32.AND P5, PT, R0, R11, PT ;  /* 0x0000000b0000720c */ /* 0x000fe20003fa4070 */
[----:B------:R-:W-:Y:S01]  /*42b0*/  @!P6 IMAD.IADD R8, R8, 0x1, -R0 ;  /* 0x000000010808e824 */ /* 0x000fe200078e0a00 */
[----:B------:R-:W-:Y:S01]  /*42c0*/  ISETP.GT.U32.AND P6, PT, R0, R7, PT ;  /* 0x000000070000720c */ /* 0x000fe20003fc4070 */
[----:B------:R-:W-:-:S02]  /*42d0*/  VIADD R12, R5, 0x7e ;  /* 0x0000007e050c7836 */ /* 0x000fc40000000000 */
[----:B------:R-:W-:-:S03]  /*42e0*/  IMAD.HI.U32 R15, R4, R10, RZ ;  /* 0x0000000a040f7227 */ /* 0x000fc600078e00ff */
[----:B------:R-:W-:Y:S01]  /*42f0*/  IABS R18, R12 ;  /* 0x0000000c00127213 */ /* 0x000fe20000000000 */
[----:B0-----:R-:W-:Y:S02]  /*4300*/  IMAD.MOV.U32 R3, RZ, RZ, R20 ;  /* 0x000000ffff037224 */ /* 0x001fe400078e0014 */
[----:B------:R-:W-:Y:S02]  /*4310*/  VIADD R13, R5, 0x7c ;  /* 0x0000007c050d7836 */ /* 0x000fe40000000000 */
[--C-:B------:R-:W-:Y:S02]  /*4320*/  @!P5 IMAD.IADD R11, R11, 0x1, -R0.reuse ;  /* 0x000000010b0bd824 */ /* 0x100fe400078e0a00 */
[----:B------:R-:W-:Y:S01]  /*4330*/  @!P3 IMAD.MOV R3, RZ, RZ, -R3 ;  /* 0x000000ffff03b224 */ /* 0x000fe200078e0a03 */
[----:B------:R-:W-:Y:S01]  /*4340*/  IABS R16, R13 ;  /* 0x0000000d00107213 */ /* 0x000fe20000000000 */
[----:B------:R-:W-:Y:S01]  /*4350*/  IMAD.MOV R15, RZ, RZ, -R15 ;  /* 0x000000ffff0f7224 */ /* 0x000fe200078e0a0f */
[----:B------:R-:W-:Y:S01]  /*4360*/  ISETP.GE.AND P3, PT, R14, RZ, PT ;  /* 0x000000ff0e00720c */ /* 0x000fe20003f66270 */
[----:B------:R-:W-:Y:S01]  /*4370*/  @!P6 IMAD.IADD R7, R7, 0x1, -R0 ;  /* 0x000000010707e824 */ /* 0x000fe200078e0a00 */
[----:B------:R-:W-:Y:S01]  /*4380*/  ISETP.GT.U32.AND P6, PT, R0, R11, PT ;  /* 0x0000000b0000720c */ /* 0x000fe20003fc4070 */
[----:B------:R-:W-:Y:S01]  /*4390*/  VIADD R2, R5, 0x7a ;  /* 0x0000007a05027836 */ /* 0x000fe20000000000 */
[----:B------:R0:W-:Y:S01]  /*43a0*/  STL [R1+0x100], R3 ;  /* 0x0001000301007387 */ /* 0x0001e20000100800 */
[----:B------:R-:W-:-:S04]  /*43b0*/  IMAD.HI.U32 R21, R4, R18, RZ ;  /* 0x0000001204157227 */ /* 0x000fc800078e00ff */
[----:B------:R-:W-:Y:S01]  /*43c0*/  IMAD R10, R0, R15, R10 ;  /* 0x0000000f000a7224 */ /* 0x000fe200078e020a */
[----:B------:R-:W-:Y:S01]  /*43d0*/  IABS R15, R2 ;  /* 0x00000002000f7213 */ /* 0x000fe20000000000 */
[----:B------:R-:W-:Y:S02]  /*43e0*/  IMAD.MOV R21, RZ, RZ, -R21 ;  /* 0x000000ffff157224 */ /* 0x000fe400078e0a15 */
[----:B------:R-:W-:Y:S01]  /*43f0*/  IMAD.HI.U32 R19, R4, R16, RZ ;  /* 0x0000001004137227 */ /* 0x000fe200078e00ff */
[----:B------:R-:W-:-:S03]  /*4400*/  ISETP.GT.U32.AND P5, PT, R0, R10, PT ;  /* 0x0000000a0000720c */ /* 0x000fc60003fa4070 */
[----:B0-----:R-:W-:Y:S02]  /*4410*/  IMAD.MOV.U32 R3, RZ, RZ, R6 ;  /* 0x000000ffff037224 */ /* 0x001fe400078e0006 */
[C---:B------:R-:W-:Y:S02]  /*4420*/  IMAD R14, R0.reuse, R21, R18 ;  /* 0x00000015000e7224 */ /* 0x040fe400078e0212 */
[----:B------:R-:W-:Y:S01]  /*4430*/  @!P4 IMAD.MOV R3, RZ, RZ, -R3 ;  /* 0x000000ffff03c224 */ /* 0x000fe200078e0a03 */
[C---:B------:R-:W-:Y:S01]  /*4440*/  ISETP.GT.U32.AND P4, PT, R0.reuse, R7, PT ;  /* 0x000000070000720c */ /* 0x040fe20003f84070 */
[----:B------:R-:W-:Y:S02]  /*4450*/  IMAD.MOV.U32 R20, RZ, RZ, R15 ;  /* 0x000000ffff147224 */ /* 0x000fe400078e000f */
[----:B------:R-:W-:Y:S01]  /*4460*/  IMAD.MOV R19, RZ, RZ, -R19 ;  /* 0x000000ffff137224 */ /* 0x000fe200078e0a13 */
[----:B------:R0:W-:Y:S01]  /*4470*/  STL [R1+0xf8], R3 ;  /* 0x0000f80301007387 */ /* 0x0001e20000100800 */
[----:B------:R-:W-:Y:S01]  /*4480*/  @!P6 IMAD.IADD R11, R11, 0x1, -R0 ;  /* 0x000000010b0be824 */ /* 0x000fe200078e0a00 */
[----:B------:R-:W-:Y:S01]  /*4490*/  ISETP.GT.U32.AND P6, PT, R0, R14, PT ;  /* 0x0000000e0000720c */ /* 0x000fe20003fc4070 */
[----:B------:R-:W-:-:S04]  /*44a0*/  IMAD.HI.U32 R6, R4, R20, RZ ;  /* 0x0000001404067227 */ /* 0x000fc800078e00ff */
[----:B------:R-:W-:Y:S02]  /*44b0*/  IMAD R15, R0, R19, R16 ;  /* 0x00000013000f7224 */ /* 0x000fe400078e0210 */
[----:B------:R-:W-:Y:S02]  /*44c0*/  IMAD.MOV R6, RZ, RZ, -R6 ;  /* 0x000000ffff067224 */ /* 0x000fe400078e0a06 */
[----:B0-----:R-:W-:Y:S02]  /*44d0*/  IMAD.MOV.U32 R3, RZ, RZ, R11 ;  /* 0x000000ffff037224 */ /* 0x001fe400078e000b */
[--C-:B------:R-:W-:Y:S02]  /*44e0*/  @!P5 IMAD.IADD R10, R10, 0x1, -R0.reuse ;  /* 0x000000010a0ad824 */ /* 0x100fe400078e0a00 */
[----:B------:R-:W-:Y:S01]  /*44f0*/  @!P1 IMAD.MOV R3, RZ, RZ, -R3 ;  /* 0x000000ffff039224 */ /* 0x000fe200078e0a03 */
[C---:B------:R-:W-:Y:S01]  /*4500*/  ISETP.GT.U32.AND P1, PT, R0.reuse, R15, PT ;  /* 0x0000000f0000720c */ /* 0x040fe20003f24070 */
[----:B------:R-:W-:Y:S01]  /*4510*/  @!P4 IMAD.IADD R7, R7, 0x1, -R0 ;  /* 0x000000010707c824 */ /* 0x000fe200078e0a00 */
[----:B------:R-:W-:Y:S01]  /*4520*/  ISETP.GE.AND P4, PT, R13, RZ, PT ;  /* 0x000000ff0d00720c */ /* 0x000fe20003f86270 */
[----:B------:R-:W-:Y:S01]  /*4530*/  IMAD.MOV.U32 R9, RZ, RZ, R8 ;  /* 0x000000ffff097224 */ /* 0x000fe200078e0008 */
[----:B------:R-:W-:Y:S01]  /*4540*/  ISETP.GT.U32.AND P5, PT, R0, R10, PT ;  /* 0x0000000a0000720c */ /* 0x000fe20003fa4070 */
[----:B------:R-:W-:-:S02]  /*4550*/  VIADD R17, R5, 0x78 ;  /* 0x0000007805117836 */ /* 0x000fc40000000000 */
[----:B------:R-:W-:Y:S02]  /*4560*/  IMAD R13, R0, R6, R20 ;  /* 0x00000006000d7224 */ /* 0x000fe400078e0214 */
[----:B------:R-:W-:Y:S01]  /*4570*/  @!P0 IMAD.MOV R9, RZ, RZ, -R9 ;  /* 0x000000ffff098224 */ /* 0x000fe200078e0a09 */
[----:B------:R-:W-:Y:S01]  /*4580*/  IABS R18, R17 ;  /* 0x0000001100127213 */ /* 0x000fe20000000000 */
[--C-:B------:R-:W-:Y:S01]  /*4590*/  @!P6 IMAD.IADD R14, R14, 0x1, -R0.reuse ;  /* 0x000000010e0ee824 */ /* 0x100fe200078e0a00 */
[----:B------:R-:W-:Y:S01]  /*45a0*/  ISETP.GT.U32.AND P6, PT, R0, R13, PT ;  /* 0x0000000d0000720c */ /* 0x000fe20003fc4070 */
[----:B------:R-:W-:Y:S01]  /*45b0*/  @!P1 IMAD.IADD R15, R15, 0x1, -R0 ;  /* 0x000000010f0f9824 */ /* 0x000fe200078e0a00 */
[----:B------:R-:W-:Y:S01]  /*45c0*/  STL [R1+0xf0], R9 ;  /* 0x0000f00901007387 */ /* 0x000fe20000100800 */
[----:B------:R-:W-:Y:S01]  /*45d0*/  IMAD.HI.U32 R8, R4, R18, RZ ;  /* 0x0000001204087227 */ /* 0x000fe200078e00ff */
[----:B------:R-:W-:Y:S02]  /*45e0*/  ISETP.GE.AND P0, PT, R12, RZ, PT ;  /* 0x000000ff0c00720c */ /* 0x000fe40003f06270 */
[----:B------:R0:W-:Y:S01]  /*45f0*/  STL [R1+0xec], R3 ;  /* 0x0000ec0301007387 */ /* 0x0001e20000100800 */
[----:B------:R-:W-:Y:S01]  /*4600*/  IMAD.MOV R8, RZ, RZ, -R8 ;  /* 0x000000ffff087224 */ /* 0x000fe200078e0a08 */
[----:B------:R-:W-:Y:S01]  /*4610*/  ISETP.GT.U32.AND P1, PT, R0, R15, PT ;  /* 0x0000000f0000720c */ /* 0x000fe20003f24070 */
[----:B------:R-:W-:-:S02]  /*4620*/  VIADD R6, R5, 0x76 ;  /* 0x0000007605067836 */ /* 0x000fc40000000000 */
[----:B------:R-:W-:Y:S01]  /*4630*/  @!P5 IMAD.IADD R10, R10, 0x1, -R0 ;  /* 0x000000010a0ad824 */ /* 0x000fe200078e0a00 */
[----:B------:R-:W-:Y:S01]  /*4640*/  ISETP.GE.AND P5, PT, R2, RZ, PT ;  /* 0x000000ff0200720c */ /* 0x000fe20003fa6270 */
[----:B------:R-:W-:Y:S01]  /*4650*/  IMAD R2, R0, R8, R18 ;  /* 0x0000000800027224 */ /* 0x000fe200078e0212 */
[----:B------:R-:W-:Y:S01]  /*4660*/  IABS R18, R6 ;  /* 0x0000000600127213 */ /* 0x000fe20000000000 */
[----:B------:R-:W-:Y:S02]  /*4670*/  @!P6 IMAD.IADD R13, R13, 0x1, -R0 ;  /* 0x000000010d0de824 */ /* 0x000fe400078e0a00 */
[----:B0-----:R-:W-:Y:S02]  /*4680*/  IMAD.MOV.U32 R3, RZ, RZ, R7 ;  /* 0x000000ffff037224 */ /* 0x001fe400078e0007 */
[----:B------:R-:W-:Y:S01]  /*4690*/  IMAD.HI.U32 R20, R4, R18, RZ ;  /* 0x0000001204147227 */ /* 0x000fe200078e00ff */
[----:B------:R-:W-:-:S03]  /*46a0*/  ISETP.GT.U32.AND P6, PT, R0, R13, PT ;  /* 0x0000000d0000720c */ /* 0x000fc60003fc4070 */
[----:B------:R-:W-:Y:S01]  /*46b0*/  @!P2 IMAD.MOV R3, RZ, RZ, -R3 ;  /* 0x000000ffff03a224 */ /* 0x000fe200078e0a03 */
[C---:B------:R-:W-:Y:S01]  /*46c0*/  ISETP.GT.U32.AND P2, PT, R0.reuse, R14, PT ;  /* 0x0000000e0000720c */ /* 0x040fe20003f44070 */
[----:B------:R-:W-:Y:S02]  /*46d0*/  VIADD R11, R5, 0x72 ;  /* 0x00000072050b7836 */ /* 0x000fe40000000000 */
[----:B------:R-:W-:Y:S01]  /*46e0*/  IMAD.MOV R20, RZ, RZ, -R20 ;  /* 0x000000ffff147224 */ /* 0x000fe200078e0a14 */
[----:B------:R0:W-:Y:S01]  /*46f0*/  STL [R1+0xe8], R3 ;  /* 0x0000e80301007387 */ /* 0x0001e20000100800 */
[----:B------:R-:W-:Y:S01]  /*4700*/  @!P1 IMAD.IADD R15, R15, 0x1, -R0 ;  /* 0x000000010f0f9824 */ /* 0x000fe200078e0a00 */
[----:B------:R-:W-:Y:S01]  /*4710*/  ISETP.GE.AND P1, PT, R17, RZ, PT ;  /* 0x000000ff1100720c */ /* 0x000fe20003f26270 */
[----:B------:R-:W-:Y:S01]  /*4720*/  IMAD R17, R0, R20, R18 ;  /* 0x0000001400117224 */ /* 0x000fe200078e0212 */
[----:B------:R-:W-:Y:S01]  /*4730*/  IABS R8, R11 ;  /* 0x0000000b00087213 */ /* 0x000fe20000000000 */
[----:B------:R-:W-:-:S02]  /*4740*/  VIADD R16, R5, 0x74 ;  /* 0x0000007405107836 */ /* 0x000fc40000000000 */
[--C-:B------:R-:W-:Y:S01]  /*4750*/  @!P6 IMAD.IADD R13, R13, 0x1, -R0.reuse ;  /* 0x000000010d0de824 */ /* 0x100fe200078e0a00 */
[----:B------:R-:W-:Y:S01]  /*4760*/  ISETP.GT.U32.AND P6, PT, R0, R17, PT ;  /* 0x000000110000720c */ /* 0x000fe20003fc4070 */
[----:B------:R-:W-:Y:S01]  /*4770*/  @!P2 IMAD.IADD R14, R14, 0x1, -R0 ;  /* 0x000000010e0ea824 */ /* 0x000fe200078e0a00 */
[----:B------:R-:W-:Y:S01]  /*4780*/  ISETP.GT.U32.AND P2, PT, R0, R2, PT ;  /* 0x000000020000720c */ /* 0x000fe20003f44070 */
[----:B------:R-:W-:Y:S01]  /*4790*/  IMAD.MOV.U32 R9, RZ, RZ, R10 ;  /* 0x000000ffff097224 */ /* 0x000fe200078e000a */
[----:B------:R-:W-:Y:S01]  /*47a0*/  IABS R19, R16 ;  /* 0x0000001000137213 */ /* 0x000fe20000000000 */
[----:B------:R-:W-:-:S04]  /*47b0*/  IMAD.HI.U32 R21, R4, R8, RZ ;  /* 0x0000000804157227 */ /* 0x000fc800078e00ff */
[----:B------:R-:W-:Y:S02]  /*47c0*/  @!P3 IMAD.MOV R9, RZ, RZ, -R9 ;  /* 0x000000ffff09b224 */ /* 0x000fe400078e0a09 */
[----:B------:R-:W-:Y:S02]  /*47d0*/  IMAD.MOV R21, RZ, RZ, -R21 ;  /* 0x000000ffff157224 */ /* 0x000fe400078e0a15 */
[----:B0-----:R-:W-:Y:S01]  /*47e0*/  IMAD.MOV.U32 R3, RZ, RZ, R14 ;  /* 0x000000ffff037224 */ /* 0x001fe200078e000e */
[----:B------:R0:W-:Y:S01]  /*47f0*/  STL [R1+0xe4], R9 ;  /* 0x0000e40901007387 */ /* 0x0001e20000100800 */
[----:B------:R-:W-:Y:S01]  /*4800*/  @!P2 IMAD.IADD R2, R2, 0x1, -R0 ;  /* 0x000000010202a824 */ /* 0x000fe200078e0a00 */
[----:B------:R-:W-:Y:S01]  /*4810*/  ISETP.GE.AND P2, PT, R6, RZ, PT ;  /* 0x000000ff0600720c */ /* 0x000fe20003f46270 */
[----:B------:R-:W-:Y:S02]  /*4820*/  VIADD R12, R5, 0x70 ;  /* 0x00000070050c7836 */ /* 0x000fe40000000000 */
[----:B------:R-:W-:Y:S01]  /*4830*/  IMAD.HI.U32 R18, R4, R19, RZ ;  /* 0x0000001304127227 */ /* 0x000fe200078e00ff */
[----:B------:R-:W-:-:S02]  /*4840*/  ISETP.GT.U32.AND P3, PT, R0, R2, PT ;  /* 0x000000020000720c */ /* 0x000fc40003f64070 */
[----:B------:R-:W-:Y:S01]  /*4850*/  IABS R7, R12 ;  /* 0x0000000c00077213 */ /* 0x000fe20000000000 */
[C---:B------:R-:W-:Y:S02]  /*4860*/  IMAD R8, R0.reuse, R21, R8 ;  /* 0x0000001500087224 */ /* 0x040fe400078e0208 */
[----:B0-----:R-:W-:Y:S02]  /*4870*/  IMAD.MOV.U32 R9, RZ, RZ, R15 ;  /* 0x000000ffff097224 */ /* 0x001fe400078e000f */
[----:B------:R-:W-:Y:S02]  /*4880*/  @!P0 IMAD.MOV R3, RZ, RZ, -R3 ;  /* 0x000000ffff038224 */ /* 0x000fe400078e0a03 */
[----:B------:R-:W-:Y:S02]  /*4890*/  IMAD.MOV R18, RZ, RZ, -R18 ;  /* 0x000000ffff127224 */ /* 0x000fe400078e0a12 */
[----:B------:R-:W-:Y:S01]  /*48a0*/  @!P6 IMAD.IADD R17, R17, 0x1, -R0 ;  /* 0x000000011111e824 */ /* 0x000fe200078e0a00 */
[----:B------:R0:W-:Y:S01]  /*48b0*/  STL [R1+0xe0], R3 ;  /* 0x0000e00301007387 */ /* 0x0001e20000100800 */
[----:B------:R-:W-:Y:S01]  /*48c0*/  @!P4 IMAD.MOV R9, RZ, RZ, -R9 ;  /* 0x000000ffff09c224 */ /* 0x000fe200078e0a09 */
[C---:B------:R-:W-:Y:S01]  /*48d0*/  ISETP.GT.U32.AND P4, PT, R0.reuse, R8, PT ;  /* 0x000000080000720c */ /* 0x040fe20003f84070 */
[C---:B------:R-:W-:Y:S01]  /*48e0*/  IMAD R18, R0.reuse, R18, R19 ;  /* 0x0000001200127224 */ /* 0x040fe200078e0213 */
[----:B------:R-:W-:Y:S01]  /*48f0*/  ISETP.GT.U32.AND P0, PT, R0, R17, PT ;  /* 0x000000110000720c */ /* 0x000fe20003f04070 */
[----:B------:R-:W-:Y:S01]  /*4900*/  IMAD.HI.U32 R20, R4, R7, RZ ;  /* 0x0000000704147227 */ /* 0x000fe200078e00ff */
[----:B------:R-:W-:Y:S02]  /*4910*/  STL [R1+0xdc], R9 ;  /* 0x0000dc0901007387 */ /* 0x000fe40000100800 */
[----:B------:R-:W-:Y:S01]  /*4920*/  ISETP.GT.U32.AND P6, PT, R0, R18, PT ;  /* 0x000000120000720c */ /* 0x000fe20003fc4070 */
[----:B------:R-:W-:-:S02]  /*4930*/  VIADD R6, R5, 0x6e ;  /* 0x0000006e05067836 */ /* 0x000fc40000000000 */
[----:B0-----:R-:W-:Y:S02]  /*4940*/  IMAD.MOV.U32 R3, RZ, RZ, R13 ;  /* 0x000000ffff037224 */ /* 0x001fe400078e000d */
[----:B------:R-:W-:Y:S01]  /*4950*/  VIADD R19, R5, 0x6c ;  /* 0x0000006c05137836 */ /* 0x000fe20000000000 */
[----:B------:R-:W-:Y:S01]  /*4960*/  IABS R10, R6 ;  /* 0x00000006000a7213 */ /* 0x000fe20000000000 */
[----:B------:R-:W-:Y:S01]  /*4970*/  @!P5 IMAD.MOV R3, RZ, RZ, -R3 ;  /* 0x000000ffff03d224 */ /* 0x000fe200078e0a03 */
[----:B------:R-:W-:Y:S01]  /*4980*/  ISETP.GE.AND P5, PT, R16, RZ, PT ;  /* 0x000000ff1000720c */ /* 0x000fe20003fa6270 */
[----:B------:R-:W-:Y:S01]  /*4990*/  IMAD.MOV R20, RZ, RZ, -R20 ;  /* 0x000000ffff147224 */ /* 0x000fe200078e0a14 */
[----:B------:R-:W-:Y:S01]  /*49a0*/  IABS R14, R19 ;  /* 0x00000013000e7213 */ /* 0x000fe20000000000 */
[----:B------:R-:W-:Y:S01]  /*49b0*/  @!P3 IMAD.IADD R2, R2, 0x1, -R0 ;  /* 0x000000010202b824 */ /* 0x000fe200078e0a00 */
[----:B------:R0:W-:Y:S01]  /*49c0*/  STL [R1+0xd8], R3 ;  /* 0x0000d80301007387 */ /* 0x0001e20000100800 */
[----:B------:R-:W-:-:S02]  /*49d0*/  IMAD R7, R0, R20, R7 ;  /* 0x0000001400077224 */ /* 0x000fc400078e0207 */
[----:B------:R-:W-:Y:S02]  /*49e0*/  @!P4 IMAD.IADD R8, R8, 0x1, -R0 ;  /* 0x000000010808c824 */ /* 0x000fe400078e0a00 */
[----:B------:R-:W-:Y:S01]  /*49f0*/  IMAD.HI.U32 R15, R4, R10, RZ ;  /* 0x0000000a040f7227 */ /* 0x000fe200078e00ff */
[----:B------:R-:W-:-:S03]  /*4a00*/  ISETP.GT.U32.AND P3, PT, R0, R7, PT ;  /* 0x000000070000720c */ /* 0x000fc60003f64070 */
[----:B------:R-:W-:Y:S02]  /*4a10*/  IMAD.MOV.U32 R13, RZ, RZ, R14 ;  /* 0x000000ffff0d7224 */ /* 0x000fe400078e000e */
[----:B0-----:R-:W-:Y:S02]  /*4a20*/  IMAD.MOV.U32 R3, RZ, RZ, R2 ;  /* 0x000000ffff037224 */ /* 0x001fe400078e0002 */
[--C-:B------:R-:W-:Y:S01]  /*4a30*/  @!P0 IMAD.IADD R17, R17, 0x1, -R0.reuse ;  /* 0x0000000111118824 */ /* 0x100fe200078e0a00 */
[----:B------:R-:W-:Y:S01]  /*4a40*/  ISETP.GE.AND P0, PT, R11, RZ, PT ;  /* 0x000000ff0b00720c */ /* 0x000fe20003f06270 */
[----:B------:R-:W-:Y:S01]  /*4a50*/  @!P1 IMAD.MOV R3, RZ, RZ, -R3 ;  /* 0x000000ffff039224 */ /* 0x000fe200078e0a03 */
[----:B------:R-:W-:Y:S01]  /*4a60*/  ISETP.GT.U32.AND P1, PT, R0, R8, PT ;  /* 0x000000080000720c */ /* 0x000fe20003f24070 */
[----:B------:R-:W-:Y:S02]  /*4a70*/  IMAD.MOV R15, RZ, RZ, -R15 ;  /* 0x000000ffff0f7224 */ /* 0x000fe400078e0a0f */
[----:B------:R-:W-:Y:S01]  /*4a80*/  IMAD.HI.U32 R11, R4, R13, RZ ;  /* 0x0000000d040b7227 */ /* 0x000fe200078e00ff */
[----:B------:R0:W-:Y:S03]  /*4a90*/  STL [R1+0xd4], R3 ;  /* 0x0000d40301007387 */ /* 0x0001e60000100800 */
[----:B------:R-:W-:Y:S01]  /*4aa0*/  @!P6 IMAD.IADD R18, R18, 0x1, -R0 ;  /* 0x000000011212e824 */ /* 0x000fe200078e0a00 */
[----:B------:R-:W-:Y:S01]  /*4ab0*/  ISETP.GE.AND P6, PT, R12, RZ, PT ;  /* 0x000000ff0c00720c */ /* 0x000fe20003fc6270 */
[----:B------:R-:W-:-:S02]  /*4ac0*/  IMAD R10, R0, R15, R10 ;  /* 0x0000000f000a7224 */ /* 0x000fc400078e020a */
[----:B------:R-:W-:Y:S01]  /*4ad0*/  IMAD.MOV R11, RZ, RZ, -R11 ;  /* 0x000000ffff0b7224 */ /* 0x000fe200078e0a0b */
[C---:B------:R-:W-:Y:S01]  /*4ae0*/  ISETP.GT.U32.AND P4, PT, R0.reuse, R18, PT ;  /* 0x000000120000720c */ /* 0x040fe20003f84070 */
[----:B------:R-:W-:Y:S02]  /*4af0*/  @!P3 IMAD.IADD R7, R7, 0x1, -R0 ;  /* 0x000000010707b824 */ /* 0x000fe400078e0a00 */
[----:B0-----:R-:W-:Y:S02]  /*4b00*/  IMAD.MOV.U32 R3, RZ, RZ, R17 ;  /* 0x000000ffff037224 */ /* 0x001fe400078e0011 */
[C---:B------:R-:W-:Y:S01]  /*4b10*/  IMAD R12, R0.reuse, R11, R13 ;  /* 0x0000000b000c7224 */ /* 0x040fe200078e020d */
[C---:B------:R-:W-:Y:S01]  /*4b20*/  ISETP.GT.U32.AND P3, PT, R0.reuse, R7, PT ;  /* 0x000000070000720c */ /* 0x040fe20003f64070 */
[----:B------:R-:W-:Y:S01]  /*4b30*/  @!P2 IMAD.MOV R3, RZ, RZ, -R3 ;  /* 0x000000ffff03a224 */ /* 0x000fe200078e0a03 */
[----:B------:R-:W-:Y:S01]  /*4b40*/  ISETP.GT.U32.AND P2, PT, R0, R10, PT ;  /* 0x0000000a0000720c */ /* 0x000fe20003f44070 */
[----:B------:R-:W-:-:S02]  /*4b50*/  VIADD R14, R5, 0x6a ;  /* 0x0000006a050e7836 */ /* 0x000fc40000000000 */
[--C-:B------:R-:W-:Y:S01]  /*4b60*/  @!P1 IMAD.IADD R8, R8, 0x1, -R0.reuse ;  /* 0x0000000108089824 */ /* 0x100fe200078e0a00 */
[----:B------:R-:W-:Y:S01]  /*4b70*/  ISETP.GT.U32.AND P1, PT, R0, R12, PT ;  /* 0x0000000c0000720c */ /* 0x000fe20003f24070 */
[----:B------:R-:W-:Y:S01]  /*4b80*/  VIADD R11, R5, 0x68 ;  /* 0x00000068050b7836 */ /* 0x000fe20000000000 */
[----:B------:R-:W-:Y:S01]  /*4b90*/  IABS R2, R14 ;  /* 0x0000000e00027213 */ /* 0x000fe20000000000 */
[----:B------:R-:W-:Y:S01]  /*4ba0*/  @!P4 IMAD.IADD R18, R18, 0x1, -R0 ;  /* 0x000000011212c824 */ /* 0x000fe200078e0a00 */
[----:B------:R-:W-:Y:S01]  /*4bb0*/  ISETP.GE.AND P4, PT, R6, RZ, PT ;  /* 0x000000ff0600720c */ /* 0x000fe20003f86270 */
[----:B------:R0:W-:Y:S01]  /*4bc0*/  STL [R1+0xd0], R3 ;  /* 0x0000d00301007387 */ /* 0x0001e20000100800 */
[----:B------:R-:W-:Y:S01]  /*4bd0*/  IABS R13, R11 ;  /* 0x0000000b000d7213 */ /* 0x000fe20000000000 */
[----:B------:R-:W-:Y:S02]  /*4be0*/  IMAD.MOV.U32 R6, RZ, RZ, R2 ;  /* 0x000000ffff067224 */ /* 0x000fe400078e0002 */
[----:B------:R-:W-:Y:S01]  /*4bf0*/  @!P2 IMAD.IADD R10, R10, 0x1, -R0 ;  /* 0x000000010a0aa824 */ /* 0x000fe200078e0a00 */
[----:B------:R-:W-:Y:S01]  /*4c00*/  ISETP.GE.AND P2, PT, R14, RZ, PT ;  /* 0x000000ff0e00720c */ /* 0x000fe20003f46270 */
[----:B------:R-:W-:-:S02]  /*4c10*/  IMAD.MOV.U32 R2, RZ, RZ, R13 ;  /* 0x000000ffff027224 */ /* 0x000fc400078e000d */
[----:B------:R-:W-:-:S04]  /*4c20*/  IMAD.HI.U32 R17, R4, R6, RZ ;  /* 0x0000000604117227 */ /* 0x000fc800078e00ff */
[----:B0-----:R-:W-:Y:S02]  /*4c30*/  IMAD.MOV.U32 R3, RZ, RZ, R18 ;  /* 0x000000ffff037224 */ /* 0x001fe400078e0012 */
[----:B------:R-:W-:Y:S01]  /*4c40*/  @!P1 IMAD.IADD R12, R12, 0x1, -R0 ;  /* 0x000000010c0c9824 */ /* 0x000fe200078e0a00 */
[----:B------:R-:W-:Y:S01]  /*4c50*/  ISETP.GT.U32.AND P1, PT, R0, R10, PT ;  /* 0x0000000a0000720c */ /* 0x000fe20003f24070 */
[----:B------:R-:W-:-:S04]  /*4c60*/  IMAD.HI.U32 R15, R4, R2, RZ ;  /* 0x00000002040f7227 */ /* 0x000fc800078e00ff */
[----:B------:R-:W-:Y:S01]  /*4c70*/  @!P5 IMAD.MOV R3, RZ, RZ, -R3 ;  /* 0x000000ffff03d224 */ /* 0x000fe200078e0a03 */
[C---:B------:R-:W-:Y:S01]  /*4c80*/  ISETP.GT.U32.AND P5, PT, R0.reuse, R12, PT ;  /* 0x0000000c0000720c */ /* 0x040fe20003fa4070 */
[----:B------:R-:W-:Y:S01]  /*4c90*/  @!P3 IMAD.IADD R7, R7, 0x1, -R0 ;  /* 0x000000010707b824 */ /* 0x000fe200078e0a00 */
[----:B------:R-:W-:Y:S01]  /*4ca0*/  ISETP.GE.AND P3, PT, R19, RZ, PT ;  /* 0x000000ff1300720c */ /* 0x000fe20003f66270 */
[----:B------:R-:W-:Y:S01]  /*4cb0*/  IMAD.MOV R17, RZ, RZ, -R17 ;  /* 0x000000ffff117224 */ /* 0x000fe200078e0a11 */
[----:B------:R0:W-:Y:S01]  /*4cc0*/  STL [R1+0xc0], R3 ;  /* 0x0000c00301007387 */ /* 0x0001e20000100800 */
[----:B------:R-:W-:Y:S02]  /*4cd0*/  IMAD.MOV R14, RZ, RZ, -R15 ;  /* 0x000000ffff0e7224 */ /* 0x000fe400078e0a0f */
[----:B------:R-:W-:Y:S02]  /*4ce0*/  IMAD R6, R0, R17, R6 ;  /* 0x0000001100067224 */ /* 0x000fe400078e0206 */
[----:B------:R-:W-:-:S02]  /*4cf0*/  VIADD R13, R5, 0x66 ;  /* 0x00000066050d7836 */ /* 0x000fc40000000000 */
[C---:B------:R-:W-:Y:S02]  /*4d00*/  IMAD R2, R0.reuse, R14, R2 ;  /* 0x0000000e00027224 */ /* 0x040fe400078e0202 */
[----:B------:R-:W-:Y:S01]  /*4d10*/  @!P0 IMAD.MOV R8, RZ, RZ, -R8 ;  /* 0x000000ffff088224 */ /* 0x000fe200078e0a08 */
[----:B------:R-:W-:Y:S01]  /*4d20*/  ISETP.GT.U32.AND P0, PT, R0, R6, PT ;  /* 0x000000060000720c */ /* 0x000fe20003f04070 */
[----:B0-----:R-:W-:Y:S01]  /*4d30*/  IMAD.MOV.U32 R3, RZ, RZ, R7 ;  /* 0x000000ffff037224 */ /* 0x001fe200078e0007 */
[----:B------:R-:W-:Y:S01]  /*4d40*/  IABS R16, R13 ;  /* 0x0000000d00107213 */ /* 0x000fe20000000000 */
[----:B------:R-:W-:Y:S01]  /*4d50*/  @!P1 IMAD.IADD R10, R10, 0x1, -R0 ;  /* 0x000000010a0a9824 */ /* 0x000fe200078e0a00 */
[----:B------:R-:W-:Y:S01]  /*4d60*/  ISETP.GT.U32.AND P1, PT, R0, R2, PT ;  /* 0x000000020000720c */ /* 0x000fe20003f24070 */
[----:B------:R-:W-:Y:S01]  /*4d70*/  @!P6 IMAD.MOV R3, RZ, RZ, -R3 ;  /* 0x000000ffff03e224 */ /* 0x000fe200078e0a03 */
[----:B------:R-:W-:Y:S01]  /*4d80*/  STL [R1+0xc4], R8 ;  /* 0x0000c40801007387 */ /* 0x000fe20000100800 */
[----:B------:R-:W-:Y:S01]  /*4d90*/  IMAD.HI.U32 R7, R4, R16, RZ ;  /* 0x0000001004077227 */ /* 0x000fe200078e00ff */
[----:B------:R-:W-:-:S02]  /*4da0*/  ISETP.GE.AND P6, PT, R11, RZ, PT ;  /* 0x000000ff0b00720c */ /* 0x000fc40003fc6270 */
[----:B------:R0:W-:Y:S01]  /*4db0*/  STL [R1+0xc8], R3 ;  /* 0x0000c80301007387 */ /* 0x0001e20000100800 */
[----:B------:R-:W-:Y:S02]  /*4dc0*/  IMAD.MOV R7, RZ, RZ, -R7 ;  /* 0x000000ffff077224 */ /* 0x000fe400078e0a07 */
[--C-:B------:R-:W-:Y:S01]  /*4dd0*/  @!P5 IMAD.IADD R12, R12, 0x1, -R0.reuse ;  /* 0x000000010c0cd824 */ /* 0x100fe200078e0a00 */
[----:B------:R-:W-:Y:S01]  /*4de0*/  ISETP.GE.AND P5, PT, R13, RZ, PT ;  /* 0x000000ff0d00720c */ /* 0x000fe20003fa6270 */
[----:B------:R-:W-:Y:S02]  /*4df0*/  @!P0 IMAD.IADD R6, R6, 0x1, -R0 ;  /* 0x0000000106068824 */ /* 0x000fe400078e0a00 */
[----:B------:R-:W-:Y:S02]  /*4e00*/  IMAD R16, R0, R7, R16 ;  /* 0x0000000700107224 */ /* 0x000fe400078e0210 */
[----:B------:R-:W-:Y:S01]  /*4e10*/  @!P1 IMAD.IADD R2, R2, 0x1, -R0 ;  /* 0x0000000102029824 */ /* 0x000fe200078e0a00 */
[----:B------:R-:W-:Y:S01]  /*4e20*/  ISETP.GT.U32.AND P0, PT, R0, R6, PT ;  /* 0x000000060000720c */ /* 0x000fe20003f04070 */
[----:B0-----:R-:W-:-:S02]  /*4e30*/  IMAD.MOV.U32 R3, RZ, RZ, R10 ;  /* 0x000000ffff037224 */ /* 0x001fc400078e000a */
[C---:B------:R-:W-:Y:S01]  /*4e40*/  VIADD R14, R5.reuse, 0x64 ;  /* 0x00000064050e7836 */ /* 0x040fe20000000000 */
[----:B------:R-:W-:Y:S01]  /*4e50*/  ISETP.GT.U32.AND P1, PT, R0, R2, PT ;  /* 0x000000020000720c */ /* 0x000fe20003f24070 */
[----:B------:R-:W-:Y:S02]  /*4e60*/  @!P4 IMAD.MOV R3, RZ, RZ, -R3 ;  /* 0x000000ffff03c224 */ /* 0x000fe400078e0a03 */
[C---:B------:R-:W-:Y:S01]  /*4e70*/  VIADD R11, R5.reuse, 0x62 ;  /* 0x00000062050b7836 */ /* 0x040fe20000000000 */
[----:B------:R-:W-:Y:S01]  /*4e80*/  ISETP.GE.AND P4, PT, R14, RZ, PT ;  /* 0x000000ff0e00720c */ /* 0x000fe20003f86270 */
[C---:B------:R-:W-:Y:S01]  /*4e90*/  VIADD R10, R5.reuse, 0x60 ;  /* 0x00000060050a7836 */ /* 0x040fe20000000000 */
[----:B------:R0:W-:Y:S01]  /*4ea0*/  STL [R1+0xcc], R3 ;  /* 0x0000cc0301007387 */ /* 0x0001e20000100800 */
[----:B------:R-:W-:Y:S01]  /*4eb0*/  IABS R14, R14 ;  /* 0x0000000e000e7213 */ /* 0x000fe20000000000 */
[----:B------:R-:W-:Y:S01]  /*4ec0*/  VIADD R21, R5, 0x5c ;  /* 0x0000005c05157836 */ /* 0x000fe20000000000 */
[----:B------:R-:W-:Y:S01]  /*4ed0*/  IABS R7, R11 ;  /* 0x0000000b00077213 */ /* 0x000fe20000000000 */
[----:B------:R-:W-:Y:S01]  /*4ee0*/  @!P0 IMAD.IADD R6, R6, 0x1, -R0 ;  /* 0x0000000106068824 */ /* 0x000fe200078e0a00 */
[----:B------:R-:W-:Y:S01]  /*4ef0*/  ISETP.GE.AND P0, PT, R11, RZ, PT ;  /* 0x000000ff0b00720c */ /* 0x000fe20003f06270 */
[----:B------:R-:W-:Y:S01]  /*4f00*/  IMAD.HI.U32 R13, R4, R14, RZ ;  /* 0x0000000e040d7227 */ /* 0x000fe200078e00ff */
[----:B------:R-:W-:-:S03]  /*4f10*/  IABS R17, R10 ;  /* 0x0000000a00117213 */ /* 0x000fc60000000000 */
[----:B0-----:R-:W-:Y:S02]  /*4f20*/  IMAD.MOV.U32 R3, RZ, RZ, R12 ;  /* 0x000000ffff037224 */ /* 0x001fe400078e000c */
[----:B------:R-:W-:Y:S02]  /*4f30*/  IMAD.MOV R11, RZ, RZ, -R13 ;  /* 0x000000ffff0b7224 */ /* 0x000fe400078e0a0d */
[----:B------:R-:W-:Y:S01]  /*4f40*/  @!P3 IMAD.MOV R3, RZ, RZ, -R3 ;  /* 0x000000ffff03b224 */ /* 0x000fe200078e0a03 */
[----:B------:R-:W-:Y:S01]  /*4f50*/  ISETP.GT.U32.AND P3, PT, R0, R16, PT ;  /* 0x000000100000720c */ /* 0x000fe20003f64070 */
[----:B------:R-:W-:Y:S01]  /*4f60*/  @!P1 IMAD.IADD R2, R2, 0x1, -R0 ;  /* 0x0000000102029824 */ /* 0x000fe200078e0a00 */
[----:B------:R-:W-:Y:S01]  /*4f70*/  ISETP.GE.AND P1, PT, R10, RZ, PT ;  /* 0x000000ff0a00720c */ /* 0x000fe20003f26270 */
[----:B------:R-:W-:Y:S01]  /*4f80*/  IMAD.MOV.U32 R12, RZ, RZ, R7 ;  /* 0x000000ffff0c7224 */ /* 0x000fe200078e0007 */
[----:B------:R0:W-:Y:S01]  /*4f90*/  STL [R1+0x208], R3 ;  /* 0x0002080301007387 */ /* 0x0001e20000100800 */
[----:B------:R-:W-:Y:S01]  /*4fa0*/  IMAD R14, R0, R11, R14 ;  /* 0x0000000b000e7224 */ /* 0x000fe200078e020e */
[----:B------:R-:W-:Y:S01]  /*4fb0*/  IABS R11, R21 ;  /* 0x00000015000b7213 */ /* 0x000fe20000000000 */
[----:B------:R-:W-:-:S04]  /*4fc0*/  IMAD.HI.U32 R8, R4, R12, RZ ;  /* 0x0000000c04087227 */ /* 0x000fc800078e00ff */
[----:B------:R-:W-:Y:S02]  /*4fd0*/  IMAD.MOV R8, RZ, RZ, -R8 ;  /* 0x000000ffff087224 */ /* 0x000fe400078e0a08 */
[----:B------:R-:W-:Y:S02]  /*4fe0*/  @!P3 IMAD.IADD R16, R16, 0x1, -R0 ;  /* 0x000000011010b824 */ /* 0x000fe400078e0a00 */
[----:B0-----:R-:W-:Y:S02]  /*4ff0*/  IMAD.MOV.U32 R3, RZ, RZ, R2 ;  /* 0x000000ffff037224 */ /* 0x001fe400078e0002 */
[C---:B------:R-:W-:Y:S01]  /*5000*/  IMAD R12, R0.reuse, R8, R12 ;  /* 0x00000008000c7224 */ /* 0x040fe200078e020c */
[C---:B------:R-:W-:Y:S01]  /*5010*/  ISETP.GT.U32.AND P3, PT, R0.reuse, R16, PT ;  /* 0x000000100000720c */ /* 0x040fe20003f64070 */
[----:B------:R-:W-:Y:S01]  /*5020*/  @!P6 IMAD.MOV R3, RZ, RZ, -R3 ;  /* 0x000000ffff03e224 */ /* 0x000fe200078e0a03 */
[----:B------:R-:W-:Y:S01]  /*5030*/  ISETP.GT.U32.AND P6, PT, R0, R14, PT ;  /* 0x0000000e0000720c */ /* 0x000fe20003fc4070 */
[----:B------:R-:W-:-:S02]  /*5040*/  VIADD R10, R5, 0x5e ;  /* 0x0000005e050a7836 */ /* 0x000fc40000000000 */
[----:B------:R-:W-:Y:S02]  /*5050*/  IMAD.MOV.U32 R9, RZ, RZ, R6 ;  /* 0x000000ffff097224 */ /* 0x000fe400078e0006 */
[----:B------:R-:W-:-:S04]  /*5060*/  IMAD.HI.U32 R7, R4, R17, RZ ;  /* 0x0000001104077227 */ /* 0x000fc800078e00ff */
[----:B------:R-:W-:Y:S01]  /*5070*/  @!P2 IMAD.MOV R9, RZ, RZ, -R9 ;  /* 0x000000ffff09a224 */ /* 0x000fe200078e0a09 */
[----:B------:R-:W-:Y:S01]  /*5080*/  ISETP.GE.AND P2, PT, R10, RZ, PT ;  /* 0x000000ff0a00720c */ /* 0x000fe20003f46270 */
[--C-:B------:R-:W-:Y:S01]  /*5090*/  @!P3 IMAD.IADD R16, R16, 0x1, -R0.reuse ;  /* 0x000000011010b824 */ /* 0x100fe200078e0a00 */
[----:B------:R-:W-:Y:S01]  /*50a0*/  ISETP.GT.U32.AND P3, PT, R0, R12, PT ;  /* 0x0000000c0000720c */ /* 0x000fe20003f64070 */
[----:B------:R-:W-:Y:S01]  /*50b0*/  @!P6 IMAD.IADD R14, R14, 0x1, -R0 ;  /* 0x000000010e0ee824 */ /* 0x000fe200078e0a00 */
[----:B------:R-:W-:Y:S01]  /*50c0*/  IABS R10, R10 ;  /* 0x0000000a000a7213 */ /* 0x000fe20000000000 */
[----:B------:R-:W-:Y:S01]  /*50d0*/  IMAD.MOV R7, RZ, RZ, -R7 ;  /* 0x000000ffff077224 */ /* 0x000fe200078e0a07 */
[----:B------:R-:W-:Y:S01]  /*50e0*/  STL [R1+0x1ec], R9 ;  /* 0x0001ec0901007387 */ /* 0x000fe20000100800 */
[----:B------:R-:W-:Y:S01]  /*50f0*/  VIADD R23, R5, 0x5a ;  /* 0x0000005a05177836 */ /* 0x000fe20000000000 */
[----:B------:R-:W-:Y:S01]  /*5100*/  ISETP.GT.U32.AND P6, PT, R0, R14, PT ;  /* 0x0000000e0000720c */ /* 0x000fe20003fc4070 */
[----:B------:R-:W-:Y:S01]  /*5110*/  IMAD.HI.U32 R18, R4, R10, RZ ;  /* 0x0000000a04127227 */ /* 0x000fe200078e00ff */
[----:B------:R0:W-:Y:S02]  /*5120*/  STL [R1+0x1f4], R3 ;  /* 0x0001f40301007387 */ /* 0x0001e40000100800 */
[----:B------:R-:W-:Y:S01]  /*5130*/  IABS R8, R23 ;  /* 0x0000001700087213 */ /* 0x000fe20000000000 */
[----:B------:R-:W-:-:S02]  /*5140*/  IMAD R17, R0, R7, R17 ;  /* 0x0000000700117224 */ /* 0x000fc400078e0211 */
[----:B------:R-:W-:Y:S02]  /*5150*/  @!P3 IMAD.IADD R12, R12, 0x1, -R0 ;  /* 0x000000010c0cb824 */ /* 0x000fe400078e0a00 */
[----:B------:R-:W-:Y:S02]  /*5160*/  IMAD.MOV R18, RZ, RZ, -R18 ;  /* 0x000000ffff127224 */ /* 0x000fe400078e0a12 */
[----:B------:R-:W-:Y:S01]  /*5170*/  IMAD.HI.U32 R15, R4, R11, RZ ;  /* 0x0000000b040f7227 */ /* 0x000fe200078e00ff */
[----:B------:R-:W-:-:S03]  /*5180*/  ISETP.GT.U32.AND P3, PT, R0, R12, PT ;  /* 0x0000000c0000720c */ /* 0x000fc60003f64070 */
[----:B0-----:R-:W-:Y:S02]  /*5190*/  IMAD.MOV.U32 R3, RZ, RZ, R16 ;  /* 0x000000ffff037224 */ /* 0x001fe400078e0010 */
[C---:B------:R-:W-:Y:S02]  /*51a0*/  IMAD R10, R0.reuse, R18, R10 ;  /* 0x00000012000a7224 */ /* 0x040fe400078e020a */
[----:B------:R-:W-:Y:S01]  /*51b0*/  @!P5 IMAD.MOV R3, RZ, RZ, -R3 ;  /* 0x000000ffff03d224 */ /* 0x000fe200078e0a03 */
[----:B------:R-:W-:Y:S01]  /*51c0*/  ISETP.GT.U32.AND P5, PT, R0, R17, PT ;  /* 0x000000110000720c */ /* 0x000fe20003fa4070 */
[----:B------:R-:W-:Y:S01]  /*51d0*/  @!P6 IMAD.IADD R14, R14, 0x1, -R0 ;  /* 0x000000010e0ee824 */ /* 0x000fe200078e0a00 */
[----:B------:R-:W-:Y:S01]  /*51e0*/  ISETP.GT.U32.AND P6, PT, R0, R10, PT ;  /* 0x0000000a0000720c */ /* 0x000fe20003fc4070 */
[----:B------:R-:W-:Y:S01]  /*51f0*/  IMAD.HI.U32 R2, R4, R8, RZ ;  /* 0x0000000804027227 */ /* 0x000fe200078e00ff */
[----:B------:R0:W-:Y:S03]  /*5200*/  STL [R1+0x1e8], R3 ;  /* 0x0001e80301007387 */ /* 0x0001e60000100800 */
[----:B------:R-:W-:-:S02]  /*5210*/  IMAD.MOV R15, RZ, RZ, -R15 ;  /* 0x000000ffff0f7224 */ /* 0x000fc400078e0a0f */
[----:B------:R-:W-:Y:S02]  /*5220*/  VIADD R20, R5, 0x58 ;  /* 0x0000005805147836 */ /* 0x000fe40000000000 */
[----:B------:R-:W-:Y:S02]  /*5230*/  IMAD R11, R0, R15, R11 ;  /* 0x0000000f000b7224 */ /* 0x000fe400078e020b */
[----:B------:R-:W-:Y:S01]  /*5240*/  IMAD.MOV R16, RZ, RZ, -R2 ;  /* 0x000000ffff107224 */ /* 0x000fe200078e0a02 */
[----:B------:R-:W-:Y:S01]  /*5250*/  IABS R7, R20 ;  /* 0x0000001400077213 */ /* 0x000fe20000000000 */
[----:B------:R-:W-:Y:S01]  /*5260*/  @!P3 IMAD.IADD R12, R12, 0x1, -R0 ;  /* 0x000000010c0cb824 */ /* 0x000fe200078e0a00 */
[C---:B------:R-:W-:Y:S01]  /*5270*/  ISETP.GT.U32.AND P3, PT, R0.reuse, R11, PT ;  /* 0x0000000b0000720c */ /* 0x040fe20003f64070 */
[----:B------:R-:W-:Y:S02]  /*5280*/  IMAD R8, R0, R16, R8 ;  /* 0x0000001000087224 */ /* 0x000fe400078e0208 */
[----:B------:R-:W-:-:S02]  /*5290*/  @!P5 IMAD.IADD R17, R17, 0x1, -R0 ;  /* 0x000000011111d824 */ /* 0x000fc400078e0a00 */
[----:B------:R-:W-:Y:S01]  /*52a0*/  VIADD R13, R5, 0x56 ;  /* 0x00000056050d7836 */ /* 0x000fe20000000000 */
[----:B------:R-:W-:Y:S01]  /*52b0*/  ISETP.GT.U32.AND P5, PT, R0, R8, PT ;  /* 0x000000080000720c */ /* 0x000fe20003fa4070 */
[----:B------:R-:W-:Y:S01]  /*52c0*/  @!P6 IMAD.IADD R10, R10, 0x1, -R0 ;  /* 0x000000010a0ae824 */ /* 0x000fe200078e0a00 */
[----:B------:R-:W-:Y:S01]  /*52d0*/  ISETP.GT.U32.AND P6, PT, R0, R17, PT ;  /* 0x000000110000720c */ /* 0x000fe20003fc4070 */
[----:B------:R-:W-:Y:S01]  /*52e0*/  IMAD.HI.U32 R15, R4, R7, RZ ;  /* 0x00000007040f7227 */ /* 0x000fe200078e00ff */
[----:B------:R-:W-:-:S03]  /*52f0*/  IABS R6, R13 ;  /* 0x0000000d00067213 */ /* 0x000fc60000000000 */
[----:B------:R-:W-:Y:S02]  /*5300*/  IMAD.MOV R15, RZ, RZ, -R15 ;  /* 0x000000ffff0f7224 */ /* 0x000fe400078e0a0f */
[----:B0-----:R-:W-:Y:S02]  /*5310*/  IMAD.MOV.U32 R3, RZ, RZ, R14 ;  /* 0x000000ffff037224 */ /* 0x001fe400078e000e */
[----:B------:R-:W-:-:S04]  /*5320*/  IMAD.HI.U32 R2, R4, R6, RZ ;  /* 0x0000000604027227 */ /* 0x000fc800078e00ff */
[C---:B------:R-:W-:Y:S02]  /*5330*/  IMAD R7, R0.reuse, R15, R7 ;  /* 0x0000000f00077224 */ /* 0x040fe400078e0207 */
[----:B------:R-:W-:Y:S01]  /*5340*/  @!P3 IMAD.IADD R11, R11, 0x1, -R0 ;  /* 0x000000010b0bb824 */ /* 0x000fe200078e0a00 */
[----:B------:R-:W-:Y:S01]  /*5350*/  ISETP.GT.U32.AND P3, PT, R0, R10, PT ;  /* 0x0000000a0000720c */ /* 0x000fe20003f64070 */
[----:B------:R-:W-:Y:S02]  /*5360*/  @!P4 IMAD.MOV R3, RZ, RZ, -R3 ;  /* 0x000000ffff03c224 */ /* 0x000fe400078e0a03 */
[----:B------:R-:W-:Y:S02]  /*5370*/  IMAD.MOV R2, RZ, RZ, -R2 ;  /* 0x000000ffff027224 */ /* 0x000fe400078e0a02 */
[----:B------:R-:W-:Y:S01]  /*5380*/  VIADD R18, R5, 0x54 ;  /* 0x0000005405127836 */ /* 0x000fe20000000000 */
[----:B------:R0:W-:Y:S01]  /*5390*/  STL [R1+0xbc], R3 ;  /* 0x0000bc0301007387 */ /* 0x0001e20000100800 */
[--C-:B------:R-:W-:Y:S01]  /*53a0*/  @!P5 IMAD.IADD R8, R8, 0x1, -R0.reuse ;  /* 0x000000010808d824 */ /* 0x100fe200078e0a00 */
[C---:B------:R-:W-:Y:S01]  /*53b0*/  ISETP.GT.U32.AND P5, PT, R0.reuse, R11, PT ;  /* 0x0000000b0000720c */ /* 0x040fe20003fa4070 */
[----:B------:R-:W-:Y:S01]  /*53c0*/  @!P6 IMAD.IADD R17, R17, 0x1, -R0 ;  /* 0x000000011111e824 */ /* 0x000fe200078e0a00 */
[C---:B------:R-:W-:Y:S01]  /*53d0*/  ISETP.GT.U32.AND P6, PT, R0.reuse, R7, PT ;  /* 0x000000070000720c */ /* 0x040fe20003fc4070 */
[C---:B------:R-:W-:Y:S01]  /*53e0*/  IMAD R6, R0.reuse, R2, R6 ;  /* 0x0000000200067224 */ /* 0x040fe200078e0206 */
[----:B------:R-:W-:Y:S01]  /*53f0*/  IABS R2, R18 ;  /* 0x0000001200027213 */ /* 0x000fe20000000000 */
[----:B------:R-:W-:Y:S01]  /*5400*/  VIADD R16, R5, 0x50 ;  /* 0x0000005005107836 */ /* 0x000fe20000000000 */
[----:B------:R-:W-:Y:S01]  /*5410*/  ISETP.GT.U32.AND P4, PT, R0, R8, PT ;  /* 0x000000080000720c */ /* 0x000fe20003f84070 */
[----:B------:R-:W-:Y:S01]  /*5420*/  @!P3 IMAD.IADD R10, R10, 0x1, -R0 ;  /* 0x000000010a0ab824 */ /* 0x000fe200078e0a00 */
[----:B------:R-:W-:Y:S01]  /*5430*/  ISETP.GT.U32.AND P3, PT, R0, R6, PT ;  /* 0x000000060000720c */ /* 0x000fe20003f64070 */
[----:B0-----:R-:W-:Y:S01]  /*5440*/  IMAD.MOV.U32 R3, RZ, RZ, R12 ;  /* 0x000000ffff037224 */ /* 0x001fe200078e000c */
[----:B------:R-:W-:Y:S01]  /*5450*/  IABS R15, R16 ;  /* 0x00000010000f7213 */ /* 0x000fe20000000000 */
[----:B------:R-:W-:-:S04]  /*5460*/  IMAD.HI.U32 R22, R4, R2, RZ ;  /* 0x0000000204167227 */ /* 0x000fc800078e00ff */
[----:B------:R-:W-:Y:S02]  /*5470*/  @!P0 IMAD.MOV R3, RZ, RZ, -R3 ;  /* 0x000000ffff038224 */ /* 0x000fe400078e0a03 */
[----:B------:R-:W-:Y:S02]  /*5480*/  IMAD.MOV.U32 R9, RZ, RZ, R17 ;  /* 0x000000ffff097224 */ /* 0x000fe400078e0011 */
[----:B------:R-:W-:Y:S01]  /*5490*/  VIADD R19, R5, 0x52 ;  /* 0x0000005205137836 */ /* 0x000fe20000000000 */
[----:B------:R0:W-:Y:S01]  /*54a0*/  STL [R1+0xb4], R3 ;  /* 0x0000b40301007387 */ /* 0x0001e20000100800 */
[----:B------:R-:W-:Y:S02]  /*54b0*/  IMAD.MOV R22, RZ, RZ, -R22 ;  /* 0x000000ffff167224 */ /* 0x000fe400078e0a16 */
[--C-:B------:R-:W-:Y:S01]  /*54c0*/  @!P5 IMAD.IADD R11, R11, 0x1, -R0.reuse ;  /* 0x000000010b0bd824 */ /* 0x100fe200078e0a00 */
[----:B------:R-:W-:Y:S01]  /*54d0*/  ISETP.GE.AND P5, PT, R21, RZ, PT ;  /* 0x000000ff1500720c */ /* 0x000fe20003fa6270 */
[----:B------:R-:W-:Y:S01]  /*54e0*/  @!P6 IMAD.IADD R7, R7, 0x1, -R0 ;  /* 0x000000010707e824 */ /* 0x000fe200078e0a00 */
[----:B------:R-:W-:Y:S01]  /*54f0*/  ISETP.GE.AND P6, PT, R23, RZ, PT ;  /* 0x000000ff1700720c */ /* 0x000fe20003fc6270 */
[----:B------:R-:W-:Y:S01]  /*5500*/  IMAD.HI.U32 R21, R4, R15, RZ ;  /* 0x0000000f04157227 */ /* 0x000fe200078e00ff */
[----:B------:R-:W-:-:S02]  /*5510*/  IABS R14, R19 ;  /* 0x00000013000e7213 */ /* 0x000fc40000000000 */
[C---:B------:R-:W-:Y:S01]  /*5520*/  ISETP.GT.U32.AND P0, PT, R0.reuse, R7, PT ;  /* 0x000000070000720c */ /* 0x040fe20003f04070 */
[----:B0-----:R-:W-:Y:S02]  /*5530*/  IMAD.MOV.U32 R3, RZ, RZ, R10 ;  /* 0x000000ffff037224 */ /* 0x001fe400078e000a */
[----:B------:R-:W-:Y:S02]  /*5540*/  @!P1 IMAD.MOV R9, RZ, RZ, -R9 ;  /* 0x000000ffff099224 */ /* 0x000fe400078e0a09 */
[----:B------:R-:W-:Y:S02]  /*5550*/  IMAD R2, R0, R22, R2 ;  /* 0x0000001600027224 */ /* 0x000fe400078e0202 */
[----:B------:R-:W-:Y:S01]  /*5560*/  @!P2 IMAD.MOV R3, RZ, RZ, -R3 ;  /* 0x000000ffff03a224 */ /* 0x000fe200078e0a03 */
[----:B------:R0:W-:Y:S01]  /*5570*/  STL [R1+0xb0], R9 ;  /* 0x0000b00901007387 */ /* 0x0001e20000100800 */
[----:B------:R-:W-:Y:S01]  /*5580*/  @!P4 IMAD.IADD R8, R8, 0x1, -R0 ;  /* 0x000000010808c824 */ /* 0x000fe200078e0a00 */
[----:B------:R-:W-:Y:S01]  /*5590*/  ISETP.GT.U32.AND P4, PT, R0, R2, PT ;  /* 0x000000020000720c */ /* 0x000fe20003f84070 */
[----:B------:R-:W-:Y:S01]  /*55a0*/  IMAD.MOV R21, RZ, RZ, -R21 ;  /* 0x000000ffff157224 */ /* 0x000fe200078e0a15 */
[----:B------:R1:W-:Y:S01]  /*55b0*/  STL [R1+0xac], R3 ;  /* 0x0000ac0301007387 */ /* 0x0003e20000100800 */
[----:B------:R-:W-:-:S04]  /*55c0*/  IMAD.HI.U32 R22, R4, R14, RZ ;  /* 0x0000000e04167227 */ /* 0x000fc800078e00ff */
[----:B------:R-:W-:Y:S02]  /*55d0*/  IMAD R15, R0, R21, R15 ;  /* 0x00000015000f7224 */ /* 0x000fe400078e020f */
[----:B------:R-:W-:Y:S02]  /*55e0*/  IMAD.MOV R22, RZ, RZ, -R22 ;  /* 0x000000ffff167224 */ /* 0x000fe400078e0a16 */
[----:B0-----:R-:W-:Y:S02]  /*55f0*/  IMAD.MOV.U32 R9, RZ, RZ, R11 ;  /* 0x000000ffff097224 */ /* 0x001fe400078e000b */
[----:B-1----:R-:W-:Y:S02]  /*5600*/  IMAD.MOV.U32 R3, RZ, RZ, R8 ;  /* 0x000000ffff037224 */ /* 0x002fe400078e0008 */
[----:B------:R-:W-:Y:S01]  /*5610*/  @!P3 IMAD.IADD R6, R6, 0x1, -R0 ;  /* 0x000000010606b824 */ /* 0x000fe200078e0a00 */
[----:B------:R-:W-:Y:S01]  /*5620*/  ISETP.GE.AND P3, PT, R20, RZ, PT ;  /* 0x000000ff1400720c */ /* 0x000fe20003f66270 */
[----:B------:R-:W-:Y:S01]  /*5630*/  @!P6 IMAD.MOV R3, RZ, RZ, -R3 ;  /* 0x000000ffff03e224 */ /* 0x000fe200078e0a03 */
[C---:B------:R-:W-:Y:S01]  /*5640*/  ISETP.GT.U32.AND P6, PT, R0.reuse, R15, PT ;  /* 0x0000000f0000720c */ /* 0x040fe20003fc4070 */
[C---:B------:R-:W-:Y:S01]  /*5650*/  IMAD R14, R0.reuse, R22, R14 ;  /* 0x00000016000e7224 */ /* 0x040fe200078e020e */
[----:B------:R-:W-:Y:S01]  /*5660*/  ISETP.GT.U32.AND P1, PT, R0, R6, PT ;  /* 0x000000060000720c */ /* 0x000fe20003f24070 */
[----:B------:R-:W-:Y:S01]  /*5670*/  @!P5 IMAD.MOV R9, RZ, RZ, -R9 ;  /* 0x000000ffff09d224 */ /* 0x000fe200078e0a09 */
[----:B------:R-:W-:Y:S01]  /*5680*/  ISETP.GE.AND P5, PT, R13, RZ, PT ;  /* 0x000000ff0d00720c */ /* 0x000fe20003fa6270 */
[--C-:B------:R-:W-:Y:S01]  /*5690*/  @!P4 IMAD.IADD R2, R2, 0x1, -R0.reuse ;  /* 0x000000010202c824 */ /* 0x100fe200078e0a00 */
[C---:B------:R-:W-:Y:S01]  /*56a0*/  ISETP.GT.U32.AND P4, PT, R0.reuse, R14, PT ;  /* 0x0000000e0000720c */ /* 0x040fe20003f84070 */
[----:B------:R-:W-:Y:S01]  /*56b0*/  VIADD R23, R5, 0x4e ;  /* 0x0000004e05177836 */ /* 0x000fe20000000000 */
[----:B------:R-:W-:Y:S01]  /*56c0*/  STL [R1+0xa8], R9 ;  /* 0x0000a80901007387 */ /* 0x000fe20000100800 */
[--C-:B------:R-:W-:Y:S01]  /*56d0*/  @!P0 IMAD.IADD R7, R7, 0x1, -R0.reuse ;  /* 0x0000000107078824 */ /* 0x100fe200078e0a00 */
[----:B------:R-:W-:Y:S01]  /*56e0*/  ISETP.GT.U32.AND P2, PT, R0, R2, PT ;  /* 0x000000020000720c */ /* 0x000fe20003f44070 */
[----:B------:R-:W-:Y:S01]  /*56f0*/  VIADD R11, R5, 0x4a ;  /* 0x0000004a050b7836 */ /* 0x000fe20000000000 */
[----:B------:R0:W-:Y:S01]  /*5700*/  STL [R1+0xa4], R3 ;  /* 0x0000a40301007387 */ /* 0x0001e20000100800 */
[--C-:B------:R-:W-:Y:S01]  /*5710*/  @!P6 IMAD.IADD R15, R15, 0x1, -R0.reuse ;  /* 0x000000010f0fe824 */ /* 0x100fe200078e0a00 */
[----:B------:R-:W-:Y:S01]  /*5720*/  IABS R20, R23 ;  /* 0x0000001700147213 */ /* 0x000fe20000000000 */
[----:B------:R-:W-:Y:S01]  /*5730*/  @!P1 IMAD.IADD R6, R6, 0x1, -R0 ;  /* 0x0000000106069824 */ /* 0x000fe200078e0a00 */
[----:B------:R-:W-:Y:S01]  /*5740*/  ISETP.GE.AND P0, PT, R18, RZ, PT ;  /* 0x000000ff1200720c */ /* 0x000fe20003f06270 */
[----:B------:R-:W-:Y:S01]  /*5750*/  VIADD R10, R5, 0x4c ;  /* 0x0000004c050a7836 */ /* 0x000fe20000000000 */
[----:B------:R-:W-:Y:S01]  /*5760*/  IABS R18, R11 ;  /* 0x0000000b00127213 */ /* 0x000fe20000000000 */
[----:B------:R-:W-:Y:S01]  /*5770*/  IMAD.HI.U32 R8, R4, R20, RZ ;  /* 0x0000001404087227 */ /* 0x000fe200078e00ff */
[----:B------:R-:W-:-:S02]  /*5780*/  ISETP.GE.AND P1, PT, R19, RZ, PT ;  /* 0x000000ff1300720c */ /* 0x000fc40003f26270 */
[----:B------:R-:W-:Y:S01]  /*5790*/  IABS R19, R10 ;  /* 0x0000000a00137213 */ /* 0x000fe20000000000 */
[----:B0-----:R-:W-:Y:S02]  /*57a0*/  IMAD.MOV.U32 R3, RZ, RZ, R7 ;  /* 0x000000ffff037224 */ /* 0x001fe400078e0007 */
[----:B------:R-:W-:Y:S01]  /*57b0*/  @!P4 IMAD.IADD R14, R14, 0x1, -R0 ;  /* 0x000000010e0ec824 */ /* 0x000fe200078e0a00 */
[----:B------:R-:W-:Y:S01]  /*57c0*/  ISETP.GE.AND P4, PT, R23, RZ, PT ;  /* 0x000000ff1700720c */ /* 0x000fe20003f86270 */
[----:B------:R-:W-:Y:S01]  /*57d0*/  @!P3 IMAD.MOV R3, RZ, RZ, -R3 ;  /* 0x000000ffff03b224 */ /* 0x000fe200078e0a03 */
[C---:B------:R-:W-:Y:S01]  /*57e0*/  ISETP.GT.U32.AND P3, PT, R0.reuse, R15, PT ;  /* 0x0000000f0000720c */ /* 0x040fe20003f64070 */
[----:B------:R-:W-:Y:S01]  /*57f0*/  IMAD.MOV R8, RZ, RZ, -R8 ;  /* 0x000000ffff087224 */ /* 0x000fe200078e0a08 */
[----:B------:R-:W-:Y:S01]  /*5800*/  ISETP.GT.U32.AND P6, PT, R0, R14, PT ;  /* 0x0000000e0000720c */ /* 0x000fe20003fc4070 */
[----:B------:R-:W-:Y:S01]  /*5810*/  @!P2 IMAD.IADD R2, R2, 0x1, -R0 ;  /* 0x000000010202a824 */ /* 0x000fe200078e0a00 */
[----:B------:R0:W-:Y:S01]  /*5820*/  STL [R1+0xa0], R3 ;  /* 0x0000a00301007387 */ /* 0x0001e20000100800 */
[----:B------:R-:W-:Y:S01]  /*5830*/  IMAD R8, R0, R8, R20 ;  /* 0x0000000800087224 */ /* 0x000fe200078e0214 */
[----:B------:R-:W-:Y:S01]  /*5840*/  ISETP.GE.AND P2, PT, R16, RZ, PT ;  /* 0x000000ff1000720c */ /* 0x000fe20003f46270 */
[----:B------:R-:W-:-:S02]  /*5850*/  VIADD R7, R5, 0x48 ;  /* 0x0000004805077836 */ /* 0x000fc40000000000 */
[----:B------:R-:W-:Y:S01]  /*5860*/  @!P0 IMAD.MOV R2, RZ, RZ, -R2 ;  /* 0x000000ffff028224 */ /* 0x000fe200078e0a02 */
[----:B------:R-:W-:Y:S01]  /*5870*/  ISETP.GE.AND P0, PT, R11, RZ, PT ;  /* 0x000000ff0b00720c */ /* 0x000fe20003f06270 */
[----:B------:R-:W-:Y:S01]  /*5880*/  VIADD R13, R5, 0x44 ;  /* 0x00000044050d7836 */ /* 0x000fe20000000000 */
[----:B------:R-:W-:Y:S01]  /*5890*/  IABS R11, R7 ;  /* 0x00000007000b7213 */ /* 0x000fe20000000000 */
[----:B------:R-:W-:Y:S01]  /*58a0*/  @!P3 IMAD.IADD R15, R15, 0x1, -R0 ;  /* 0x000000010f0fb824 */ /* 0x000fe200078e0a00 */
[----:B------:R-:W-:Y:S01]  /*58b0*/  ISETP.GT.U32.AND P3, PT, R0, R8, PT ;  /* 0x000000080000720c */ /* 0x000fe20003f64070 */
[----:B0-----:R-:W-:Y:S01]  /*58c0*/  IMAD.MOV.U32 R3, RZ, RZ, R6 ;  /* 0x000000ffff037224 */ /* 0x001fe200078e0006 */
[----:B------:R-:W-:Y:S01]  /*58d0*/  IABS R12, R13 ;  /* 0x0000000d000c7213 */ /* 0x000fe20000000000 */
[----:B------:R-:W-:Y:S01]  /*58e0*/  @!P6 IMAD.IADD R14, R14, 0x1, -R0 ;  /* 0x000000010e0ee824 */ /* 0x000fe200078e0a00 */
[----:B------:R-:W-:Y:S01]  /*58f0*/  ISETP.GE.AND P6, PT, R7, RZ, PT ;  /* 0x000000ff0700720c */ /* 0x000fe20003fc6270 */
[----:B------:R-:W-:-:S04]  /*5900*/  IMAD.HI.U32 R7, R4, R18, RZ ;  /* 0x0000001204077227 */ /* 0x000fc800078e00ff */
[----:B------:R-:W-:Y:S01]  /*5910*/  @!P5 IMAD.MOV R3, RZ, RZ, -R3 ;  /* 0x000000ffff03d224 */ /* 0x000fe200078e0a03 */
[----:B------:R-:W-:Y:S01]  /*5920*/  ISETP.GE.AND P5, PT, R10, RZ, PT ;  /* 0x000000ff0a00720c */ /* 0x000fe20003fa6270 */
[----:B------:R-:W-:Y:S02]  /*5930*/  IMAD.MOV R7, RZ, RZ, -R7 ;  /* 0x000000ffff077224 */ /* 0x000fe400078e0a07 */
[----:B------:R-:W-:Y:S01]  /*5940*/  @!P3 IMAD.IADD R8, R8, 0x1, -R0 ;  /* 0x000000010808b824 */ /* 0x000fe200078e0a00 */
[----:B------:R0:W-:Y:S01]  /*5950*/  STL [R1+0x9c], R3 ;  /* 0x00009c0301007387 */ /* 0x0001e20000100800 */
[----:B------:R-:W-:Y:S02]  /*5960*/  VIADD R6, R5, 0x46 ;  /* 0x0000004605067836 */ /* 0x000fe40000000000 */
[----:B------:R-:W-:Y:S01]  /*5970*/  IMAD.HI.U32 R10, R4, R19, RZ ;  /* 0x00000013040a7227 */ /* 0x000fe200078e00ff */
[C---:B------:R-:W-:Y:S01]  /*5980*/  ISETP.GT.U32.AND P3, PT, R0.reuse, R8, PT ;  /* 0x000000080000720c */ /* 0x040fe20003f64070 */
[----:B------:R1:W-:Y:S01]  /*5990*/  STL [R1+0x98], R2 ;  /* 0x0000980201007387 */ /* 0x0003e20000100800 */
[----:B------:R-:W-:Y:S01]  /*59a0*/  IABS R17, R6 ;  /* 0x0000000600117213 */ /* 0x000fe20000000000 */
[----:B------:R-:W-:-:S02]  /*59b0*/  IMAD R18, R0, R7, R18 ;  /* 0x0000000700127224 */ /* 0x000fc400078e0212 */
[----:B------:R-:W-:Y:S02]  /*59c0*/  IMAD.MOV R10, RZ, RZ, -R10 ;  /* 0x000000ffff0a7224 */ /* 0x000fe400078e0a0a */
[----:B0-----:R-:W-:Y:S02]  /*59d0*/  IMAD.MOV.U32 R3, RZ, RZ, R15 ;  /* 0x000000ffff037224 */ /* 0x001fe400078e000f */
[----:B------:R-:W-:Y:S02]  /*59e0*/  IMAD.MOV.U32 R9, RZ, RZ, R14 ;  /* 0x000000ffff097224 */ /* 0x000fe400078e000e */
[----:B-1----:R-:W-:-:S04]  /*59f0*/  IMAD.HI.U32 R2, R4, R11, RZ ;  /* 0x0000000b04027227 */ /* 0x002fc800078e00ff */
[----:B------:R-:W-:Y:S01]  /*5a00*/  @!P2 IMAD.MOV R3, RZ, RZ, -R3 ;  /* 0x000000ffff03a224 */ /* 0x000fe200078e0a03 */
[C---:B------:R-:W-:Y:S01]  /*5a10*/  ISETP.GT.U32.AND P2, PT, R0.reuse, R18, PT ;  /* 0x000000120000720c */ /* 0x040fe20003f44070 */
[----:B------:R-:W-:Y:S02]  /*5a20*/  IMAD R19, R0, R10, R19 ;  /* 0x0000000a00137224 */ /* 0x000fe400078e0213 */
[----:B------:R-:W-:Y:S02]  /*5a30*/  IMAD.MOV R2, RZ, RZ, -R2 ;  /* 0x000000ffff027224 */ /* 0x000fe400078e0a02 */
[----:B------:R-:W-:-:S04]  /*5a40*/  IMAD.HI.U32 R7, R4, R17, RZ ;  /* 0x0000001104077227 */ /* 0x000fc800078e00ff */
[----:B------:R-:W-:Y:S01]  /*5a50*/  @!P1 IMAD.MOV R9, RZ, RZ, -R9 ;  /* 0x000000ffff099224 */ /* 0x000fe200078e0a09 */
[C---:B------:R-:W-:Y:S01]  /*5a60*/  ISETP.GT.U32.AND P1, PT, R0.reuse, R19, PT ;  /* 0x000000130000720c */ /* 0x040fe20003f24070 */
[----:B------:R-:W-:Y:S02]  /*5a70*/  IMAD R11, R0, R2, R11 ;  /* 0x00000002000b7224 */ /* 0x000fe400078e020b */
[----:B------:R-:W-:Y:S01]  /*5a80*/  IMAD.MOV R7, RZ, RZ, -R7 ;  /* 0x000000ffff077224 */ /* 0x000fe200078e0a07 */
[----:B------:R-:W-:Y:S01]  /*5a90*/  STL [R1+0x94], R9 ;  /* 0x0000940901007387 */ /* 0x000fe20000100800 */
[----:B------:R-:W-:Y:S02]  /*5aa0*/  VIADD R2, R5, 0x42 ;  /* 0x0000004205027836 */ /* 0x000fe40000000000 */
[--C-:B------:R-:W-:Y:S01]  /*5ab0*/  @!P3 IMAD.IADD R8, R8, 0x1, -R0.reuse ;  /* 0x000000010808b824 */ /* 0x100fe200078e0a00 */
[----:B------:R0:W-:Y:S01]  /*5ac0*/  STL [R1+0x90], R3 ;  /* 0x0000900301007387 */ /* 0x0001e20000100800 */
[C---:B------:R-:W-:Y:S01]  /*5ad0*/  ISETP.GT.U32.AND P3, PT, R0.reuse, R11, PT ;  /* 0x0000000b0000720c */ /* 0x040fe20003f64070 */
[----:B------:R-:W-:Y:S01]  /*5ae0*/  IMAD R17, R0, R7, R17 ;  /* 0x0000000700117224 */ /* 0x000fe200078e0211 */
[----:B------:R-:W-:Y:S01]  /*5af0*/  IABS R7, R2 ;  /* 0x0000000200077213 */ /* 0x000fe20000000000 */
[----:B------:R-:W-:-:S02]  /*5b00*/  @!P2 IMAD.IADD R18, R18, 0x1, -R0 ;  /* 0x000000011212a824 */ /* 0x000fc400078e0a00 */
[----:B------:R-:W-:Y:S01]  /*5b10*/  @!P1 IMAD.IADD R19, R19, 0x1, -R0 ;  /* 0x0000000113139824 */ /* 0x000fe200078e0a00 */
[----:B------:R-:W-:Y:S01]  /*5b20*/  ISETP.GT.U32.AND P1, PT, R0, R17, PT ;  /* 0x000000110000720c */ /* 0x000fe20003f24070 */
[----:B------:R-:W-:-:S03]  /*5b30*/  IMAD.HI.U32 R16, R4, R7, RZ ;  /* 0x0000000704107227 */ /* 0x000fc600078e00ff */
[----:B------:R-:W-:Y:S01]  /*5b40*/  ISETP.GT.U32.AND P2, PT, R0, R19, PT ;  /* 0x000000130000720c */ /* 0x000fe20003f44070 */
[----:B0-----:R-:W-:Y:S02]  /*5b50*/  IMAD.MOV.U32 R3, RZ, RZ, R8 ;  /* 0x000000ffff037224 */ /* 0x001fe400078e0008 */
[----:B------:R-:W-:-:S04]  /*5b60*/  IMAD.HI.U32 R10, R4, R12, RZ ;  /* 0x0000000c040a7227 */ /* 0x000fc800078e00ff */
[----:B------:R-:W-:Y:S01]  /*5b70*/  @!P4 IMAD.MOV R3, RZ, RZ, -R3 ;  /* 0x000000ffff03c224 */ /* 0x000fe200078e0a03 */
[C---:B------:R-:W-:Y:S01]  /*5b80*/  ISETP.GT.U32.AND P4, PT, R0.reuse, R18, PT ;  /* 0x000000120000720c */ /* 0x040fe20003f84070 */
[----:B------:R-:W-:Y:S02]  /*5b90*/  IMAD.MOV R16, RZ, RZ, -R16 ;  /* 0x000000ffff107224 */ /* 0x000fe400078e0a10 */
[----:B------:R-:W-:Y:S01]  /*5ba0*/  @!P3 IMAD.IADD R11, R11, 0x1, -R0 ;  /* 0x000000010b0bb824 */ /* 0x000fe200078e0a00 */
[----:B------:R0:W-:Y:S01]  /*5bb0*/  STL [R1+0x2c], R3 ;  /* 0x00002c0301007387 */ /* 0x0001e20000100800 */
[----:B------:R-:W-:Y:S02]  /*5bc0*/  IMAD.MOV R10, RZ, RZ, -R10 ;  /* 0x000000ffff0a7224 */ /* 0x000fe400078e0a0a */
[----:B------:R-:W-:Y:S01]  /*5bd0*/  VIADD R15, R5, 0x40 ;  /* 0x00000040050f7836 */ /* 0x000fe20000000000 */
[C---:B------:R-:W-:Y:S01]  /*5be0*/  ISETP.GT.U32.AND P3, PT, R0.reuse, R11, PT ;  /* 0x0000000b0000720c */ /* 0x040fe20003f64070 */
[----:B------:R-:W-:-:S02]  /*5bf0*/  IMAD R7, R0, R16, R7 ;  /* 0x0000001000077224 */ /* 0x000fc400078e0207 */
[----:B------:R-:W-:Y:S01]  /*5c00*/  IMAD R12, R0, R10, R12 ;  /* 0x0000000a000c7224 */ /* 0x000fe200078e020c */
[----:B------:R-:W-:Y:S01]  /*5c10*/  IABS R10, R15 ;  /* 0x0000000f000a7213 */ /* 0x000fe20000000000 */
[--C-:B------:R-:W-:Y:S01]  /*5c20*/  @!P4 IMAD.IADD R18, R18, 0x1, -R0.reuse ;  /* 0x000000011212c824 */ /* 0x100fe200078e0a00 */
[----:B------:R-:W-:Y:S01]  /*5c30*/  ISETP.GT.U32.AND P4, PT, R0, R7, PT ;  /* 0x000000070000720c */ /* 0x000fe20003f84070 */
[----:B------:R-:W-:Y:S02]  /*5c40*/  @!P1 IMAD.IADD R17, R17, 0x1, -R0 ;  /* 0x0000000111119824 */ /* 0x000fe400078e0a00 */
[----:B------:R-:W-:-:S03]  /*5c50*/  IMAD.HI.U32 R16, R4, R10, RZ ;  /* 0x0000000a04107227 */ /* 0x000fc600078e00ff */
[----:B------:R-:W-:Y:S01]  /*5c60*/  ISETP.GT.U32.AND P1, PT, R0, R17, PT ;  /* 0x000000110000720c */ /* 0x000fe20003f24070 */
[----:B------:R-:W-:Y:S02]  /*5c70*/  VIADD R8, R5, 0x3c ;  /* 0x0000003c05087836 */ /* 0x000fe40000000000 */
[----:B------:R-:W-:Y:S02]  /*5c80*/  IMAD.MOV R16, RZ, RZ, -R16 ;  /* 0x000000ffff107224 */ /* 0x000fe400078e0a10 */
[--C-:B------:R-:W-:Y:S01]  /*5c90*/  @!P3 IMAD.IADD R11, R11, 0x1, -R0.reuse ;  /* 0x000000010b0bb824 */ /* 0x100fe200078e0a00 */
[----:B------:R-:W-:Y:S01]  /*5ca0*/  ISETP.GE.AND P3, PT, R6, RZ, PT ;  /* 0x000000ff0600720c */ /* 0x000fe20003f66270 */
[----:B------:R-:W-:Y:S01]  /*5cb0*/  @!P2 IMAD.IADD R19, R19, 0x1, -R0 ;  /* 0x000000011313a824 */ /* 0x000fe200078e0a00 */
[C---:B------:R-:W-:Y:S01]  /*5cc0*/  ISETP.GT.U32.AND P2, PT, R0.reuse, R12, PT ;  /* 0x0000000c0000720c */ /* 0x040fe20003f44070 */
[----:B------:R-:W-:Y:S01]  /*5cd0*/  IMAD R6, R0, R16, R10 ;  /* 0x0000001000067224 */ /* 0x000fe200078e020a */
[----:B------:R-:W-:Y:S01]  /*5ce0*/  IABS R16, R8 ;  /* 0x0000000800107213 */ /* 0x000fe20000000000 */
[----:B------:R-:W-:Y:S01]  /*5cf0*/  @!P4 IMAD.IADD R7, R7, 0x1, -R0 ;  /* 0x000000010707c824 */ /* 0x000fe200078e0a00 */
[----:B------:R-:W-:Y:S01]  /*5d00*/  ISETP.GE.AND P4, PT, R2, RZ, PT ;  /* 0x000000ff0200720c */ /* 0x000fe20003f86270 */
[----:B0-----:R-:W-:-:S02]  /*5d10*/  IMAD.MOV.U32 R3, RZ, RZ, R18 ;  /* 0x000000ffff037224 */ /* 0x001fc400078e0012 */
[----:B------:R-:W-:Y:S02]  /*5d20*/  IMAD.MOV.U32 R9, RZ, RZ, R19 ;  /* 0x000000ffff097224 */ /* 0x000fe400078e0013 */
[----:B------:R-:W-:Y:S01]  /*5d30*/  @!P0 IMAD.MOV R3, RZ, RZ, -R3 ;  /* 0x000000ffff038224 */ /* 0x000fe200078e0a03 */
[----:B------:R-:W-:Y:S01]  /*5d40*/  ISETP.GT.U32.AND P0, PT, R0, R7, PT ;  /* 0x000000070000720c */ /* 0x000fe20003f04070 */
[----:B------:R-:W-:Y:S02]  /*5d50*/  VIADD R14, R5, 0x3e ;  /* 0x0000003e050e7836 */ /* 0x000fe40000000000 */
[----:B------:R-:W-:-:S03]  /*5d60*/  IMAD.HI.U32 R19, R4, R16, RZ ;  /* 0x0000001004137227 */ /* 0x000fc600078e00ff */
[----:B------:R-:W-:Y:S01]  /*5d70*/  IABS R20, R14 ;  /* 0x0000000e00147213 */ /* 0x000fe20000000000 */
[----:B------:R-:W-:Y:S02]  /*5d80*/  @!P5 IMAD.MOV R9, RZ, RZ, -R9 ;  /* 0x000000ffff09d224 */ /* 0x000fe400078e0a09 */
[----:B------:R-:W-:Y:S01]  /*5d90*/  @!P1 IMAD.IADD R17, R17, 0x1, -R0 ;  /* 0x0000000111119824 */ /* 0x000fe200078e0a00 */
[----:B------:R-:W-:Y:S01]  /*5da0*/  ISETP.GT.U32.AND P1, PT, R0, R6, PT ;  /* 0x000000060000720c */ /* 0x000fe20003f24070 */
[----:B------:R-:W-:Y:S01]  /*5db0*/  IMAD.MOV R19, RZ, RZ, -R19 ;  /* 0x000000ffff137224 */ /* 0x000fe200078e0a13 */
[----:B------:R0:W-:Y:S01]  /*5dc0*/  STL [R1+0x28], R9 ;  /* 0x0000280901007387 */ /* 0x0001e20000100800 */
[----:B------:R-:W-:-:S03]  /*5dd0*/  IMAD.HI.U32 R21, R4, R20, RZ ;  /* 0x0000001404157227 */ /* 0x000fc600078e00ff */
[----:B------:R1:W-:Y:S01]  /*5de0*/  STL [R1+0x24], R3 ;  /* 0x0000240301007387 */ /* 0x0003e20000100800 */
[--C-:B------:R-:W-:Y:S01]  /*5df0*/  @!P2 IMAD.IADD R12, R12, 0x1, -R0.reuse ;  /* 0x000000010c0ca824 */ /* 0x100fe200078e0a00 */
[----:B------:R-:W-:Y:S01]  /*5e00*/  ISETP.GE.AND P2, PT, R13, RZ, PT ;  /* 0x000000ff0d00720c */ /* 0x000fe20003f46270 */
[----:B------:R-:W-:Y:S02]  /*5e10*/  @!P0 IMAD.IADD R7, R7, 0x1, -R0 ;  /* 0x0000000107078824 */ /* 0x000fe400078e0a00 */
[----:B------:R-:W-:Y:S02]  /*5e20*/  IMAD.MOV R21, RZ, RZ, -R21 ;  /* 0x000000ffff157224 */ /* 0x000fe400078e0a15 */
[----:B0-----:R-:W-:Y:S02]  /*5e30*/  IMAD.MOV.U32 R9, RZ, RZ, R11 ;  /* 0x000000ffff097224 */ /* 0x001fe400078e000b */
[----:B------:R-:W-:Y:S02]  /*5e40*/  IMAD R11, R0, R19, R16 ;  /* 0x00000013000b7224 */ /* 0x000fe400078e0210 */
[----:B------:R-:W-:Y:S01]  /*5e50*/  @!P1 IMAD.IADD R6, R6, 0x1, -R0 ;  /* 0x0000000106069824 */ /* 0x000fe200078e0a00 */
[C---:B------:R-:W-:Y:S01]  /*5e60*/  ISETP.GT.U32.AND P1, PT, R0.reuse, R12, PT ;  /* 0x0000000c0000720c */ /* 0x040fe20003f24070 */
[C---:B------:R-:W-:Y:S01]  /*5e70*/  IMAD R2, R0.reuse, R21, R20 ;  /* 0x0000001500027224 */ /* 0x040fe200078e0214 */
[C---:B------:R-:W-:Y:S01]  /*5e80*/  ISETP.GT.U32.AND P0, PT, R0.reuse, R11, PT ;  /* 0x0000000b0000720c */ /* 0x040fe20003f04070 */
[----:B------:R-:W-:Y:S01]  /*5e90*/  VIADD R10, R5, 0x3a ;  /* 0x0000003a050a7836 */ /* 0x000fe20000000000 */
[C---:B------:R-:W-:Y:S01]  /*5ea0*/  ISETP.GT.U32.AND P5, PT, R0.reuse, R6, PT ;  /* 0x000000060000720c */ /* 0x040fe20003fa4070 */
[----:B------:R-:W-:Y:S01]  /*5eb0*/  @!P6 IMAD.MOV R9, RZ, RZ, -R9 ;  /* 0x000000ffff09e224 */ /* 0x000fe200078e0a09 */
[----:B------:R-:W-:Y:S01]  /*5ec0*/  ISETP.GT.U32.AND P6, PT, R0, R2, PT ;  /* 0x000000020000720c */ /* 0x000fe20003fc4070 */
[----:B-1----:R-:W-:Y:S01]  /*5ed0*/  IMAD.MOV.U32 R3, RZ, RZ, R17 ;  /* 0x000000ffff037224 */ /* 0x002fe200078e0011 */
[----:B------:R-:W-:Y:S01]  /*5ee0*/  IABS R13, R10 ;  /* 0x0000000a000d7213 */ /* 0x000fe20000000000 */
[----:B------:R-:W-:Y:S01]  /*5ef0*/  @!P4 IMAD.MOV R7, RZ, RZ, -R7 ;  /* 0x000000ffff07c224 */ /* 0x000fe200078e0a07 */
[----:B------:R-:W-:Y:S01]  /*5f00*/  STL [R1+0x20], R9 ;  /* 0x0000200901007387 */ /* 0x000fe20000100800 */
[----:B------:R-:W-:Y:S01]  /*5f10*/  @!P3 IMAD.MOV R3, RZ, RZ, -R3 ;  /* 0x000000ffff03b224 */ /* 0x000fe200078e0a03 */
[----:B------:R-:W-:Y:S01]  /*5f20*/  ISETP.GE.AND P3, PT, R15, RZ, PT ;  /* 0x000000ff0f00720c */ /* 0x000fe20003f66270 */
[--C-:B------:R-:W-:Y:S01]  /*5f30*/  @!P1 IMAD.IADD R12, R12, 0x1, -R0.reuse ;  /* 0x000000010c0c9824 */ /* 0x100fe200078e0a00 */
[----:B------:R-:W-:Y:S01]  /*5f40*/  ISETP.GE.AND P1, PT, R14, RZ, PT ;  /* 0x000000ff0e00720c */ /* 0x000fe20003f26270 */
[----:B------:R-:W-:Y:S01]  /*5f50*/  @!P0 IMAD.IADD R11, R11, 0x1, -R0 ;  /* 0x000000010b0b8824 */ /* 0x000fe200078e0a00 */
[----:B------:R0:W-:Y:S01]  /*5f60*/  STL [R1+0xc], R3 ;  /* 0x00000c0301007387 */ /* 0x0001e20000100800 */
[----:B------:R-:W-:-:S03]  /*5f70*/  IMAD.HI.U32 R17, R4, R13, RZ ;  /* 0x0000000d04117227 */ /* 0x000fc600078e00ff */
[----:B------:R-:W-:Y:S01]  /*5f80*/  ISETP.GT.U32.AND P4, PT, R0, R11, PT ;  /* 0x0000000b0000720c */ /* 0x000fe20003f84070 */
[----:B------:R-:W-:Y:S02]  /*5f90*/  IMAD.MOV R17, RZ, RZ, -R17 ;  /* 0x000000ffff117224 */ /* 0x000fe400078e0a11 */
[----:B------:R-:W-:Y:S02]  /*5fa0*/  @!P6 IMAD.IADD R2, R2, 0x1, -R0 ;  /* 0x000000010202e824 */ /* 0x000fe400078e0a00 */
[C---:B------:R-:W-:Y:S02]  /*5fb0*/  IMAD R13, R0.reuse, R17, R13 ;  /* 0x00000011000d7224 */ /* 0x040fe400078e020d */
[----:B0-----:R-:W-:Y:S01]  /*5fc0*/  IMAD.MOV.U32 R3, RZ, RZ, R12 ;  /* 0x000000ffff037224 */ /* 0x001fe200078e000c */
[----:B------:R-:W-:Y:S01]  /*5fd0*/  ISETP.GT.U32.AND P6, PT, R0, R2, PT ;  /* 0x000000020000720c */ /* 0x000fe20003fc4070 */
[----:B------:R-:W-:Y:S01]  /*5fe0*/  @!P5 IMAD.IADD R6, R6, 0x1, -R0 ;  /* 0x000000010606d824 */ /* 0x000fe200078e0a00 */
[----:B------:R-:W-:Y:S01]  /*5ff0*/  ISETP.GE.AND P5, PT, R8, RZ, PT ;  /* 0x000000ff0800720c */ /* 0x000fe20003fa6270 */
[----:B------:R-:W-:Y:S01]  /*6000*/  @!P2 IMAD.MOV R3, RZ, RZ, -R3 ;  /* 0x000000ffff03a224 */ /* 0x000fe200078e0a03 */
[----:B------:R-:W-:Y:S01]  /*6010*/  ISETP.GE.AND P2, PT, R10, RZ, PT ;  /* 0x000000ff0a00720c */ /* 0x000fe20003f46270 */
[----:B------:R-:W-:-:S02]  /*6020*/  VIADD R10, R5, 0x38 ;  /* 0x00000038050a7836 */ /* 0x000fc40000000000 */
[----:B------:R-:W-:Y:S01]  /*6030*/  @!P4 IMAD.IADD R11, R11, 0x1, -R0 ;  /* 0x000000010b0bc824 */ /* 0x000fe200078e0a00 */
[----:B------:R-:W-:Y:S01]  /*6040*/  ISETP.GT.U32.AND P4, PT, R0, R13, PT ;  /* 0x0000000d0000720c */ /* 0x000fe20003f84070 */
[----:B------:R0:W-:Y:S01]  /*6050*/  STL [R1+0x6c], R3 ;  /* 0x00006c0301007387 */ /* 0x0001e20000100800 */
[----:B------:R-:W-:Y:S01]  /*6060*/  IABS R18, R10 ;  /* 0x0000000a00127213 */ /* 0x000fe20000000000 */
[C---:B------:R-:W-:Y:S01]  /*6070*/  VIADD R8, R5.reuse, 0x36 ;  /* 0x0000003605087836 */ /* 0x040fe20000000000 */
[----:B------:R-:W-:Y:S01]  /*6080*/  ISETP.GE.AND P0, PT, R10, RZ, PT ;  /* 0x000000ff0a00720c */ /* 0x000fe20003f06270 */
[----:B------:R-:W-:Y:S01]  /*6090*/  VIADD R29, R5, 0x34 ;  /* 0x00000034051d7836 */ /* 0x000fe20000000000 */
[----:B------:R1:W-:Y:S01]  /*60a0*/  STL [R1+0x70], R7 ;  /* 0x0000700701007387 */ /* 0x0003e20000100800 */
[----:B------:R-:W-:-:S04]  /*60b0*/  IMAD.HI.U32 R15, R4, R18, RZ ;  /* 0x00000012040f7227 */ /* 0x000fc800078e00ff */
[----:B0-----:R-:W-:Y:S02]  /*60c0*/  IMAD.MOV.U32 R3, RZ, RZ, R6 ;  /* 0x000000ffff037224 */ /* 0x001fe400078e0006 */
[--C-:B------:R-:W-:Y:S01]  /*60d0*/  @!P6 IMAD.IADD R2, R2, 0x1, -R0.reuse ;  /* 0x000000010202e824 */ /* 0x100fe200078e0a00 */
[----:B------:R-:W-:Y:S01]  /*60e0*/  ISETP.GE.AND P6, PT, R29, RZ, PT ;  /* 0x000000ff1d00720c */ /* 0x000fe20003fc6270 */
[----:B------:R-:W-:Y:S01]  /*60f0*/  @!P3 IMAD.MOV R3, RZ, RZ, -R3 ;  /* 0x000000ffff03b224 */ /* 0x000fe200078e0a03 */
[----:B-1----:R-:W-:Y:S01]  /*6100*/  IABS R7, R8 ;  /* 0x0000000800077213 */ /* 0x002fe20000000000 */
[----:B------:R-:W-:Y:S01]  /*6110*/  IMAD.MOV R15, RZ, RZ, -R15 ;  /* 0x000000ffff0f7224 */ /* 0x000fe200078e0a0f */
[----:B------:R-:W-:Y:S01]  /*6120*/  IABS R29, R29 ;  /* 0x0000001d001d7213 */ /* 0x000fe20000000000 */
[----:B------:R-:W-:Y:S01]  /*6130*/  @!P4 IMAD.IADD R13, R13, 0x1, -R0 ;  /* 0x000000010d0dc824 */ /* 0x000fe200078e0a00 */
[----:B------:R0:W-:Y:S01]  /*6140*/  STL [R1+0x74], R3 ;  /* 0x0000740301007387 */ /* 0x0001e20000100800 */
[----:B------:R-:W-:Y:S01]  /*6150*/  IMAD R18, R0, R15, R18 ;  /* 0x0000000f00127224 */ /* 0x000fe200078e0212 */
[----:B------:R-:W-:Y:S01]  /*6160*/  ISETP.GE.AND P3, PT, R8, RZ, PT ;  /* 0x000000ff0800720c */ /* 0x000fe20003f66270 */
[----:B------:R-:W-:Y:S01]  /*6170*/  VIADD R8, R5, 0x32 ;  /* 0x0000003205087836 */ /* 0x000fe20000000000 */
[----:B------:R-:W-:Y:S01]  /*6180*/  ISETP.GT.U32.AND P4, PT, R0, R13, PT ;  /* 0x0000000d0000720c */ /* 0x000fe20003f84070 */
[----:B------:R-:W-:-:S03]  /*6190*/  IMAD.HI.U32 R14, R4, R7, RZ ;  /* 0x00000007040e7227 */ /* 0x000fc600078e00ff */
[----:B------:R-:W-:Y:S01]  /*61a0*/  IABS R28, R8 ;  /* 0x00000008001c7213 */ /* 0x000fe20000000000 */
[----:B------:R-:W-:-:S04]  /*61b0*/  IMAD.HI.U32 R6, R4, R29, RZ ;  /* 0x0000001d04067227 */ /* 0x000fc800078e00ff */
[----:B0-----:R-:W-:Y:S02]  /*61c0*/  IMAD.MOV.U32 R3, RZ, RZ, R2 ;  /* 0x000000ffff037224 */ /* 0x001fe400078e0002 */
[----:B------:R-:W-:Y:S02]  /*61d0*/  IMAD.MOV R14, RZ, RZ, -R14 ;  /* 0x000000ffff0e7224 */ /* 0x000fe400078e0a0e */
[----:B------:R-:W-:Y:S01]  /*61e0*/  @!P1 IMAD.MOV R3, RZ, RZ, -R3 ;  /* 0x000000ffff039224 */ /* 0x000fe200078e0a03 */
[C---:B------:R-:W-:Y:S01]  /*61f0*/  ISETP.GT.U32.AND P1, PT, R0.reuse, R18, PT ;  /* 0x000000120000720c */ /* 0x040fe20003f24070 */
[----:B------:R-:W-:Y:S02]  /*6200*/  IMAD.MOV R6, RZ, RZ, -R6 ;  /* 0x000000ffff067224 */ /* 0x000fe400078e0a06 */
[C---:B------:R-:W-:Y:S01]  /*6210*/  IMAD R7, R0.reuse, R14, R7 ;  /* 0x0000000e00077224 */ /* 0x040fe200078e0207 */
[----:B------:R0:W-:Y:S01]  /*6220*/  STL [R1+0x54], R3 ;  /* 0x0000540301007387 */ /* 0x0001e20000100800 */
[----:B------:R-:W-:-:S02]  /*6230*/  IMAD R29, R0, R6, R29 ;  /* 0x00000006001d7224 */ /* 0x000fc400078e021d */
[----:B------:R-:W-:-:S04]  /*6240*/  IMAD.HI.U32 R6, R4, R28, RZ ;  /* 0x0000001c04067227 */ /* 0x000fc800078e00ff */
[----:B------:R-:W-:Y:S02]  /*6250*/  IMAD.MOV R6, RZ, RZ, -R6 ;  /* 0x000000ffff067224 */ /* 0x000fe400078e0a06 */
[--C-:B------:R-:W-:Y:S01]  /*6260*/  @!P4 IMAD.IADD R13, R13, 0x1, -R0.reuse ;  /* 0x000000010d0dc824 */ /* 0x100fe200078e0a00 */
[----:B------:R-:W-:Y:S01]  /*6270*/  ISETP.GT.U32.AND P4, PT, R0, R29, PT ;  /* 0x0000001d0000720c */ /* 0x000fe20003f84070 */
[----:B0-----:R-:W-:Y:S02]  /*6280*/  IMAD.MOV.U32 R3, RZ, RZ, R11 ;  /* 0x000000ffff037224 */ /* 0x001fe400078e000b */
[----:B------:R-:W-:Y:S02]  /*6290*/  @!P1 IMAD.IADD R18, R18, 0x1, -R0 ;  /* 0x0000000112129824 */ /* 0x000fe400078e0a00 */
[----:B------:R-:W-:Y:S01]  /*62a0*/  @!P5 IMAD.MOV R3, RZ, RZ, -R3 ;  /* 0x000000ffff03d224 */ /* 0x000fe200078e0a03 */
[C---:B------:R-:W-:Y:S01]  /*62b0*/  ISETP.GT.U32.AND P5, PT, R0.reuse, R7, PT ;  /* 0x000000070000720c */ /* 0x040fe20003fa4070 */
[C---:B------:R-:W-:Y:S01]  /*62c0*/  VIADD R12, R5.reuse, 0x30 ;  /* 0x00000030050c7836 */ /* 0x040fe20000000000 */
[C---:B------:R-:W-:Y:S01]  /*62d0*/  ISETP.GT.U32.AND P1, PT, R0.reuse, R18, PT ;  /* 0x000000120000720c */ /* 0x040fe20003f24070 */
[----:B------:R-:W-:Y:S01]  /*62e0*/  IMAD R28, R0, R6, R28 ;  /* 0x00000006001c7224 */ /* 0x000fe200078e021c */
[----:B------:R0:W-:Y:S01]  /*62f0*/  STL [R1+0x60], R3 ;  /* 0x0000600301007387 */ /* 0x0001e20000100800 */
[----:B------:R-:W-:Y:S01]  /*6300*/  VIADD R14, R5, 0x2e ;  /* 0x0000002e050e7836 */ /* 0x000fe20000000000 */
[----:B------:R-:W-:Y:S01]  /*6310*/  IABS R10, R12 ;  /* 0x0000000c000a7213 */ /* 0x000fe20000000000 */
[----:B------:R-:W-:-:S02]  /*6320*/  @!P4 IMAD.IADD R29, R29, 0x1, -R0 ;  /* 0x000000011d1dc824 */ /* 0x000fc400078e0a00 */
[----:B------:R-:W-:Y:S01]  /*6330*/  VIADD R6, R5, 0x2a ;  /* 0x0000002a05067836 */ /* 0x000fe20000000000 */
[----:B------:R-:W-:Y:S01]  /*6340*/  IABS R11, R14 ;  /* 0x0000000e000b7213 */ /* 0x000fe20000000000 */
[----:B------:R-:W-:Y:S01]  /*6350*/  IMAD.HI.U32 R2, R4, R10, RZ ;  /* 0x0000000a04027227 */ /* 0x000fe200078e00ff */
[----:B------:R-:W-:-:S03]  /*6360*/  ISETP.GT.U32.AND P4, PT, R0, R29, PT ;  /* 0x0000001d0000720c */ /* 0x000fc60003f84070 */
[----:B0-----:R-:W-:Y:S01]  /*6370*/  IMAD.MOV.U32 R3, RZ, RZ, R13 ;  /* 0x000000ffff037224 */ /* 0x001fe200078e000d */
[----:B------:R-:W-:Y:S01]  /*6380*/  IABS R13, R6 ;  /* 0x00000006000d7213 */ /* 0x000fe20000000000 */
[----:B------:R-:W-:Y:S02]  /*6390*/  @!P5 IMAD.IADD R7, R7, 0x1, -R0 ;  /* 0x000000010707d824 */ /* 0x000fe400078e0a00 */
[----:B------:R-:W-:Y:S01]  /*63a0*/  @!P2 IMAD.MOV R3, RZ, RZ, -R3 ;  /* 0x000000ffff03a224 */ /* 0x000fe200078e0a03 */
[C---:B------:R-:W-:Y:S01]  /*63b0*/  ISETP.GT.U32.AND P2, PT, R0.reuse, R28, PT ;  /* 0x0000001c0000720c */ /* 0x040fe20003f44070 */
[----:B------:R-:W-:Y:S01]  /*63c0*/  IMAD.MOV R2, RZ, RZ, -R2 ;  /* 0x000000ffff027224 */ /* 0x000fe200078e0a02 */
[----:B------:R-:W-:Y:S01]  /*63d0*/  ISETP.GT.U32.AND P5, PT, R0, R7, PT ;  /* 0x000000070000720c */ /* 0x000fe20003fa4070 */
[----:B------:R-:W-:Y:S01]  /*63e0*/  IMAD.HI.U32 R16, R4, R11, RZ ;  /* 0x0000000b04107227 */ /* 0x000fe200078e00ff */
[----:B------:R0:W-:Y:S03]  /*63f0*/  STL [R1+0x58], R3 ;  /* 0x0000580301007387 */ /* 0x0001e60000100800 */
[----:B------:R-:W-:-:S02]  /*6400*/  @!P1 IMAD.IADD R18, R18, 0x1, -R0 ;  /* 0x0000000112129824 */ /* 0x000fc400078e0a00 */
[C---:B------:R-:W-:Y:S02]  /*6410*/  IMAD R10, R0.reuse, R2, R10 ;  /* 0x00000002000a7224 */ /* 0x040fe400078e020a */
[----:B------:R-:W-:Y:S02]  /*6420*/  VIADD R2, R5, 0x2c ;  /* 0x0000002c05027836 */ /* 0x000fe40000000000 */
[----:B------:R-:W-:Y:S01]  /*6430*/  IMAD.MOV R16, RZ, RZ, -R16 ;  /* 0x000000ffff107224 */ /* 0x000fe200078e0a10 */
[----:B------:R-:W-:Y:S01]  /*6440*/  ISETP.GT.U32.AND P1, PT, R0, R10, PT ;  /* 0x0000000a0000720c */ /* 0x000fe20003f24070 */
[----:B0-----:R-:W-:Y:S01]  /*6450*/  IMAD.MOV.U32 R3, RZ, RZ, R18 ;  /* 0x000000ffff037224 */ /* 0x001fe200078e0012 */
[----:B------:R-:W-:Y:S01]  /*6460*/  IABS R15, R2 ;  /* 0x00000002000f7213 */ /* 0x000fe20000000000 */
[----:B------:R-:W-:Y:S01]  /*6470*/  @!P2 IMAD.IADD R28, R28, 0x1, -R0 ;  /* 0x000000011c1ca824 */ /* 0x000fe200078e0a00 */
[----:B------:R-:W-:Y:S01]  /*6480*/  ISETP.GE.AND P2, PT, R8, RZ, PT ;  /* 0x000000ff0800720c */ /* 0x000fe20003f46270 */
[----:B------:R-:W-:-:S02]  /*6490*/  IMAD R11, R0, R16, R11 ;  /* 0x00000010000b7224 */ /* 0x000fc400078e020b */
[----:B------:R-:W-:Y:S01]  /*64a0*/  @!P0 IMAD.MOV R3, RZ, RZ, -R3 ;  /* 0x000000ffff038224 */ /* 0x000fe200078e0a03 */
[C---:B------:R-:W-:Y:S01]  /*64b0*/  ISETP.GT.U32.AND P0, PT, R0.reuse, R28, PT ;  /* 0x0000001c0000720c */ /* 0x040fe20003f04070 */
[----:B------:R-:W-:Y:S01]  /*64c0*/  @!P5 IMAD.IADD R7, R7, 0x1, -R0 ;  /* 0x000000010707d824 */ /* 0x000fe200078e0a00 */
[----:B------:R-:W-:Y:S01]  /*64d0*/  ISETP.GT.U32.AND P5, PT, R0, R11, PT ;  /* 0x0000000b0000720c */ /* 0x000fe20003fa4070 */
[C---:B------:R-:W-:Y:S01]  /*64e0*/  IMAD.HI.U32 R16, R4.reuse, R15, RZ ;  /* 0x0000000f04107227 */ /* 0x040fe200078e00ff */
[----:B------:R0:W-:Y:S03]  /*64f0*/  STL [R1+0x4], R3 ;  /* 0x0000040301007387 */ /* 0x0001e60000100800 */
[----:B------:R-:W-:-:S04]  /*6500*/  IMAD.HI.U32 R17, R4, R13, RZ ;  /* 0x0000000d04117227 */ /* 0x000fc800078e00ff */
[----:B------:R-:W-:Y:S02]  /*6510*/  IMAD.MOV R16, RZ, RZ, -R16 ;  /* 0x000000ffff107224 */ /* 0x000fe400078e0a10 */
[----:B------:R-:W-:Y:S02]  /*6520*/  IMAD.MOV R17, RZ, RZ, -R17 ;  /* 0x000000ffff117224 */ /* 0x000fe400078e0a11 */
[--C-:B------:R-:W-:Y:S01]  /*6530*/  @!P4 IMAD.IADD R29, R29, 0x1, -R0.reuse ;  /* 0x000000011d1dc824 */ /* 0x100fe200078e0a00 */
[----:B------:R-:W-:Y:S01]  /*6540*/  ISETP.GE.AND P4, PT, R12, RZ, PT ;  /* 0x000000ff0c00720c */ /* 0x000fe20003f86270 */
[----:B------:R-:W-:Y:S01]  /*6550*/  @!P1 IMAD.IADD R10, R10, 0x1, -R0 ;  /* 0x000000010a0a9824 */ /* 0x000fe200078e0a00 */
[----:B------:R-:W-:Y:S01]  /*6560*/  ISETP.GE.AND P1, PT, R14, RZ, PT ;  /* 0x000000ff0e00720c */ /* 0x000fe20003f26270 */
[C---:B------:R-:W-:Y:S02]  /*6570*/  IMAD R12, R0.reuse, R16, R15 ;  /* 0x00000010000c7224 */ /* 0x040fe400078e020f */
[----:B------:R-:W-:-:S02]  /*6580*/  IMAD R13, R0, R17, R13 ;  /* 0x00000011000d7224 */ /* 0x000fc400078e020d */
[--C-:B------:R-:W-:Y:S01]  /*6590*/  @!P0 IMAD.IADD R28, R28, 0x1, -R0.reuse ;  /* 0x000000011c1c8824 */ /* 0x100fe200078e0a00 */
[C---:B------:R-:W-:Y:S01]  /*65a0*/  ISETP.GT.U32.AND P0, PT, R0.reuse, R12, PT ;  /* 0x0000000c0000720c */ /* 0x040fe20003f04070 */
[----:B------:R-:W-:Y:S01]  /*65b0*/  @!P5 IMAD.IADD R11, R11, 0x1, -R0 ;  /* 0x000000010b0bd824 */ /* 0x000fe200078e0a00 */
[C---:B------:R-:W-:Y:S01]  /*65c0*/  ISETP.GT.U32.AND P5, PT, R0.reuse, R10, PT ;  /* 0x0000000a0000720c */ /* 0x040fe20003fa4070 */
[----:B------:R-:W-:Y:S01]  /*65d0*/  @!P2 IMAD.MOV R28, RZ, RZ, -R28 ;  /* 0x000000ffff1ca224 */ /* 0x000fe200078e0a1c */
[----:B------:R-:W-:Y:S01]  /*65e0*/  ISETP.GT.U32.AND P2, PT, R0, R13, PT ;  /* 0x0000000d0000720c */ /* 0x000fe20003f44070 */
[C---:B------:R-:W-:Y:S02]  /*65f0*/  VIADD R8, R5.reuse, 0x28 ;  /* 0x0000002805087836 */ /* 0x040fe40000000000 */
[----:B0-----:R-:W-:Y:S02]  /*6600*/  IMAD.MOV.U32 R3, RZ, RZ, R7 ;  /* 0x000000ffff037224 */ /* 0x001fe400078e0007 */
[----:B------:R-:W-:Y:S01]  /*6610*/  VIADD R7, R5, 0x26 ;  /* 0x0000002605077836 */ /* 0x000fe20000000000 */
[----:B------:R-:W-:Y:S01]  /*6620*/  IABS R14, R8 ;  /* 0x00000008000e7213 */ /* 0x000fe20000000000 */
[----:B------:R-:W-:Y:S01]  /*6630*/  @!P6 IMAD.MOV R29, RZ, RZ, -R29 ;  /* 0x000000ffff1de224 */ /* 0x000fe200078e0a1d */
[----:B------:R-:W-:Y:S01]  /*6640*/  ISETP.GE.AND P6, PT, R2, RZ, PT ;  /* 0x000000ff0200720c */ /* 0x000fe20003fc6270 */
[--C-:B------:R-:W-:Y:S01]  /*6650*/  @!P0 IMAD.IADD R12, R12, 0x1, -R0.reuse ;  /* 0x000000010c0c8824 */ /* 0x100fe200078e0a00 */
[----:B------:R-:W-:Y:S01]  /*6660*/  IABS R15, R7 ;  /* 0x00000007000f7213 */ /* 0x000fe20000000000 */
[--C-:B------:R-:W-:Y:S01]  /*6670*/  @!P5 IMAD.IADD R10, R10, 0x1, -R0.reuse ;  /* 0x000000010a0ad824 */ /* 0x100fe200078e0a00 */
[----:B------:R-:W-:Y:S01]  /*6680*/  ISETP.GE.AND P5, PT, R6, RZ, PT ;  /* 0x000000ff0600720c */ /* 0x000fe20003fa6270 */
[----:B------:R-:W-:Y:S01]  /*6690*/  @!P2 IMAD.IADD R13, R13, 0x1, -R0 ;  /* 0x000000010d0da824 */ /* 0x000fe200078e0a00 */
[----:B------:R-:W-:Y:S01]  /*66a0*/  ISETP.GE.AND P0, PT, R7, RZ, PT ;  /* 0x000000ff0700720c */ /* 0x000fe20003f06270 */
[----:B------:R-:W-:Y:S01]  /*66b0*/  @!P4 IMAD.MOV R10, RZ, RZ, -R10 ;  /* 0x000000ffff0ac224 */ /* 0x000fe200078e0a0a */
[----:B------:R-:W-:Y:S01]  /*66c0*/  ISETP.GT.U32.AND P4, PT, R0, R12, PT ;  /* 0x0000000c0000720c */ /* 0x000fe20003f84070 */
[----:B------:R-:W-:Y:S01]  /*66d0*/  IMAD.HI.U32 R2, R4, R14, RZ ;  /* 0x0000000e04027227 */ /* 0x000fe200078e00ff */
[----:B------:R-:W-:-:S03]  /*66e0*/  ISETP.GT.U32.AND P2, PT, R0, R13, PT ;  /* 0x0000000d0000720c */ /* 0x000fc60003f44070 */
[----:B------:R-:W-:-:S04]  /*66f0*/  IMAD.HI.U32 R6, R4, R15, RZ ;  /* 0x0000000f04067227 */ /* 0x000fc800078e00ff */
[----:B------:R-:W-:Y:S02]  /*6700*/  IMAD.MOV R2, RZ, RZ, -R2 ;  /* 0x000000ffff027224 */ /* 0x000fe400078e0a02 */
[----:B------:R-:W-:Y:S01]  /*6710*/  @!P3 IMAD.MOV R3, RZ, RZ, -R3 ;  /* 0x000000ffff03b224 */ /* 0x000fe200078e0a03 */
[C---:B------:R-:W-:Y:S01]  /*6720*/  ISETP.GT.U32.AND P3, PT, R0.reuse, R11, PT ;  /* 0x0000000b0000720c */ /* 0x040fe20003f64070 */
[----:B------:R-:W-:Y:S02]  /*6730*/  IMAD.MOV R6, RZ, RZ, -R6 ;  /* 0x000000ffff067224 */ /* 0x000fe400078e0a06 */
[C---:B------:R-:W-:Y:S01]  /*6740*/  IMAD R14, R0.reuse, R2, R14 ;  /* 0x00000002000e7224 */ /* 0x040fe200078e020e */
[----:B------:R-:W-:Y:S01]  /*6750*/  STL [R1], R3 ;  /* 0x0000000301007387 */ /* 0x000fe20000100800 */
[----:B------:R-:W-:Y:S02]  /*6760*/  IMAD R15, R0, R6, R15 ;  /* 0x00000006000f7224 */ /* 0x000fe400078e020f */
[--C-:B------:R-:W-:Y:S01]  /*6770*/  @!P4 IMAD.IADD R12, R12, 0x1, -R0.reuse ;  /* 0x000000010c0cc824 */ /* 0x100fe200078e0a00 */
[----:B------:R-:W-:Y:S01]  /*6780*/  ISETP.GT.U32.AND P4, PT, R0, R14, PT ;  /* 0x0000000e0000720c */ /* 0x000fe20003f84070 */
[----:B------:R-:W-:Y:S01]  /*6790*/  @!P2 IMAD.IADD R13, R13, 0x1, -R0 ;  /* 0x000000010d0da824 */ /* 0x000fe200078e0a00 */
[----:B------:R-:W-:Y:S01]  /*67a0*/  STL [R1+0xa28], R29 ;  /* 0x000a281d01007387 */ /* 0x000fe20000100800 */
[----:B------:R-:W-:-:S02]  /*67b0*/  VIADD R16, R5, 0x24 ;  /* 0x0000002405107836 */ /* 0x000fc40000000000 */
[----:B------:R-:W-:Y:S01]  /*67c0*/  @!P5 IMAD.MOV R13, RZ, RZ, -R13 ;  /* 0x000000ffff0dd224 */ /* 0x000fe200078e0a0d */
[----:B------:R-:W-:Y:S01]  /*67d0*/  ISETP.GT.U32.AND P5, PT, R0, R15, PT ;  /* 0x0000000f0000720c */ /* 0x000fe20003fa4070 */
[--C-:B------:R-:W-:Y:S01]  /*67e0*/  @!P3 IMAD.IADD R11, R11, 0x1, -R0.reuse ;  /* 0x000000010b0bb824 */ /* 0x100fe200078e0a00 */
[----:B------:R-:W-:Y:S01]  /*67f0*/  ISETP.GE.AND P3, PT, R8, RZ, PT ;  /* 0x000000ff0800720c */ /* 0x000fe20003f66270 */
[C---:B------:R-:W-:Y:S01]  /*6800*/  VIADD R17, R5.reuse, 0x22 ;  /* 0x0000002205117836 */ /* 0x040fe20000000000 */
[----:B------:R-:W-:Y:S01]  /*6810*/  STL [R1+0xa2c], R28 ;  /* 0x000a2c1c01007387 */ /* 0x000fe20000100800 */
[----:B------:R-:W-:Y:S02]  /*6820*/  VIADD R18, R5, 0x20 ;  /* 0x0000002005127836 */ /* 0x000fe40000000000 */
[----:B------:R-:W-:Y:S01]  /*6830*/  @!P1 IMAD.MOV R11, RZ, RZ, -R11 ;  /* 0x000000ffff0b9224 */ /* 0x000fe200078e0a0b */
[----:B------:R-:W-:Y:S01]  /*6840*/  ISETP.GE.AND P1, PT, R16, RZ, PT ;  /* 0x000000ff1000720c */ /* 0x000fe20003f26270 */
[----:B------:R-:W-:Y:S01]  /*6850*/  @!P4 IMAD.IADD R14, R14, 0x1, -R0 ;  /* 0x000000010e0ec824 */ /* 0x000fe200078e0a00 */
[----:B------:R-:W-:Y:S01]  /*6860*/  IABS R16, R16 ;  /* 0x0000001000107213 */ /* 0x000fe20000000000 */
[----:B------:R-:W-:Y:S01]  /*6870*/  @!P6 IMAD.MOV R12, RZ, RZ, -R12 ;  /* 0x000000ffff0ce224 */ /* 0x000fe200078e0a0c */
[----:B------:R-:W-:Y:S01]  /*6880*/  ISETP.GE.AND P2, PT, R17, RZ, PT ;  /* 0x000000ff1100720c */ /* 0x000fe20003f46270 */
[----:B------:R-:W-:Y:S01]  /*6890*/  @!P5 IMAD.IADD R15, R15, 0x1, -R0 ;  /* 0x000000010f0fd824 */ /* 0x000fe200078e0a00 */
[----:B------:R-:W-:Y:S01]  /*68a0*/  ISETP.GE.AND P6, PT, R18, RZ, PT ;  /* 0x000000ff1200720c */ /* 0x000fe20003fc6270 */
[----:B------:R-:W-:Y:S01]  /*68b0*/  IMAD.HI.U32 R6, R4, R16, RZ ;  /* 0x0000001004067227 */ /* 0x000fe200078e00ff */
[----:B------:R-:W-:Y:S01]  /*68c0*/  IABS R17, R17 ;  /* 0x0000001100117213 */ /* 0x000fe20000000000 */
[----:B------:R-:W-:Y:S01]  /*68d0*/  STL [R1+0xa30], R10 ;  /* 0x000a300a01007387 */ /* 0x000fe20000100800 */
[----:B------:R-:W-:Y:S01]  /*68e0*/  IABS R18, R18 ;  /* 0x0000001200127213 */ /* 0x000fe20000000000 */
[----:B------:R-:W-:Y:S01]  /*68f0*/  IMAD.MOV R6, RZ, RZ, -R6 ;  /* 0x000000ffff067224 */ /* 0x000fe200078e0a06 */
[----:B------:R-:W-:Y:S01]  /*6900*/  ISETP.GT.U32.AND P4, PT, R0, R14, PT ;  /* 0x0000000e0000720c */ /* 0x000fe20003f84070 */
[----:B------:R-:W-:Y:S01]  /*6910*/  IMAD.HI.U32 R2, R4, R17, RZ ;  /* 0x0000001104027227 */ /* 0x000fe200078e00ff */
[----:B------:R-:W-:Y:S01]  /*6920*/  ISETP.GT.U32.AND P5, PT, R0, R15, PT ;  /* 0x0000000f0000720c */ /* 0x000fe20003fa4070 */
[----:B------:R-:W-:Y:S02]  /*6930*/  STL [R1+0xa34], R11 ;  /* 0x000a340b01007387 */ /* 0x000fe40000100800 */
[----:B------:R-:W-:-:S02]  /*6940*/  IMAD.HI.U32 R7, R4, R18, RZ ;  /* 0x0000001204077227 */ /* 0x000fc400078e00ff */
[----:B------:R0:W-:Y:S02]  /*6950*/  STL [R1+0xa38], R12 ;  /* 0x000a380c01007387 */ /* 0x0001e40000100800 */
[----:B------:R-:W-:Y:S02]  /*6960*/  IMAD.MOV R2, RZ, RZ, -R2 ;  /* 0x000000ffff027224 */ /* 0x000fe400078e0a02 */
[C---:B------:R-:W-:Y:S01]  /*6970*/  IMAD R16, R0.reuse, R6, R16 ;  /* 0x0000000600107224 */ /* 0x040fe200078e0210 */
[----:B------:R-:W-:Y:S01]  /*6980*/  STL [R1+0xa3c], R13 ;  /* 0x000a3c0d01007387 */ /* 0x000fe20000100800 */
[----:B------:R-:W-:Y:S02]  /*6990*/  IMAD.MOV R7, RZ, RZ, -R7 ;  /* 0x000000ffff077224 */ /* 0x000fe400078e0a07 */
[----:B------:R-:W-:Y:S02]  /*69a0*/  IMAD R17, R0, R2, R17 ;  /* 0x0000000200117224 */ /* 0x000fe400078e0211 */
[----:B------:R-:W-:Y:S01]  /*69b0*/  @!P4 IMAD.IADD R14, R14, 0x1, -R0 ;  /* 0x000000010e0ec824 */ /* 0x000fe200078e0a00 */
[C---:B------:R-:W-:Y:S01]  /*69c0*/  ISETP.GT.U32.AND P4, PT, R0.reuse, R16, PT ;  /* 0x000000100000720c */ /* 0x040fe20003f84070 */
[----:B------:R-:W-:-:S02]  /*69d0*/  IMAD R18, R0, R7, R18 ;  /* 0x0000000700127224 */ /* 0x000fc400078e0212 */
[----:B------:R-:W-:Y:S01]  /*69e0*/  @!P3 IMAD.MOV R14, RZ, RZ, -R14 ;  /* 0x000000ffff0eb224 */ /* 0x000fe200078e0a0e */
[C---:B------:R-:W-:Y:S01]  /*69f0*/  ISETP.GT.U32.AND P3, PT, R0.reuse, R17, PT ;  /* 0x000000110000720c */ /* 0x040fe20003f64070 */
[--C-:B------:R-:W-:Y:S01]  /*6a00*/  @!P5 IMAD.IADD R15, R15, 0x1, -R0.reuse ;  /* 0x000000010f0fd824 */ /* 0x100fe200078e0a00 */
[----:B------:R-:W-:Y:S01]  /*6a10*/  ISETP.GT.U32.AND P5, PT, R0, R18, PT ;  /* 0x000000120000720c */ /* 0x000fe20003fa4070 */
[C---:B0-----:R-:W-:Y:S01]  /*6a20*/  VIADD R12, R5.reuse, 0x1c ;  /* 0x0000001c050c7836 */ /* 0x041fe20000000000 */
[----:B------:R-:W-:Y:S01]  /*6a30*/  STL [R1+0xa40], R14 ;  /* 0x000a400e01007387 */ /* 0x000fe20000100800 */
[C---:B------:R-:W-:Y:S02]  /*6a40*/  VIADD R8, R5.reuse, 0x1e ;  /* 0x0000001e05087836 */ /* 0x040fe40000000000 */
[C---:B------:R-:W-:Y:S01]  /*6a50*/  VIADD R10, R5.reuse, 0x1a ;  /* 0x0000001a050a7836 */ /* 0x040fe20000000000 */
[----:B------:R-:W-:Y:S01]  /*6a60*/  IABS R20, R12 ;  /* 0x0000000c00147213 */ /* 0x000fe20000000000 */
[----:B------:R-:W-:Y:S01]  /*6a70*/  @!P4 IMAD.IADD R16, R16, 0x1, -R0 ;  /* 0x000000011010c824 */ /* 0x000fe200078e0a00 */
[----:B------:R-:W-:Y:S01]  /*6a80*/  IABS R19, R8 ;  /* 0x0000000800137213 */ /* 0x000fe20000000000 */
[----:B------:R-:W-:Y:S01]  /*6a90*/  VIADD R9, R5, 0x18 ;  /* 0x0000001805097836 */ /* 0x000fe20000000000 */
[----:B------:R-:W-:Y:S01]  /*6aa0*/  IABS R21, R10 ;  /* 0x0000000a00157213 */ /* 0x000fe20000000000 */
[----:B------:R-:W-:Y:S01]  /*6ab0*/  IMAD.HI.U32 R2, R4, R20, RZ ;  /* 0x0000001404027227 */ /* 0x000fe200078e00ff */
[----:B------:R-:W-:-:S02]  /*6ac0*/  ISETP.GT.U32.AND P4, PT, R0, R16, PT ;  /* 0x000000100000720c */ /* 0x000fc40003f84070 */
[----:B------:R-:W-:Y:S01]  /*6ad0*/  IABS R22, R9 ;  /* 0x0000000900167213 */ /* 0x000fe20000000000 */
[--C-:B------:R-:W-:Y:S01]  /*6ae0*/  @!P3 IMAD.IADD R17, R17, 0x1, -R0.reuse ;  /* 0x000000011111b824 */ /* 0x100fe200078e0a00 */
[----:B------:R0:W-:Y:S01]  /*6af0*/  STL [R1+0x84], R9 ;  /* 0x0000840901007387 */ /* 0x0001e20000100800 */
[----:B------:R-:W-:Y:S02]  /*6b00*/  @!P5 IMAD.IADD R18, R18, 0x1, -R0 ;  /* 0x000000011212d824 */ /* 0x000fe400078e0a00 */
[----:B------:R-:W-:Y:S01]  /*6b10*/  IMAD.MOV R2, RZ, RZ, -R2 ;  /* 0x000000ffff027224 */ /* 0x000fe200078e0a02 */
[----:B------:R-:W-:Y:S01]  /*6b20*/  ISETP.GT.U32.AND P3, PT, R0, R17, PT ;  /* 0x000000110000720c */ /* 0x000fe20003f64070 */
[----:B------:R-:W-:Y:S01]  /*6b30*/  IMAD.HI.U32 R6, R4, R19, RZ ;  /* 0x0000001304067227 */ /* 0x000fe200078e00ff */
[----:B------:R-:W-:-:S03]  /*6b40*/  ISETP.GT.U32.AND P5, PT, R0, R18, PT ;  /* 0x000000120000720c */ /* 0x000fc60003fa4070 */
[----:B------:R-:W-:Y:S02]  /*6b50*/  IMAD R20, R0, R2, R20 ;  /* 0x0000000200147224 */ /* 0x000fe400078e0214 */
[----:B------:R-:W-:Y:S02]  /*6b60*/  IMAD.MOV R6, RZ, RZ, -R6 ;  /* 0x000000ffff067224 */ /* 0x000fe400078e0a06 */
[----:B------:R-:W-:-:S04]  /*6b70*/  IMAD.HI.U32 R2, R4, R21, RZ ;  /* 0x0000001504027227 */ /* 0x000fc800078e00ff */
[----:B------:R-:W-:Y:S02]  /*6b80*/  IMAD R19, R0, R6, R19 ;  /* 0x0000000600137224 */ /* 0x000fe400078e0213 */
[----:B------:R-:W-:Y:S02]  /*6b90*/  IMAD.MOV R2, RZ, RZ, -R2 ;  /* 0x000000ffff027224 */ /* 0x000fe400078e0a02 */
[--C-:B------:R-:W-:Y:S01]  /*6ba0*/  @!P4 IMAD.IADD R16, R16, 0x1, -R0.reuse ;  /* 0x000000011010c824 */ /* 0x100fe200078e0a00 */
[C---:B------:R-:W-:Y:S01]  /*6bb0*/  ISETP.GT.U32.AND P4, PT, R0.reuse, R19, PT ;  /* 0x000000130000720c */ /* 0x040fe20003f84070 */
[C---:B------:R-:W-:Y:S02]  /*6bc0*/  IMAD R21, R0.reuse, R2, R21 ;  /* 0x0000000200157224 */ /* 0x040fe400078e0215 */
[--C-:B------:R-:W-:Y:S01]  /*6bd0*/  @!P3 IMAD.IADD R17, R17, 0x1, -R0.reuse ;  /* 0x000000011111b824 */ /* 0x100fe200078e0a00 */
[----:B------:R-:W-:Y:S01]  /*6be0*/  ISETP.GT.U32.AND P3, PT, R0, R20, PT ;  /* 0x000000140000720c */ /* 0x000fe20003f64070 */
[----:B------:R-:W-:Y:S01]  /*6bf0*/  @!P5 IMAD.IADD R18, R18, 0x1, -R0 ;  /* 0x000000011212d824 */ /* 0x000fe200078e0a00 */
[----:B------:R-:W-:Y:S01]  /*6c00*/  ISETP.GT.U32.AND P5, PT, R0, R21, PT ;  /* 0x000000150000720c */ /* 0x000fe20003fa4070 */
[----:B------:R-:W-:-:S02]  /*6c10*/  VIADD R3, R5, 0x14 ;  /* 0x0000001405037836 */ /* 0x000fc40000000000 */
[----:B------:R-:W-:-:S03]  /*6c20*/  IMAD.HI.U32 R7, R4, R22, RZ ;  /* 0x0000001604077227 */ /* 0x000fc600078e00ff */
[----:B------:R-:W-:Y:S01]  /*6c30*/  IABS R24, R3 ;  /* 0x0000000300187213 */ /* 0x000fe20000000000 */
[--C-:B------:R-:W-:Y:S01]  /*6c40*/  @!P4 IMAD.IADD R19, R19, 0x1, -R0.reuse ;  /* 0x000000011313c824 */ /* 0x100fe200078e0a00 */
[----:B------:R1:W-:Y:S01]  /*6c50*/  STL [R1+0x7c], R3 ;  /* 0x00007c0301007387 */ /* 0x0003e20000100800 */
[----:B------:R-:W-:Y:S01]  /*6c60*/  @!P0 IMAD.MOV R15, RZ, RZ, -R15 ;  /* 0x000000ffff0f8224 */ /* 0x000fe200078e0a0f */
[----:B------:R-:W-:Y:S01]  /*6c70*/  ISETP.GE.AND P4, PT, R8, RZ, PT ;  /* 0x000000ff0800720c */ /* 0x000fe20003f86270 */
[--C-:B------:R-:W-:Y:S01]  /*6c80*/  @!P3 IMAD.IADD R20, R20, 0x1, -R0.reuse ;  /* 0x000000011414b824 */ /* 0x100fe200078e0a00 */
[C---:B------:R-:W-:Y:S01]  /*6c90*/  ISETP.GT.U32.AND P3, PT, R0.reuse, R19, PT ;  /* 0x000000130000720c */ /* 0x040fe20003f64070 */
[----:B------:R-:W-:Y:S02]  /*6ca0*/  @!P5 IMAD.IADD R21, R21, 0x1, -R0 ;  /* 0x000000011515d824 */ /* 0x000fe400078e0a00 */
[----:B------:R-:W-:Y:S01]  /*6cb0*/  VIADD R28, R5, 0x16 ;  /* 0x00000016051c7836 */ /* 0x000fe20000000000 */
[----:B------:R-:W-:Y:S01]  /*6cc0*/  ISETP.GT.U32.AND P5, PT, R0, R20, PT ;  /* 0x000000140000720c */ /* 0x000fe20003fa4070 */
[----:B------:R-:W-:Y:S01]  /*6cd0*/  IMAD.HI.U32 R2, R4, R24, RZ ;  /* 0x0000001804027227 */ /* 0x000fe200078e00ff */
[----:B------:R-:W-:-:S02]  /*6ce0*/  ISETP.GT.U32.AND P0, PT, R0, R21, PT ;  /* 0x000000150000720c */ /* 0x000fc40003f04070 */
[----:B------:R-:W-:Y:S01]  /*6cf0*/  IABS R23, R28 ;  /* 0x0000001c00177213 */ /* 0x000fe20000000000 */
[----:B------:R-:W-:Y:S01]  /*6d00*/  IMAD.MOV R7, RZ, RZ, -R7 ;  /* 0x000000ffff077224 */ /* 0x000fe200078e0a07 */
[----:B------:R-:W-:Y:S01]  /*6d10*/  STL [R1+0xabc], R28 ;  /* 0x000abc1c01007387 */ /* 0x000fe20000100800 */
[----:B------:R-:W-:Y:S02]  /*6d20*/  IMAD.MOV R2, RZ, RZ, -R2 ;  /* 0x000000ffff027224 */ /* 0x000fe400078e0a02 */
[C---:B------:R-:W-:Y:S01]  /*6d30*/  IMAD R22, R0.reuse, R7, R22 ;  /* 0x0000000700167224 */ /* 0x040fe200078e0216 */
[----:B------:R-:W-:Y:S01]  /*6d40*/  STL [R1+0xac8], R18 ;  /* 0x000ac81201007387 */ /* 0x000fe20000100800 */
[----:B0-----:R-:W-:Y:S02]  /*6d50*/  VIADD R9, R5, 0x12 ;  /* 0x0000001205097836 */ /* 0x001fe40000000000 */
[C---:B------:R-:W-:Y:S01]  /*6d60*/  IMAD R24, R0.reuse, R2, R24 ;  /* 0x0000000200187224 */ /* 0x040fe200078e0218 */
[----:B------:R0:W-:Y:S01]  /*6d70*/  STL [R1+0xa44], R15 ;  /* 0x000a440f01007387 */ /* 0x0001e20000100800 */
[----:B------:R-:W-:Y:S01]  /*6d80*/  @!P3 IMAD.IADD R19, R19, 0x1, -R0 ;  /* 0x000000011313b824 */ /* 0x000fe200078e0a00 */
[----:B------:R-:W-:Y:S01]  /*6d90*/  ISETP.GT.U32.AND P3, PT, R0, R22, PT ;  /* 0x000000160000720c */ /* 0x000fe20003f64070 */
[C---:B------:R-:W-:Y:S01]  /*6da0*/  VIADD R29, R5.reuse, 0xc ;  /* 0x0000000c051d7836 */ /* 0x040fe20000000000 */
[----:B------:R-:W-:Y:S01]  /*6db0*/  IABS R25, R9 ;  /* 0x0000000900197213 */ /* 0x000fe20000000000 */
[----:B------:R-:W-:Y:S01]  /*6dc0*/  IMAD.HI.U32 R6, R4, R23, RZ ;  /* 0x0000001704067227 */ /* 0x000fe200078e00ff */
[----:B------:R-:W-:Y:S02]  /*6dd0*/  STL [R1+0xac0], R9 ;  /* 0x000ac00901007387 */ /* 0x000fe40000100800 */
[----:B------:R-:W-:Y:S01]  /*6de0*/  IABS R8, R29 ;  /* 0x0000001d00087213 */ /* 0x000fe20000000000 */
[----:B-1----:R-:W-:-:S02]  /*6df0*/  VIADD R3, R5, 0x10 ;  /* 0x0000001005037836 */ /* 0x002fc40000000000 */
[----:B------:R-:W-:Y:S01]  /*6e00*/  @!P0 IMAD.IADD R21, R21, 0x1, -R0 ;  /* 0x0000000115158824 */ /* 0x000fe200078e0a00 */
[----:B------:R-:W-:Y:S01]  /*6e10*/  ISETP.GT.U32.AND P0, PT, R0, R24, PT ;  /* 0x000000180000720c */ /* 0x000fe20003f04070 */
[----:B0-----:R-:W-:Y:S01]  /*6e20*/  VIADD R15, R5, 0xe ;  /* 0x0000000e050f7836 */ /* 0x001fe20000000000 */
[----:B------:R-:W-:Y:S01]  /*6e30*/  IABS R26, R3 ;  /* 0x00000003001a7213 */ /* 0x000fe20000000000 */
[----:B------:R-:W-:Y:S01]  /*6e40*/  IMAD.MOV R6, RZ, RZ, -R6 ;  /* 0x000000ffff067224 */ /* 0x000fe200078e0a06 */
[----:B------:R-:W-:Y:S01]  /*6e50*/  STL [R1+0xac4], R3 ;  /* 0x000ac40301007387 */ /* 0x000fe20000100800 */
[----:B------:R-:W-:Y:S01]  /*6e60*/  IMAD.HI.U32 R2, R4, R25, RZ ;  /* 0x0000001904027227 */ /* 0x000fe200078e00ff */
[----:B------:R-:W-:Y:S02]  /*6e70*/  IABS R27, R15 ;  /* 0x0000000f001b7213 */ /* 0x000fe40000000000 */
[----:B------:R0:W-:Y:S01]  /*6e80*/  STL [R1+0xacc], R19 ;  /* 0x000acc1301007387 */ /* 0x0001e20000100800 */
[----:B------:R-:W-:-:S02]  /*6e90*/  IMAD R23, R0, R6, R23 ;  /* 0x0000000600177224 */ /* 0x000fc400078e0217 */
[----:B------:R-:W-:-:S04]  /*6ea0*/  IMAD.HI.U32 R6, R4, R8, RZ ;  /* 0x0000000804067227 */ /* 0x000fc800078e00ff */
[----:B------:R-:W-:Y:S02]  /*6eb0*/  IMAD.MOV R2, RZ, RZ, -R2 ;  /* 0x000000ffff027224 */ /* 0x000fe400078e0a02 */
[----:B------:R-:W-:-:S04]  /*6ec0*/  IMAD.HI.U32 R7, R4, R26, RZ ;  /* 0x0000001a04077227 */ /* 0x000fc800078e00ff */
[----:B------:R-:W-:Y:S01]  /*6ed0*/  @!P3 IMAD.IADD R22, R22, 0x1, -R0 ;  /* 0x000000011616b824 */ /* 0x000fe200078e0a00 */
[----:B------:R-:W-:Y:S01]  /*6ee0*/  ISETP.GE.AND P3, PT, R12, RZ, PT ;  /* 0x000000ff0c00720c */ /* 0x000fe20003f66270 */
[----:B------:R-:W-:-:S04]  /*6ef0*/  IMAD.HI.U32 R11, R4, R27, RZ ;  /* 0x0000001b040b7227 */ /* 0x000fc800078e00ff */
[----:B------:R-:W-:Y:S02]  /*6f00*/  IMAD.MOV R6, RZ, RZ, -R6 ;  /* 0x000000ffff067224 */ /* 0x000fe400078e0a06 */
[C---:B------:R-:W-:Y:S02]  /*6f10*/  VIADD R13, R5.reuse, 0x8 ;  /* 0x00000008050d7836 */ /* 0x040fe40000000000 */
[----:B------:R-:W-:Y:S02]  /*6f20*/  VIADD R12, R5, 0x6 ;  /* 0x00000006050c7836 */ /* 0x000fe40000000000 */
[----:B------:R-:W-:Y:S02]  /*6f30*/  IMAD R25, R0, R2, R25 ;  /* 0x0000000200197224 */ /* 0x000fe400078e0219 */
[----:B------:R-:W-:Y:S02]  /*6f40*/  IMAD.MOV R2, RZ, RZ, -R7 ;  /* 0x000000ffff027224 */ /* 0x000fe400078e0a07 */
[----:B------:R-:W-:Y:S01]  /*6f50*/  @!P0 IMAD.IADD R24, R24, 0x1, -R0 ;  /* 0x0000000118188824 */ /* 0x000fe200078e0a00 */
[----:B------:R-:W-:Y:S01]  /*6f60*/  ISETP.GE.AND P0, PT, R10, RZ, PT ;  /* 0x000000ff0a00720c */ /* 0x000fe20003f06270 */
[----:B------:R-:W-:-:S02]  /*6f70*/  IMAD.MOV R7, RZ, RZ, -R11 ;  /* 0x000000ffff077224 */ /* 0x000fc400078e0a0b */
[----:B------:R-:W-:Y:S01]  /*6f80*/  IMAD R8, R0, R6, R8 ;  /* 0x0000000600087224 */ /* 0x000fe200078e0208 */
[----:B------:R-:W-:Y:S01]  /*6f90*/  IABS R6, R13 ;  /* 0x0000000d00067213 */ /* 0x000fe20000000000 */
[C---:B------:R-:W-:Y:S02]  /*6fa0*/  VIADD R14, R5.reuse, 0xa ;  /* 0x0000000a050e7836 */ /* 0x040fe40000000000 */
[C---:B------:R-:W-:Y:S02]  /*6fb0*/  VIADD R11, R5.reuse, 0x4 ;  /* 0x00000004050b7836 */ /* 0x040fe40000000000 */
[----:B------:R-:W-:Y:S01]  /*6fc0*/  VIADD R10, R5, 0x2 ;  /* 0x00000002050a7836 */ /* 0x000fe20000000000 */
[----:B------:R-:W-:Y:S01]  /*6fd0*/  IABS R5, R12 ;  /* 0x0000000c00057213 */ /* 0x000fe20000000000 */
[----:B0-----:R-:W-:-:S03]  /*6fe0*/  IMAD.HI.U32 R19, R4, R6, RZ ;  /* 0x0000000604137227 */ /* 0x001fc600078e00ff */
[----:B------:R-:W-:Y:S01]  /*6ff0*/  IABS R28, R10 ;  /* 0x0000000a001c7213 */ /* 0x000fe20000000000 */
[----:B------:R-:W-:-:S04]  /*7000*/  IMAD.HI.U32 R18, R4, R5, RZ ;  /* 0x0000000504127227 */ /* 0x000fc800078e00ff */
[----:B------:R-:W-:Y:S02]  /*7010*/  IMAD.MOV R19, RZ, RZ, -R19 ;  /* 0x000000ffff137224 */ /* 0x000fe400078e0a13 */
[----:B------:R-:W-:Y:S02]  /*7020*/  IMAD.MOV R18, RZ, RZ, -R18 ;  /* 0x000000ffff127224 */ /* 0x000fe400078e0a12 */
[C---:B------:R-:W-:Y:S02]  /*7030*/  IMAD R6, R0.reuse, R19, R6 ;  /* 0x0000001300067224 */ /* 0x040fe400078e0206 */
[----:B------:R-:W2:Y:S01]  /*7040*/  LDL.LU R19, [R1+0xacc] ;  /* 0x000acc0001137983 */ /* 0x000ea20000300800 */
[C---:B------:R-:W-:Y:S02]  /*7050*/  IMAD R5, R0.reuse, R18, R5 ;  /* 0x0000001200057224 */ /* 0x040fe400078e0205 */
[C---:B------:R-:W-:Y:S01]  /*7060*/  IMAD R27, R0.reuse, R7, R27 ;  /* 0x00000007001b7224 */ /* 0x040fe200078e021b */
[----:B------:R-:W3:Y:S01]  /*7070*/  LDL.LU R18, [R1+0xac8] ;  /* 0x000ac80001127983 */ /* 0x000ee20000300800 */
[----:B------:R-:W-:Y:S01]  /*7080*/  IABS R7, R14 ;  /* 0x0000000e00077213 */ /* 0x000fe20000000000 */
[----:B------:R-:W-:Y:S01]  /*7090*/  IMAD R26, R0, R2, R26 ;  /* 0x00000002001a7224 */ /* 0x000fe200078e021a */
[----:B------:R-:W-:Y:S01]  /*70a0*/  IABS R2, R11 ;  /* 0x0000000b00027213 */ /* 0x000fe20000000000 */
[----:B------:R-:W-:-:S02]  /*70b0*/  @!P1 IMAD.MOV R16, RZ, RZ, -R16 ;  /* 0x000000ffff109224 */ /* 0x000fc400078e0a10 */
[----:B------:R-:W-:-:S04]  /*70c0*/  IMAD.HI.U32 R9, R4, R7, RZ ;  /* 0x0000000704097227 */ /* 0x000fc800078e00ff */
[----:B------:R-:W-:-:S04]  /*70d0*/  IMAD.HI.U32 R3, R4, R2, RZ ;  /* 0x0000000204037227 */ /* 0x000fc800078e00ff */
[----:B------:R-:W-:Y:S02]  /*70e0*/  IMAD.MOV R9, RZ, RZ, -R9 ;  /* 0x000000ffff097224 */ /* 0x000fe400078e0a09 */
[----:B------:R-:W-:Y:S02]  /*70f0*/  IMAD.MOV R3, RZ, RZ, -R3 ;  /* 0x000000ffff037224 */ /* 0x000fe400078e0a03 */
[----:B------:R-:W-:Y:S02]  /*7100*/  IMAD R7, R0, R9, R7 ;  /* 0x0000000900077224 */ /* 0x000fe400078e0207 */
[----:B------:R-:W-:-:S04]  /*7110*/  IMAD.HI.U32 R9, R4, R28, RZ ;  /* 0x0000001c04097227 */ /* 0x000fc800078e00ff */
[----:B------:R-:W-:Y:S01]  /*7120*/  @!P5 IMAD.IADD R20, R20, 0x1, -R0 ;  /* 0x000000011414d824 */ /* 0x000fe200078e0a00 */
[C---:B------:R-:W-:Y:S01]  /*7130*/  ISETP.GT.U32.AND P5, PT, R0.reuse, R23, PT ;  /* 0x000000170000720c */ /* 0x040fe20003fa4070 */
[----:B------:R-:W-:Y:S02]  /*7140*/  IMAD R4, R0, R3, R2 ;  /* 0x0000000300047224 */ /* 0x000fe400078e0202 */
[----:B------:R-:W-:Y:S01]  /*7150*/  @!P2 IMAD.MOV R17, RZ, RZ, -R17 ;  /* 0x000000ffff11a224 */ /* 0x000fe200078e0a11 */
[----:B------:R-:W4:Y:S01]  /*7160*/  LDL.LU R3, [R1+0xac4] ;  /* 0x000ac40001037983 */ /* 0x000f220000300800 */
[----:B------:R-:W-:-:S03]  /*7170*/  IMAD.MOV R2, RZ, RZ, -R9 ;  /* 0x000000ffff027224 */ /* 0x000fc600078e0a09 */
[----:B------:R-:W5:Y:S01]  /*7180*/  LDL.LU R9, [R1+0xac0] ;  /* 0x000ac00001097983 */ /* 0x000f620000300800 */
[----:B------:R-:W-:-:S03]  /*7190*/  @!P3 IMAD.MOV R20, RZ, RZ, -R20 ;  /* 0x000000ffff14b224 */ /* 0x000fc600078e0a14 */
[----:B------:R0:W-:Y:S01]  /*71a0*/  STL [R1+0xa48], R16 ;  /* 0x000a481001007387 */ /* 0x0001e20000100800 */
[----:B------:R-:W-:Y:S02]  /*71b0*/  IMAD R2, R0, R2, R28 ;  /* 0x0000000200027224 */ /* 0x000fe400078e021c */
[----:B------:R-:W-:Y:S02]  /*71c0*/  @!P0 IMAD.MOV R21, RZ, RZ, -R21 ;  /* 0x000000ffff158224 */ /* 0x000fe400078e0a15 */
[----:B------:R-:W-:Y:S01]  /*71d0*/  @!P5 IMAD.IADD R23, R23, 0x1, -R0 ;  /* 0x000000011717d824 */ /* 0x000fe200078e0a00 */
[----:B0-----:R-:W4:Y:S01]  /*71e0*/  LDL.LU R16, [R1+0x7c] ;  /* 0x00007c0001107983 */ /* 0x001f220000300800 */
[----:B--2---:R-:W-:-:S03]  /*71f0*/  @!P4 IMAD.MOV R19, RZ, RZ, -R19 ;  /* 0x000000ffff13c224 */ /* 0x004fc600078e0a13 */
[----:B------:R0:W-:Y:S01]  /*7200*/  STL [R1+0xa4c], R17 ;  /* 0x000a4c1101007387 */ /* 0x0001e20000100800 */
[----:B---3--:R-:W-:Y:S01]  /*7210*/  @!P6 IMAD.MOV R18, RZ, RZ, -R18 ;  /* 0x000000ffff12e224 */ /* 0x008fe200078e0a12 */
[C---:B------:R-:W-:Y:S02]  /*7220*/  ISETP.GT.U32.AND P0, PT, R0.reuse, R8, PT ;  /* 0x000000080000720c */ /* 0x040fe40003f04070 */
[----:B------:R-:W-:Y:S01]  /*7230*/  ISETP.GT.U32.AND P5, PT, R0, R25, PT ;  /* 0x000000190000720c */ /* 0x000fe20003fa4070 */
[----:B0-----:R-:W2:Y:S04]  /*7240*/  LDL.LU R17, [R1+0x84] ;  /* 0x0000840001117983 */ /* 0x001ea80000300800 */
[----:B------:R-:W-:Y:S04]  /*7250*/  STL [R1+0xa50], R18 ;  /* 0x000a501201007387 */ /* 0x000fe80000100800 */
[----:B------:R-:W-:Y:S02]  /*7260*/  STL [R1+0xa54], R19 ;  /* 0x000a541301007387 */ /* 0x000fe40000100800 */
[----:B------:R-:W-:-:S02]  /*7270*/  @!P0 IMAD.IADD R8, R8, 0x1, -R0 ;  /* 0x0000000108088824 */ /* 0x000fc400078e0a00 */
[----:B------:R-:W-:Y:S01]  /*7280*/  @!P5 IMAD.IADD R25, R25, 0x1, -R0 ;  /* 0x000000011919d824 */ /* 0x000fe200078e0a00 */
[----:B------:R-:W-:Y:S01]  /*7290*/  STL [R1+0xa58], R20 ;  /* 0x000a581401007387 */ /* 0x000fe20000100800 */
[----:B------:R-:W-:-:S03]  /*72a0*/  ISETP.GT.U32.AND P5, PT, R0, R26, PT ;  /* 0x0000001a0000720c */ /* 0x000fc60003fa4070 */
[----:B------:R-:W3:Y:S04]  /*72b0*/  LDL.LU R28, [R1+0xabc] ;  /* 0x000abc00011c7983 */ /* 0x000ee80000300800 */
[----:B------:R-:W-:Y:S01]  /*72c0*/  STL [R1+0xa5c], R21 ;  /* 0x000a5c1501007387 */ /* 0x000fe20000100800 */
[----:B------:R-:W-:-:S05]  /*72d0*/  ISETP.GT.U32.AND P4, PT, R0, R25, PT ;  /* 0x000000190000720c */ /* 0x000fca0003f84070 */
[----:B------:R-:W-:Y:S01]  /*72e0*/  @!P5 IMAD.IADD R26, R26, 0x1, -R0 ;  /* 0x000000011a1ad824 */ /* 0x000fe200078e0a00 */
[----:B------:R-:W-:-:S07]  /*72f0*/  ISETP.GT.U32.AND P5, PT, R0, R27, PT ;  /* 0x0000001b0000720c */ /* 0x000fce0003fa4070 */
[--C-:B------:R-:W-:Y:S01]  /*7300*/  @!P4 IMAD.IADD R25, R25, 0x1, -R0.reuse ;  /* 0x000000011919c824 */ /* 0x100fe200078e0a00 */
[C---:B------:R-:W-:Y:S02]  /*7310*/  ISETP.GT.U32.AND P4, PT, R0.reuse, R4, PT ;  /* 0x000000040000720c */ /* 0x040fe40003f84070 */
[C---:B------:R-:W-:Y:S02]  /*7320*/  ISETP.GT.U32.AND P1, PT, R0.reuse, R22, PT ;  /* 0x000000160000720c */ /* 0x040fe40003f24070 */
[C---:B------:R-:W-:Y:S01]  /*7330*/  ISETP.GT.U32.AND P2, PT, R0.reuse, R23, PT ;  /* 0x000000170000720c */ /* 0x040fe20003f44070 */
[----:B------:R-:W-:Y:S01]  /*7340*/  @!P5 IMAD.IADD R27, R27, 0x1, -R0 ;  /* 0x000000011b1bd824 */ /* 0x000fe200078e0a00 */
[----:B------:R-:W-:-:S07]  /*7350*/  ISETP.GT.U32.AND P5, PT, R0, R24, PT ;  /* 0x000000180000720c */ /* 0x000fce0003fa4070 */
[--C-:B------:R-:W-:Y:S01]  /*7360*/  @!P4 IMAD.IADD R4, R4, 0x1, -R0.reuse ;  /* 0x000000010404c824 */ /* 0x100fe200078e0a00 */
[----:B------:R-:W-:Y:S02]  /*7370*/  ISETP.GE.AND P4, PT, R15, RZ, PT ;  /* 0x000000ff0f00720c */ /* 0x000fe40003f86270 */
[----:B------:R-:W0:Y:S01]  /*7380*/  S2R R15, SR_TID.X ;  /* 0x00000000000f7919 */ /* 0x000e220000002100 */
[----:B---3--:R-:W-:Y:S02]  /*7390*/  ISETP.GE.AND P0, PT, R28, RZ, PT ;  /* 0x000000ff1c00720c */ /* 0x008fe40003f06270 */
[----:B------:R-:W3:Y:S01]  /*73a0*/  LDL.LU R28, [R1+0x158] ;  /* 0x00015800011c7983 */ /* 0x000ee20000300800 */
[----:B------:R-:W-:Y:S01]  /*73b0*/  ISETP.GT.U32.AND P3, PT, R0, R27, PT ;  /* 0x0000001b0000720c */ /* 0x000fe20003f64070 */
[--C-:B------:R-:W-:Y:S01]  /*73c0*/  @!P1 IMAD.IADD R22, R22, 0x1, -R0.reuse ;  /* 0x0000000116169824 */ /* 0x100fe200078e0a00 */
[C---:B------:R-:W-:Y:S01]  /*73d0*/  ISETP.GT.U32.AND P1, PT, R0.reuse, R7, PT ;  /* 0x000000070000720c */ /* 0x040fe20003f24070 */
[--C-:B------:R-:W-:Y:S01]  /*73e0*/  @!P2 IMAD.IADD R23, R23, 0x1, -R0.reuse ;  /* 0x000000011717a824 */ /* 0x100fe200078e0a00 */
[----:B------:R-:W-:Y:S01]  /*73f0*/  ISETP.GT.U32.AND P2, PT, R0, R6, PT ;  /* 0x000000060000720c */ /* 0x000fe20003f44070 */
[----:B------:R-:W-:Y:S01]  /*7400*/  @!P5 IMAD.IADD R24, R24, 0x1, -R0 ;  /* 0x000000011818d824 */ /* 0x000fe200078e0a00 */
[----:B------:R-:W-:-:S02]  /*7410*/  ISETP.GT.U32.AND P6, PT, R0, R26, PT ;  /* 0x0000001a0000720c */ /* 0x000fc40003fc4070 */
[----:B------:R-:W-:-:S05]  /*7420*/  ISETP.GT.U32.AND P5, PT, R0, R5, PT ;  /* 0x000000050000720c */ /* 0x000fca0003fa4070 */
[--C-:B------:R-:W-:Y:S01]  /*7430*/  @!P3 IMAD.IADD R27, R27, 0x1, -R0.reuse ;  /* 0x000000011b1bb824 */ /* 0x100fe200078e0a00 */
[----:B--2---:R-:W-:Y:S01]  /*7440*/  ISETP.GE.AND P3, PT, R17, RZ, PT ;  /* 0x000000ff1100720c */ /* 0x004fe20003f66270 */
[--C-:B------:R-:W-:Y:S01]  /*7450*/  @!P1 IMAD.IADD R7, R7, 0x1, -R0.reuse ;  /* 0x0000000107079824 */ /* 0x100fe200078e0a00 */
[----:B----4-:R-:W-:Y:S01]  /*7460*/  ISETP.GE.AND P1, PT, R16, RZ, PT ;  /* 0x000000ff1000720c */ /* 0x010fe20003f26270 */
[--C-:B------:R-:W-:Y:S01]  /*7470*/  @!P2 IMAD.IADD R6, R6, 0x1, -R0.reuse ;  /* 0x000000010606a824 */ /* 0x100fe200078e0a00 */
[----:B-----5:R-:W-:Y:S01]  /*7480*/  ISETP.GE.AND P2, PT, R9, RZ, PT ;  /* 0x000000ff0900720c */ /* 0x020fe20003f46270 */
[--C-:B------:R-:W-:Y:S01]  /*7490*/  @!P6 IMAD.IADD R26, R26, 0x1, -R0.reuse ;  /* 0x000000011a1ae824 */ /* 0x100fe200078e0a00 */
[C---:B------:R-:W-:Y:S01]  /*74a0*/  ISETP.GT.U32.AND P6, PT, R0.reuse, R2, PT ;  /* 0x000000020000720c */ /* 0x040fe20003fc4070 */
[----:B------:R-:W-:Y:S01]  /*74b0*/  @!P5 IMAD.IADD R5, R5, 0x1, -R0 ;  /* 0x000000010505d824 */ /* 0x000fe200078e0a00 */
[----:B------:R-:W-:Y:S01]  /*74c0*/  ISETP.GE.AND P5, PT, R3, RZ, PT ;  /* 0x000000ff0300720c */ /* 0x000fe20003fa6270 */
[----:B------:R-:W-:Y:S01]  /*74d0*/  @!P0 IMAD.MOV R23, RZ, RZ, -R23 ;  /* 0x000000ffff178224 */ /* 0x000fe200078e0a17 */
[C---:B------:R-:W-:Y:S01]  /*74e0*/  ISETP.GT.U32.AND P0, PT, R0.reuse, R7, PT ;  /* 0x000000070000720c */ /* 0x040fe20003f04070 */
[----:B0-----:R-:W-:Y:S01]  /*74f0*/  IMAD.SHL.U32 R15, R15, 0x2, RZ ;  /* 0x000000020f0f7824 */ /* 0x001fe200078e00ff */
[----:B------:R-:W2:Y:S01]  /*7500*/  LDL.LU R9, [R1+0xab8] ;  /* 0x000ab80001097983 */ /* 0x000ea20000300800 */
[----:B------:R-:W-:Y:S01]  /*7510*/  @!P3 IMAD.MOV R22, RZ, RZ, -R22 ;  /* 0x000000ffff16b224 */ /* 0x000fe200078e0a16 */
[C---:B------:R-:W-:Y:S01]  /*7520*/  ISETP.GT.U32.AND P3, PT, R0.reuse, R8, PT ;  /* 0x000000080000720c */ /* 0x040fe20003f64070 */
[----:B------:R-:W-:Y:S01]  /*7530*/  @!P1 IMAD.MOV R24, RZ, RZ, -R24 ;  /* 0x000000ffff189224 */ /* 0x000fe200078e0a18 */
[----:B------:R-:W4:Y:S01]  /*7540*/  LDL.LU R3, [R1+0xab4] ;  /* 0x000ab40001037983 */ /* 0x000f220000300800 */
[C---:B------:R-:W-:Y:S01]  /*7550*/  ISETP.GT.U32.AND P1, PT, R0.reuse, R6, PT ;  /* 0x000000060000720c */ /* 0x040fe20003f24070 */
[----:B------:R-:W-:Y:S01]  /*7560*/  @!P2 IMAD.MOV R25, RZ, RZ, -R25 ;  /* 0x000000ffff19a224 */ /* 0x000fe200078e0a19 */
[----:B------:R-:W-:Y:S01]  /*7570*/  ISETP.GT.U32.AND P2, PT, R0, R5, PT ;  /* 0x000000050000720c */ /* 0x000fe20003f44070 */
[----:B------:R-:W-:Y:S01]  /*7580*/  @!P6 IMAD.IADD R2, R2, 0x1, -R0 ;  /* 0x000000010202e824 */ /* 0x000fe200078e0a00 */
[----:B------:R-:W-:Y:S01]  /*7590*/  STL [R1+0xa60], R22 ;  /* 0x000a601601007387 */ /* 0x000fe20000100800 */
[----:B------:R-:W-:Y:S01]  /*75a0*/  @!P5 IMAD.MOV R26, RZ, RZ, -R26 ;  /* 0x000000ffff1ad224 */ /* 0x000fe200078e0a1a */
[----:B------:R-:W-:Y:S01]  /*75b0*/  ISETP.GT.U32.AND P6, PT, R0, R4, PT ;  /* 0x000000040000720c */ /* 0x000fe20003fc4070 */
[----:B------:R-:W-:Y:S01]  /*75c0*/  @!P4 IMAD.MOV R27, RZ, RZ, -R27 ;  /* 0x000000ffff1bc224 */ /* 0x000fe200078e0a1b */
[----:B------:R-:W-:Y:S04]  /*75d0*/  STL [R1+0xa64], R23 ;  /* 0x000a641701007387 */ /* 0x000fe80000100800 */
[----:B------:R-:W-:Y:S01]  /*75e0*/  STL [R1+0xa68], R24 ;  /* 0x000a681801007387 */ /* 0x000fe20000100800 */
[----:B------:R-:W-:-:S03]  /*75f0*/  @!P3 IMAD.IADD R8, R8, 0x1, -R0 ;  /* 0x000000010808b824 */ /* 0x000fc600078e0a00 */
[----:B------:R-:W-:Y:S01]  /*7600*/  STL [R1+0xa6c], R25 ;  /* 0x000a6c1901007387 */ /* 0x000fe20000100800 */
[----:B------:R-:W-:-:S03]  /*7610*/  ISETP.GE.AND P3, PT, R14, RZ, PT ;  /* 0x000000ff0e00720c */ /* 0x000fc60003f66270 */
[----:B------:R-:W-:Y:S01]  /*7620*/  STL [R1+0xa70], R26 ;  /* 0x000a701a01007387 */ /* 0x000fe20000100800 */
[--C-:B------:R-:W-:Y:S01]  /*7630*/  @!P0 IMAD.IADD R7, R7, 0x1, -R0.reuse ;  /* 0x0000000107078824 */ /* 0x100fe200078e0a00 */
[----:B------:R-:W-:Y:S01]  /*7640*/  ISETP.GE.AND P0, PT, R13, RZ, PT ;  /* 0x000000ff0d00720c */ /* 0x000fe20003f06270 */
[--C-:B------:R-:W-:Y:S01]  /*7650*/  @!P1 IMAD.IADD R6, R6, 0x1, -R0.reuse ;  /* 0x0000000106069824 */ /* 0x100fe200078e0a00 */
[----:B------:R-:W-:Y:S01]  /*7660*/  ISETP.GE.AND P1, PT, R12, RZ, PT ;  /* 0x000000ff0c00720c */ /* 0x000fe20003f26270 */
[--C-:B------:R-:W-:Y:S01]  /*7670*/  @!P2 IMAD.IADD R5, R5, 0x1, -R0.reuse ;  /* 0x000000010505a824 */ /* 0x100fe200078e0a00 */
[----:B------:R-:W-:Y:S01]  /*7680*/  ISETP.GE.AND P2, PT, R11, RZ, PT ;  /* 0x000000ff0b00720c */ /* 0x000fe20003f46270 */
[----:B------:R-:W-:Y:S01]  /*7690*/  @!P6 IMAD.IADD R4, R4, 0x1, -R0 ;  /* 0x000000010404e824 */ /* 0x000fe200078e0a00 */
[----:B------:R-:W-:Y:S02]  /*76a0*/  ISETP.GE.AND P6, PT, R10, RZ, PT ;  /* 0x000000ff0a00720c */ /* 0x000fe40003fc6270 */
[----:B---3--:R-:W-:-:S05]  /*76b0*/  LOP3.LUT R15, R28, 0x30, R15, 0x78, !PT ;  /* 0x000000301c0f7812 */ /* 0x008fca00078e780f */
[----:B------:R0:W-:Y:S04]  /*76c0*/  STL [R1+0x158], R15 ;  /* 0x0001580f01007387 */ /* 0x0001e80000100800 */
[----:B------:R-:W-:Y:S04]  /*76d0*/  STL [R1+0xa74], R27 ;  /* 0x000a741b01007387 */ /* 0x000fe80000100800 */
[----:B0-----:R-:W3:Y:S04]  /*76e0*/  LDL.LU R15, [R1+0xb8] ;  /* 0x0000b800010f7983 */ /* 0x001ee80000300800 */
[----:B------:R-:W5:Y:S04]  /*76f0*/  LDL.LU R14, [R1+0x8c] ;  /* 0x00008c00010e7983 */ /* 0x000f680000300800 */
[----:B------:R-:W5:Y:S04]  /*7700*/  LDL.LU R13, [R1+0x88] ;  /* 0x00008800010d7983 */ /* 0x000f680000300800 */
[----:B------:R-:W5:Y:S04]  /*7710*/  LDL.LU R12, [R1+0x1c0] ;  /* 0x0001c000010c7983 */ /* 0x000f680000300800 */
[----:B------:R-:W5:Y:S04]  /*7720*/  LDL.LU R11, [R1+0x1c4] ;  /* 0x0001c400010b7983 */ /* 0x000f680000300800 */
[----:B------:R-:W5:Y:S01]  /*7730*/  LDL.LU R10, [R1+0x50] ;  /* 0x00005000010a7983 */ /* 0x000f620000300800 */
[----:B------:R-:W-:-:S02]  /*7740*/  ISETP.GE.AND P4, PT, R29, RZ, PT ;  /* 0x000000ff1d00720c */ /* 0x000fc40003f86270 */
[----:B------:R-:W-:Y:S01]  /*7750*/  ISETP.GT.U32.AND P5, PT, R0, R2, PT ;  /* 0x000000020000720c */ /* 0x000fe20003fa4070 */
[----:B------:R-:W-:Y:S01]  /*7760*/  @!P3 IMAD.MOV R7, RZ, RZ, -R7 ;  /* 0x000000ffff07b224 */ /* 0x000fe200078e0a07 */
[----:B------:R-:W5:Y:S01]  /*7770*/  LDL.LU R28, [R1+0x48] ;  /* 0x00004800011c7983 */ /* 0x000f620000300800 */
[----:B------:R-:W-:Y:S02]  /*7780*/  @!P0 IMAD.MOV R6, RZ, RZ, -R6 ;  /* 0x000000ffff068224 */ /* 0x000fe400078e0a06 */
[----:B------:R-:W-:Y:S01]  /*7790*/  @!P1 IMAD.MOV R5, RZ, RZ, -R5 ;  /* 0x000000ffff059224 */ /* 0x000fe200078e0a05 */
[----:B------:R-:W5:Y:S01]  /*77a0*/  LDL.LU R29, [R1+0x1bc] ;  /* 0x0001bc00011d7983 */ /* 0x000f620000300800 */
[----:B------:R-:W-:-:S04]  /*77b0*/  @!P2 IMAD.MOV R4, RZ, RZ, -R4 ;  /* 0x000000ffff04a224 */ /* 0x000fc800078e0a04 */
[----:B------:R-:W-:Y:S02]  /*77c0*/  @!P4 IMAD.MOV R8, RZ, RZ, -R8 ;  /* 0x000000ffff08c224 */ /* 0x000fe400078e0a08 */
[----:B------:R-:W-:Y:S01]  /*77d0*/  @!P5 IMAD.IADD R2, R2, 0x1, -R0 ;  /* 0x000000010202d824 */ /* 0x000fe200078e0a00 */
[----:B----4-:R-:W-:Y:S02]  /*77e0*/  ISETP.NE.AND P5, PT, R3, RZ, PT ;  /* 0x000000ff0300720c */ /* 0x010fe40003fa5270 */
[----:B------:R-:W-:Y:S01]  /*77f0*/  STL [R1+0xa78], R8 ;  /* 0x000a780801007387 */ /* 0x000fe20000100800 */
[----:B------:R-:W-:Y:S01]  /*7800*/  LOP3.LUT R3, RZ, R3, RZ, 0x33, !PT ;  /* 0x00000003ff037212 */ /* 0x000fe200078e33ff */
[----:B------:R-:W-:Y:S02]  /*7810*/  @!P6 IMAD.MOV R2, RZ, RZ, -R2 ;  /* 0x000000ffff02e224 */ /* 0x000fe400078e0a02 */
[----:B------:R-:W-:Y:S04]  /*7820*/  STL [R1+0xa7c], R7 ;  /* 0x000a7c0701007387 */ /* 0x000fe80000100800 */
[----:B------:R-:W-:Y:S04]  /*7830*/  STL [R1+0xa80], R6 ;  /* 0x000a800601007387 */ /* 0x000fe80000100800 */
[----:B------:R-:W-:Y:S04]  /*7840*/  STL [R1+0xa84], R5 ;  /* 0x000a840501007387 */ /* 0x000fe80000100800 */
[----:B------:R2:W-:Y:S04]  /*7850*/  STL [R1+0xa88], R4 ;  /* 0x000a880401007387 */ /* 0x0005e80000100800 */
[----:B------:R3:W-:Y:S01]  /*7860*/  STL [R1+0xa8c], R2 ;  /* 0x000a8c0201007387 */ /* 0x0007e20000100800 */
[----:B--2---:R-:W-:-:S05]  /*7870*/  SEL R4, R3, R9, !P5 ;  /* 0x0000000903047207 */ /* 0x004fca0006800000 */
[----:B------:R0:W-:Y:S01]  /*7880*/  STL [R1+0x20c], R4 ;  /* 0x00020c0401007387 */ /* 0x0001e20000100800 */
[C---:B---3--:R-:W-:Y:S02]  /*7890*/  SEL R2, R3.reuse, R15, !P5 ;  /* 0x0000000f03027207 */ /* 0x048fe40006800000 */
[----:B-----5:R-:W-:-:S03]  /*78a0*/  SEL R0, R3, R14, !P5 ;  /* 0x0000000e03007207 */ /* 0x020fc60006800000 */
[----:B------:R1:W-:Y:S01]  /*78b0*/  STL [R1+0x204], R2 ;  /* 0x0002040201007387 */ /* 0x0003e20000100800 */
[----:B0-----:R-:W-:-:S03]  /*78c0*/  SEL R4, R3, R13, !P5 ;  /* 0x0000000d03047207 */ /* 0x001fc60006800000 */
[----:B------:R0:W-:Y:S04]  /*78d0*/  STL [R1+0x200], R0 ;  /* 0x0002000001007387 */ /* 0x0001e80000100800 */
[----:B------:R2:W-:Y:S01]  /*78e0*/  STL [R1+0x1fc], R4 ;  /* 0x0001fc0401007387 */ /* 0x0005e20000100800 */
[C---:B-1----:R-:W-:Y:S02]  /*78f0*/  SEL R2, R3.reuse, R12, !P5 ;  /* 0x0000000c03027207 */ /* 0x042fe40006800000 */
[----:B0-----:R-:W-:-:S03]  /*7900*/  SEL R0, R3, R11, !P5 ;  /* 0x0000000b03007207 */ /* 0x001fc60006800000 */
[----:B------:R0:W-:Y:S01]  /*7910*/  STL [R1+0x1f8], R2 ;  /* 0x0001f80201007387 */ /* 0x0001e20000100800 */
[----:B--2---:R-:W-:-:S03]  /*7920*/  SEL R4, R3, R10, !P5 ;  /* 0x0000000a03047207 */ /* 0x004fc60006800000 */
[----:B------:R1:W-:Y:S04]  /*7930*/  STL [R1+0x1f0], R0 ;  /* 0x0001f00001007387 */ /* 0x0003e80000100800 */
[----:B------:R-:W-:Y:S04]  /*7940*/  STL [R1+0x1e4], R4 ;  /* 0x0001e40401007387 */ /* 0x000fe80000100800 */
[----:B------:R-:W2:Y:S01]  /*7950*/  LDL.LU R9, [R1+0x154] ;  /* 0x0001540001097983 */ /* 0x000ea20000300800 */
[C---:B0-----:R-:W-:Y:S02]  /*7960*/  SEL R2, R3.reuse, R28, !P5 ;  /* 0x0000001c03027207 */ /* 0x041fe40006800000 */
[----:B-1----:R-:W-:-:S03]  /*7970*/  SEL R0, R3, R29, !P5 ;  /* 0x0000001d03007207 */ /* 0x002fc60006800000 */
[----:B------:R-:W-:Y:S04]  /*7980*/  STL [R1+0x1e0], R2 ;  /* 0x0001e00201007387 */ /* 0x000fe80000100800 */
[----:B--2---:R0:W-:Y:S04]  /*7990*/  STL [R1+0xaa8], R9 ;  /* 0x000aa80901007387 */ /* 0x0041e80000100800 */
[----:B------:R-:W-:Y:S04]  /*79a0*/  STL [R1+0x1dc], R0 ;  /* 0x0001dc0001007387 */ /* 0x000fe80000100800 */
[----:B0-----:R-:W2:Y:S04]  /*79b0*/  LDL.LU R9, [R1+0x148] ;  /* 0x0001480001097983 */ /* 0x001ea80000300800 */
[----:B--2---:R0:W-:Y:S04]  /*79c0*/  STL [R1+0xaac], R9 ;  /* 0x000aac0901007387 */ /* 0x0041e80000100800 */
[----:B0-----:R-:W2:Y:S04]  /*79d0*/  LDL.LU R9, [R1+0x30] ;  /* 0x0000300001097983 */ /* 0x001ea80000300800 */
[----:B--2---:R0:W-:Y:S04]  /*79e0*/  STL [R1+0xab0], R9 ;  /* 0x000ab00901007387 */ /* 0x0041e80000100800 */
[----:B0-----:R-:W2:Y:S04]  /*79f0*/  LDL.LU R9, [R1+0x34] ;  /* 0x0000340001097983 */ /* 0x001ea80000300800 */
[----:B------:R-:W3:Y:S04]  /*7a00*/  LDL.LU R2, [R1+0x1a0] ;  /* 0x0001a00001027983 */ /* 0x000ee80000300800 */
[----:B------:R-:W4:Y:S04]  /*7a10*/  LDL.LU R4, [R1+0x1a4] ;  /* 0x0001a40001047983 */ /* 0x000f280000300800 */
[----:B------:R-:W5:Y:S04]  /*7a20*/  LDL.LU R5, [R1+0x1ac] ;  /* 0x0001ac0001057983 */ /* 0x000f680000300800 */
[----:B------:R-:W4:Y:S04]  /*7a30*/  LDL.LU R6, [R1+0x1b8] ;  /* 0x0001b80001067983 */ /* 0x000f280000300800 */
        /* <DEDUP_REMOVED lines=22> */
[----:B------:R-:W4:Y:S01]  /*7ba0*/  LDL.LU R29, [R1+0x130] ;  /* 0x00013000011d7983 */ /* 0x000f220000300800 */
[----:B--2---:R-:W-:-:S05]  /*7bb0*/  SEL R9, R3, R9, !P5 ;  /* 0x0000000903097207 */ /* 0x004fca0006800000 */
[----:B------:R0:W-:Y:S04]  /*7bc0*/  STL [R1+0x1d8], R9 ;  /* 0x0001d80901007387 */ /* 0x0001e80000100800 */
[----:B0-----:R-:W2:Y:S02]  /*7bd0*/  LDL.LU R9, [R1+0xab0] ;  /* 0x000ab00001097983 */ /* 0x001ea40000300800 */
[----:B--2---:R-:W-:-:S05]  /*7be0*/  SEL R9, R3, R9, !P5 ;  /* 0x0000000903097207 */ /* 0x004fca0006800000 */
[----:B------:R0:W-:Y:S04]  /*7bf0*/  STL [R1+0x1d4], R9 ;  /* 0x0001d40901007387 */ /* 0x0001e80000100800 */
[----:B0-----:R-:W2:Y:S02]  /*7c00*/  LDL.LU R9, [R1+0xaac] ;  /* 0x000aac0001097983 */ /* 0x001ea40000300800 */
[----:B--2---:R-:W-:-:S05]  /*7c10*/  SEL R9, R3, R9, !P5 ;  /* 0x0000000903097207 */ /* 0x004fca0006800000 */
[----:B------:R0:W-:Y:S04]  /*7c20*/  STL [R1+0x1d0], R9 ;  /* 0x0001d00901007387 */ /* 0x0001e80000100800 */
[----:B0-----:R-:W2:Y:S01]  /*7c30*/  LDL.LU R9, [R1+0xaa8] ;  /* 0x000aa80001097983 */ /* 0x001ea20000300800 */
[C---:B-----5:R-:W-:Y:S02]  /*7c40*/  SEL R5, R3.reuse, R5, !P5 ;  /* 0x0000000503057207 */ /* 0x060fe40006800000 */
[----:B--2---:R-:W-:-:S05]  /*7c50*/  SEL R9, R3, R9, !P5 ;  /* 0x0000000903097207 */ /* 0x004fca0006800000 */
[----:B------:R3:W-:Y:S02]  /*7c60*/  STL [R1+0x1cc], R9 ;  /* 0x0001cc0901007387 */ /* 0x0007e40000100800 */
[C---:B---3--:R-:W-:Y:S02]  /*7c70*/  SEL R9, R3.reuse, R2, !P5 ;  /* 0x0000000203097207 */ /* 0x048fe40006800000 */
[C---:B----4-:R-:W-:Y:S02]  /*7c80*/  SEL R2, R3.reuse, R4, !P5 ;  /* 0x0000000403027207 */ /* 0x050fe40006800000 */
[C---:B------:R-:W-:Y:S01]  /*7c90*/  SEL R4, R3.reuse, R6, !P5 ;  /* 0x0000000603047207 */ /* 0x040fe20006800000 */
[----:B------:R-:W-:Y:S04]  /*7ca0*/  STL [R1+0x1c8], R9 ;  /* 0x0001c80901007387 */ /* 0x000fe80000100800 */
[----:B------:R0:W-:Y:S04]  /*7cb0*/  STL [R1+0x1c4], R2 ;  /* 0x0001c40201007387 */ /* 0x0001e80000100800 */
[----:B------:R1:W-:Y:S04]  /*7cc0*/  STL [R1+0x1c0], R5 ;  /* 0x0001c00501007387 */ /* 0x0003e80000100800 */
[----:B------:R2:W-:Y:S01]  /*7cd0*/  STL [R1+0x1bc], R4 ;  /* 0x0001bc0401007387 */ /* 0x0005e20000100800 */
[----:B0-----:R-:W-:-:S02]  /*7ce0*/  SEL R2, R3, R7, !P5 ;  /* 0x0000000703027207 */ /* 0x001fc40006800000 */
[----:B-1----:R-:W-:-:S03]  /*7cf0*/  SEL R5, R3, R8, !P5 ;  /* 0x0000000803057207 */ /* 0x002fc60006800000 */
[----:B------:R0:W-:Y:S01]  /*7d00*/  STL [R1+0x1b8], R2 ;  /* 0x0001b80201007387 */ /* 0x0001e20000100800 */
[----:B--2---:R-:W-:-:S03]  /*7d10*/  SEL R4, R3, R0, !P5 ;  /* 0x0000000003047207 */ /* 0x004fc60006800000 */
[----:B------:R-:W-:Y:S01]  /*7d20*/  STL [R1+0x1b4], R5 ;  /* 0x0001b40501007387 */ /* 0x000fe20000100800 */
[----:B------:R-:W-:-:S03]  /*7d30*/  SEL R0, R3, R26, !P5 ;  /* 0x0000001a03007207 */ /* 0x000fc60006800000 */
[----:B------:R1:W-:Y:S01]  /*7d40*/  STL [R1+0x1b0], R4 ;  /* 0x0001b00401007387 */ /* 0x0003e20000100800 */
[----:B0-----:R-:W-:-:S05]  /*7d50*/  SEL R2, R3, R27, !P5 ;  /* 0x0000001b03027207 */ /* 0x001fca0006800000 */
[----:B------:R0:W-:Y:S01]  /*7d60*/  STL [R1+0x1ac], R2 ;  /* 0x0001ac0201007387 */ /* 0x0001e20000100800 */
[----:B-1----:R-:W-:-:S03]  /*7d70*/  SEL R4, R3, R25, !P5 ;  /* 0x0000001903047207 */ /* 0x002fc60006800000 */
[----:B------:R1:W-:Y:S04]  /*7d80*/  STL [R1+0x1a8], R0 ;  /* 0x0001a80001007387 */ /* 0x0003e80000100800 */
[----:B------:R2:W-:Y:S01]  /*7d90*/  STL [R1+0x1a4], R4 ;  /* 0x0001a40401007387 */ /* 0x0005e20000100800 */
[C---:B0-----:R-:W-:Y:S02]  /*7da0*/  SEL R2, R3.reuse, R24, !P5 ;  /* 0x0000001803027207 */ /* 0x041fe40006800000 */
[----:B-1----:R-:W-:-:S03]  /*7db0*/  SEL R0, R3, R23, !P5 ;  /* 0x0000001703007207 */ /* 0x002fc60006800000 */
[----:B------:R0:W-:Y:S01]  /*7dc0*/  STL [R1+0x1a0], R2 ;  /* 0x0001a00201007387 */ /* 0x0001e20000100800 */
[----:B--2---:R-:W-:-:S03]  /*7dd0*/  SEL R4, R3, R22, !P5 ;  /* 0x0000001603047207 */ /* 0x004fc60006800000 */
        /* <DEDUP_REMOVED lines=63> */
[----:B------:R-:W5:Y:S01]  /*81d0*/  LDL.LU R29, [R1+0xc0] ;  /* 0x0000c000011d7983 */ /* 0x000f620000300800 */
        /* <DEDUP_REMOVED lines=9> */
[C---:B---3--:R-:W-:Y:S02]  /*8270*/  SEL R2, R3.reuse, R2, !P5 ;  /* 0x0000000203027207 */ /* 0x048fe40006800000 */
[C---:B----4-:R-:W-:Y:S02]  /*8280*/  SEL R4, R3.reuse, R4, !P5 ;  /* 0x0000000403047207 */ /* 0x050fe40006800000 */
[C---:B-----5:R-:W-:Y:S02]  /*8290*/  SEL R5, R3.reuse, R5, !P5 ;  /* 0x0000000503057207 */ /* 0x060fe40006800000 */
[----:B--2---:R-:W-:-:S05]  /*82a0*/  SEL R9, R3, R9, !P5 ;  /* 0x0000000903097207 */ /* 0x004fca0006800000 */
[----:B------:R-:W-:Y:S04]  /*82b0*/  STL [R1+0x148], R9 ;  /* 0x0001480901007387 */ /* 0x000fe80000100800 */
[----:B------:R0:W-:Y:S04]  /*82c0*/  STL [R1+0x144], R2 ;  /* 0x0001440201007387 */ /* 0x0001e80000100800 */
[----:B------:R1:W-:Y:S01]  /*82d0*/  STL [R1+0x140], R4 ;  /* 0x0001400401007387 */ /* 0x0003e20000100800 */
[----:B0-----:R-:W-:-:S03]  /*82e0*/  SEL R2, R3, R6, !P5 ;  /* 0x0000000603027207 */ /* 0x001fc60006800000 */
[----:B------:R0:W-:Y:S01]  /*82f0*/  STL [R1+0x13c], R5 ;  /* 0x00013c0501007387 */ /* 0x0001e20000100800 */
[----:B-1----:R-:W-:-:S03]  /*8300*/  SEL R4, R3, R7, !P5 ;  /* 0x0000000703047207 */ /* 0x002fc60006800000 */
[----:B------:R1:W-:Y:S01]  /*8310*/  STL [R1+0x138], R2 ;  /* 0x0001380201007387 */ /* 0x0003e20000100800 */
[----:B0-----:R-:W-:-:S03]  /*8320*/  SEL R5, R3, R8, !P5 ;  /* 0x0000000803057207 */ /* 0x001fc60006800000 */
[----:B------:R0:W-:Y:S01]  /*8330*/  STL [R1+0x134], R4 ;  /* 0x0001340401007387 */ /* 0x0001e20000100800 */
[----:B-1----:R-:W-:-:S03]  /*8340*/  SEL R2, R3, R0, !P5 ;  /* 0x0000000003027207 */ /* 0x002fc60006800000 */
        /* <DEDUP_REMOVED lines=34> */
[----:B------:R-:W-:Y:S01]  /*8570*/  STL [R1+0xec], R4 ;  /* 0x0000ec0401007387 */ /* 0x000fe20000100800 */
[----:B--2---:R-:W-:-:S03]  /*8580*/  SEL R2, R3, R10, !P5 ;  /* 0x0000000a03027207 */ /* 0x004fc60006800000 */
[----:B------:R-:W-:Y:S04]  /*8590*/  STL [R1+0xe8], R0 ;  /* 0x0000e80001007387 */ /* 0x000fe80000100800 */
[----:B------:R0:W-:Y:S04]  /*85a0*/  STL [R1+0xe4], R2 ;  /* 0x0000e40201007387 */ /* 0x0001e80000100800 */
[----:B0-----:R-:W2:Y:S01]  /*85b0*/  LDL.LU R2, [R1+0x208] ;  /* 0x0002080001027983 */ /* 0x001ea20000300800 */
[C---:B------:R-:W-:Y:S02]  /*85c0*/  SEL R4, R3.reuse, R28, !P5 ;  /* 0x0000001c03047207 */ /* 0x040fe40006800000 */
[----:B------:R-:W-:-:S03]  /*85d0*/  SEL R0, R3, R29, !P5 ;  /* 0x0000001d03007207 */ /* 0x000fc60006800000 */
        /* <DEDUP_REMOVED lines=34> */
[----:B------:R-:W5:Y:S01]  /*8800*/  LDL.LU R0, [R1] ;  /* 0x0000000001007983 */ /* 0x000f620000300800 */
        /* <DEDUP_REMOVED lines=12> */
[----:B------:R-:W-:-:S02]  /*88d0*/  SEL R7, R3, R7, !P5 ;  /* 0x0000000703077207 */ /* 0x000fc40006800000 */
[C---:B------:R-:W-:Y:S02]  /*88e0*/  SEL R8, R3.reuse, R8, !P5 ;  /* 0x0000000803087207 */ /* 0x040fe40006800000 */
[C---:B------:R-:W-:Y:S02]  /*88f0*/  SEL R27, R3.reuse, R27, !P5 ;  /* 0x0000001b031b7207 */ /* 0x040fe40006800000 */
[C---:B------:R-:W-:Y:S02]  /*8900*/  SEL R26, R3.reuse, R26, !P5 ;  /* 0x0000001a031a7207 */ /* 0x040fe40006800000 */
[C---:B------:R-:W-:Y:S02]  /*8910*/  SEL R25, R3.reuse, R25, !P5 ;  /* 0x0000001903197207 */ /* 0x040fe40006800000 */
[C---:B------:R-:W-:Y:S02]  /*8920*/  SEL R24, R3.reuse, R24, !P5 ;  /* 0x0000001803187207 */ /* 0x040fe40006800000 */
        /* <DEDUP_REMOVED lines=16> */
[----:B--2---:R-:W-:-:S05]  /*8a30*/  SEL R2, R3, R2, !P5 ;  /* 0x0000000203027207 */ /* 0x004fca0006800000 */
[----:B------:R0:W-:Y:S04]  /*8a40*/  STL [R1+0xcc], R2 ;  /* 0x0000cc0201007387 */ /* 0x0001e80000100800 */
[----:B0-----:R-:W2:Y:S04]  /*8a50*/  LDL.LU R2, [R1+0xa8c] ;  /* 0x000a8c0001027983 */ /* 0x001ea80000300800 */
[----:B------:R0:W-:Y:S04]  /*8a60*/  STL [R1+0xc8], R4 ;  /* 0x0000c80401007387 */ /* 0x0001e80000100800 */
[----:B0-----:R-:W3:Y:S04]  /*8a70*/  LDL.LU R4, [R1+0xa88] ;  /* 0x000a880001047983 */ /* 0x001ee80000300800 */
[----:B------:R0:W-:Y:S04]  /*8a80*/  STL [R1+0xc4], R5 ;  /* 0x0000c40501007387 */ /* 0x0001e80000100800 */
[----:B0-----:R-:W4:Y:S04]  /*8a90*/  LDL.LU R5, [R1+0xa84] ;  /* 0x000a840001057983 */ /* 0x001f280000300800 */
[----:B------:R0:W-:Y:S04]  /*8aa0*/  STL [R1+0xc0], R6 ;  /* 0x0000c00601007387 */ /* 0x0001e80000100800 */
[----:B0-----:R-:W5:Y:S04]  /*8ab0*/  LDL.LU R6, [R1+0xa80] ;  /* 0x000a800001067983 */ /* 0x001f680000300800 */
[----:B------:R0:W-:Y:S04]  /*8ac0*/  STL [R1+0xbc], R7 ;  /* 0x0000bc0701007387 */ /* 0x0001e80000100800 */
[----:B0-----:R-:W2:Y:S04]  /*8ad0*/  LDL.LU R7, [R1+0xa7c] ;  /* 0x000a7c0001077983 */ /* 0x001ea80000300800 */
[----:B------:R0:W-:Y:S04]  /*8ae0*/  STL [R1+0xb8], R8 ;  /* 0x0000b80801007387 */ /* 0x0001e80000100800 */
[----:B0-----:R-:W3:Y:S04]  /*8af0*/  LDL.LU R8, [R1+0xa78] ;  /* 0x000a780001087983 */ /* 0x001ee80000300800 */
[----:B------:R0:W-:Y:S04]  /*8b00*/  STL [R1+0xb4], R27 ;  /* 0x0000b41b01007387 */ /* 0x0001e80000100800 */
[----:B0-----:R-:W2:Y:S04]  /*8b10*/  LDL.LU R27, [R1+0xa74] ;  /* 0x000a7400011b7983 */ /* 0x001ea80000300800 */
        /* <DEDUP_REMOVED lines=23> */
[----:B0-----:R-:W4:Y:S04]  /*8c90*/  LDL.LU R15, [R1+0xa44] ;  /* 0x000a4400010f7983 */ /* 0x001f280000300800 */
[----:B------:R0:W-:Y:S04]  /*8ca0*/  STL [R1+0x80], R14 ;  /* 0x0000800e01007387 */ /* 0x0001e80000100800 */
[----:B0-----:R-:W2:Y:S04]  /*8cb0*/  LDL.LU R14, [R1+0xa40] ;  /* 0x000a4000010e7983 */ /* 0x001ea80000300800 */
[----:B------:R0:W-:Y:S04]  /*8cc0*/  STL [R1+0x7c], R13 ;  /* 0x00007c0d01007387 */ /* 0x0001e80000100800 */
[----:B0-----:R-:W5:Y:S04]  /*8cd0*/  LDL.LU R13, [R1+0xa3c] ;  /* 0x000a3c00010d7983 */ /* 0x001f680000300800 */
[----:B------:R0:W-:Y:S04]  /*8ce0*/  STL [R1+0x78], R12 ;  /* 0x0000780c01007387 */ /* 0x0001e80000100800 */
[----:B0-----:R-:W4:Y:S04]  /*8cf0*/  LDL.LU R12, [R1+0xa38] ;  /* 0x000a3800010c7983 */ /* 0x001f280000300800 */
[----:B------:R0:W-:Y:S04]  /*8d00*/  STL [R1+0x74], R11 ;  /* 0x0000740b01007387 */ /* 0x0001e80000100800 */
[----:B0-----:R-:W2:Y:S04]  /*8d10*/  LDL.LU R11, [R1+0xa34] ;  /* 0x000a3400010b7983 */ /* 0x001ea80000300800 */
[----:B------:R0:W-:Y:S04]  /*8d20*/  STL [R1+0x70], R10 ;  /* 0x0000700a01007387 */ /* 0x0001e80000100800 */
[----:B0-----:R-:W5:Y:S04]  /*8d30*/  LDL.LU R10, [R1+0xa30] ;  /* 0x000a3000010a7983 */ /* 0x001f680000300800 */
[----:B------:R0:W-:Y:S04]  /*8d40*/  STL [R1+0x6c], R28 ;  /* 0x00006c1c01007387 */ /* 0x0001e80000100800 */
[----:B0-----:R-:W2:Y:S04]  /*8d50*/  LDL.LU R28, [R1+0xa2c] ;  /* 0x000a2c00011c7983 */ /* 0x001ea80000300800 */
[----:B------:R0:W-:Y:S04]  /*8d60*/  STL [R1+0x68], R29 ;  /* 0x0000681d01007387 */ /* 0x0001e80000100800 */
[----:B0-----:R-:W2:Y:S01]  /*8d70*/  LDL.LU R29, [R1+0xa28] ;  /* 0x000a2800011d7983 */ /* 0x001ea20000300800 */
[----:B------:R-:W-:-:S05]  /*8d80*/  SEL R9, R3, R9, !P5 ;  /* 0x0000000903097207 */ /* 0x000fca0006800000 */
[----:B------:R0:W-:Y:S02]  /*8d90*/  STL [R1+0x64], R9 ;  /* 0x0000640901007387 */ /* 0x0001e40000100800 */
[----:B0-----:R-:W-:-:S05]  /*8da0*/  SEL R9, R3, R0, !P5 ;  /* 0x0000000003097207 */ /* 0x001fca0006800000 */
[----:B------:R5:W-:Y:S01]  /*8db0*/  STL [R1+0x60], R9 ;  /* 0x0000600901007387 */ /* 0x000be20000100800 */
[C---:B---3--:R-:W-:Y:S02]  /*8dc0*/  SEL R8, R3.reuse, R8, !P5 ;  /* 0x0000000803087207 */ /* 0x048fe40006800000 */
[C---:B-----5:R-:W-:Y:S02]  /*8dd0*/  SEL R9, R3.reuse, R10, !P5 ;  /* 0x0000000a03097207 */ /* 0x060fe40006800000 */
[C---:B----4-:R-:W-:Y:S02]  /*8de0*/  SEL R10, R3.reuse, R12, !P5 ;  /* 0x0000000c030a7207 */ /* 0x050fe40006800000 */
[C---:B--2---:R-:W-:Y:S02]  /*8df0*/  SEL R28, R3.reuse, R28, !P5 ;  /* 0x0000001c031c7207 */ /* 0x044fe40006800000 */
[----:B------:R-:W-:-:S05]  /*8e00*/  SEL R0, R3, R29, !P5 ;  /* 0x0000001d03007207 */ /* 0x000fca0006800000 */
[----:B------:R0:W-:Y:S04]  /*8e10*/  STL [R1+0x5c], R0 ;  /* 0x00005c0001007387 */ /* 0x0001e80000100800 */
[----:B------:R-:W-:Y:S01]  /*8e20*/  STL [R1+0x58], R28 ;  /* 0x0000581c01007387 */ /* 0x000fe20000100800 */
[----:B0-----:R-:W-:-:S03]  /*8e30*/  SEL R0, R3, R11, !P5 ;  /* 0x0000000b03007207 */ /* 0x001fc60006800000 */
[----:B------:R0:W-:Y:S04]  /*8e40*/  STL [R1+0x54], R9 ;  /* 0x0000540901007387 */ /* 0x0001e80000100800 */
[----:B------:R1:W-:Y:S01]  /*8e50*/  STL [R1+0x50], R0 ;  /* 0x0000500001007387 */ /* 0x0003e20000100800 */
[----:B0-----:R-:W-:-:S03]  /*8e60*/  SEL R9, R3, R13, !P5 ;  /* 0x0000000d03097207 */ /* 0x001fc60006800000 */
[----:B------:R0:W-:Y:S01]  /*8e70*/  STL [R1+0x4c], R10 ;  /* 0x00004c0a01007387 */ /* 0x0001e20000100800 */
[C---:B------:R-:W-:Y:S01]  /*8e80*/  SEL R29, R3.reuse, R6, !P5 ;  /* 0x00000006031d7207 */ /* 0x040fe20006800000 */
[----:B------:R-:W2:Y:S01]  /*8e90*/  LDC.64 R12, c[0x0][0x218] ;  /* 0x00008600ff0c7b82 */ /* 0x000ea20000000a00 */
[C---:B-1----:R-:W-:Y:S01]  /*8ea0*/  SEL R0, R3.reuse, R14, !P5 ;  /* 0x0000000e03007207 */ /* 0x042fe20006800000 */
[----:B------:R1:W-:Y:S04]  /*8eb0*/  STL [R1+0x48], R9 ;  /* 0x0000480901007387 */ /* 0x0003e80000100800 */
[----:B------:R3:W-:Y:S01]  /*8ec0*/  STL [R1+0x44], R0 ;  /* 0x0000440001007387 */ /* 0x0007e20000100800 */
[C---:B0-----:R-:W-:Y:S02]  /*8ed0*/  SEL R10, R3.reuse, R15, !P5 ;  /* 0x0000000f030a7207 */ /* 0x041fe40006800000 */
[C---:B------:R-:W-:Y:S01]  /*8ee0*/  SEL R28, R3.reuse, R5, !P5 ;  /* 0x00000005031c7207 */ /* 0x040fe20006800000 */
[----:B------:R-:W0:Y:S01]  /*8ef0*/  LDC.64 R14, c[0x0][0x218] ;  /* 0x00008600ff0e7b82 */ /* 0x000e220000000a00 */
[C---:B-1----:R-:W-:Y:S01]  /*8f00*/  SEL R9, R3.reuse, R16, !P5 ;  /* 0x0000001003097207 */ /* 0x042fe20006800000 */
[----:B------:R1:W-:Y:S01]  /*8f10*/  STL [R1+0x40], R10 ;  /* 0x0000400a01007387 */ /* 0x0003e20000100800 */
[----:B---3--:R-:W-:-:S03]  /*8f20*/  SEL R0, R3, R17, !P5 ;  /* 0x0000001103007207 */ /* 0x008fc60006800000 */
[----:B------:R3:W-:Y:S02]  /*8f30*/  STL [R1+0x3c], R9 ;  /* 0x00003c0901007387 */ /* 0x0007e40000100800 */
[----:B------:R-:W4:Y:S02]  /*8f40*/  LDC.64 R16, c[0x0][0x218] ;  /* 0x00008600ff107b82 */ /* 0x000f240000000a00 */
[----:B------:R5:W-:Y:S01]  /*8f50*/  STL [R1+0x38], R0 ;  /* 0x0000380001007387 */ /* 0x000be20000100800 */
[C---:B-1----:R-:W-:Y:S02]  /*8f60*/  SEL R10, R3.reuse, R18, !P5 ;  /* 0x00000012030a7207 */ /* 0x042fe40006800000 */
[----:B---3--:R-:W-:-:S03]  /*8f70*/  SEL R9, R3, R19, !P5 ;  /* 0x0000001303097207 */ /* 0x008fc60006800000 */
[----:B------:R1:W-:Y:S01]  /*8f80*/  STL [R1+0x34], R10 ;  /* 0x0000340a01007387 */ /* 0x0003e20000100800 */
[----:B------:R-:W3:Y:S01]  /*8f90*/  LDC.64 R18, c[0x0][0x218] ;  /* 0x00008600ff127b82 */ /* 0x000ee20000000a00 */
[C---:B-----5:R-:W-:Y:S02]  /*8fa0*/  SEL R0, R3.reuse, R20, !P5 ;  /* 0x0000001403007207 */ /* 0x060fe40006800000 */
[----:B------:R5:W-:Y:S04]  /*8fb0*/  STL [R1+0x30], R9 ;  /* 0x0000300901007387 */ /* 0x000be80000100800 */
[----:B------:R2:W-:Y:S01]  /*8fc0*/  STL [R1+0x2c], R0 ;  /* 0x00002c0001007387 */ /* 0x0005e20000100800 */
[C---:B-1----:R-:W-:Y:S02]  /*8fd0*/  SEL R10, R3.reuse, R21, !P5 ;  /* 0x00000015030a7207 */ /* 0x042fe40006800000 */
[----:B------:R-:W1:Y:S01]  /*8fe0*/  LDC.64 R20, c[0x0][0x218] ;  /* 0x00008600ff147b82 */ /* 0x000e620000000a00 */
[----:B-----5:R-:W-:-:S02]  /*8ff0*/  SEL R9, R3, R22, !P5 ;  /* 0x0000001603097207 */ /* 0x020fc40006800000 */
[----:B------:R5:W-:Y:S01]  /*9000*/  STL [R1+0x28], R10 ;  /* 0x0000280a01007387 */ /* 0x000be20000100800 */
[----:B--2---:R-:W-:-:S03]  /*9010*/  SEL R0, R3, R23, !P5 ;  /* 0x0000001703007207 */ /* 0x004fc60006800000 */
[----:B------:R2:W-:Y:S01]  /*9020*/  STL [R1+0x24], R9 ;  /* 0x0000240901007387 */ /* 0x0005e20000100800 */
[----:B------:R-:W0:Y:S03]  /*9030*/  LDC.64 R22, c[0x0][0x218] ;  /* 0x00008600ff167b82 */ /* 0x000e260000000a00 */
[----:B------:R4:W-:Y:S01]  /*9040*/  STL [R1+0x20], R0 ;  /* 0x0000200001007387 */ /* 0x0009e20000100800 */
[C---:B-----5:R-:W-:Y:S02]  /*9050*/  SEL R10, R3.reuse, R24, !P5 ;  /* 0x00000018030a7207 */ /* 0x060fe40006800000 */
[C---:B--2---:R-:W-:Y:S02]  /*9060*/  SEL R9, R3.reuse, R25, !P5 ;  /* 0x0000001903097207 */ /* 0x044fe40006800000 */
[C---:B----4-:R-:W-:Y:S01]  /*9070*/  SEL R0, R3.reuse, R26, !P5 ;  /* 0x0000001a03007207 */ /* 0x050fe20006800000 */
[----:B------:R2:W-:Y:S01]  /*9080*/  STL [R1+0x1c], R10 ;  /* 0x00001c0a01007387 */ /* 0x0005e20000100800 */
[C---:B------:R-:W-:Y:S01]  /*9090*/  SEL R26, R3.reuse, R27, !P5 ;  /* 0x0000001b031a7207 */ /* 0x040fe20006800000 */
[----:B------:R-:W4:Y:S02]  /*90a0*/  LDC.64 R24, c[0x0][0x218] ;  /* 0x00008600ff187b82 */ /* 0x000f240000000a00 */
[----:B------:R-:W-:Y:S04]  /*90b0*/  STL [R1+0x18], R9 ;  /* 0x0000180901007387 */ /* 0x000fe80000100800 */
[----:B------:R-:W-:Y:S02]  /*90c0*/  STL [R1+0x9ac], R26 ;  /* 0x0009ac1a01007387 */ /* 0x000fe40000100800 */
[----:B--2---:R-:W2:Y:S02]  /*90d0*/  LDC.64 R10, c[0x0][0x218] ;  /* 0x00008600ff0a7b82 */ /* 0x004ea40000000a00 */
[----:B------:R5:W-:Y:S01]  /*90e0*/  STL [R1+0x14], R0 ;  /* 0x0000140001007387 */ /* 0x000be20000100800 */
[----:B------:R-:W-:-:S03]  /*90f0*/  SEL R27, R3, R4, !P5 ;  /* 0x00000004031b7207 */ /* 0x000fc60006800000 */
[----:B------:R3:W-:Y:S02]  /*9100*/  STL [R1+0x10], R8 ;  /* 0x0000100801007387 */ /* 0x0007e40000100800 */
[----:B------:R-:W1:Y:S01]  /*9110*/  LDC.64 R4, c[0x0][0x218] ;  /* 0x00008600ff047b82 */ /* 0x000e620000000a00 */
[C---:B-----5:R-:W-:Y:S01]  /*9120*/  SEL R0, R3.reuse, R7, !P5 ;  /* 0x0000000703007207 */ /* 0x060fe20006800000 */
[----:B------:R-:W-:Y:S06]  /*9130*/  STL [R1+0x9b0], R29 ;  /* 0x0009b01d01007387 */ /* 0x000fec0000100800 */
[----:B------:R-:W5:Y:S01]  /*9140*/  LDC.64 R6, c[0x0][0x218] ;  /* 0x00008600ff067b82 */ /* 0x000f620000000a00 */
[----:B------:R0:W-:Y:S04]  /*9150*/  STL [R1+0xc], R0 ;  /* 0x00000c0001007387 */ /* 0x0001e80000100800 */
[----:B------:R-:W-:Y:S03]  /*9160*/  STL [R1+0x9b4], R28 ;  /* 0x0009b41c01007387 */ /* 0x000fe60000100800 */
[----:B---3--:R-:W3:Y:S01]  /*9170*/  LDC.64 R8, c[0x0][0x218] ;  /* 0x00008600ff087b82 */ /* 0x008ee20000000a00 */
[----:B0-----:R-:W-:Y:S01]  /*9180*/  SEL R0, R3, R2, !P5 ;  /* 0x0000000203007207 */ /* 0x001fe20006800000 */
[----:B------:R-:W-:Y:S04]  /*9190*/  STL [R1+0x9b8], R27 ;  /* 0x0009b81b01007387 */ /* 0x000fe80000100800 */
[----:B------:R0:W-:Y:S02]  /*91a0*/  STL [R1+0x9bc], R0 ;  /* 0x0009bc0001007387 */ /* 0x0001e40000100800 */
[----:B------:R-:W2:Y:S02]  /*91b0*/  LDC.64 R2, c[0x0][0x218] ;  /* 0x00008600ff027b82 */ /* 0x000ea40000000a00 */
[----:B0-----:R-:W4:Y:S04]  /*91c0*/  LDL.LU R0, [R1+0x194] ;  /* 0x0001940001007983 */ /* 0x001f280000300800 */
[----:B----4-:R0:W-:Y:S04]  /*91d0*/  STL [R1+0xa18], R0 ;  /* 0x000a180001007387 */ /* 0x0101e80000100800 */
[----:B0-----:R-:W4:Y:S04]  /*91e0*/  LDL.LU R0, [R1+0x200] ;  /* 0x0002000001007983 */ /* 0x001f280000300800 */
[----:B----4-:R0:W-:Y:S04]  /*91f0*/  STL [R1+0xa1c], R0 ;  /* 0x000a1c0001007387 */ /* 0x0101e80000100800 */
[----:B0-----:R-:W4:Y:S04]  /*9200*/  LDL.LU R0, [R1+0x204] ;  /* 0x0002040001007983 */ /* 0x001f280000300800 */
[----:B------:R-:W4:Y:S04]  /*9210*/  LDL.LU R27, [R1+0x190] ;  /* 0x00019000011b7983 */ /* 0x000f280000300800 */
[----:B------:R-:W5:Y:S04]  /*9220*/  LDL.LU R28, [R1+0x18c] ;  /* 0x00018c00011c7983 */ /* 0x000f680000300800 */
[----:B------:R-:W5:Y:S04]  /*9230*/  LDL.LU R29, [R1+0x188] ;  /* 0x00018800011d7983 */ /* 0x000f680000300800 */
[----:B-----5:R0:W-:Y:S04]  /*9240*/  STL.64 [R1+0xa20], R28 ;  /* 0x000a201c01007387 */ /* 0x0201e80000100a00 */
[----:B------:R-:W5:Y:S04]  /*9250*/  LDL.LU R26, [R1+0x184] ;  /* 0x00018400011a7983 */ /* 0x000f680000300800 */
[----:B------:R1:W-:Y:S01]  /*9260*/  STL [R1+0x9c4], R24 ;  /* 0x0009c41801007387 */ /* 0x0003e20000100800 */
[----:B0-----:R-:W0:Y:S03]  /*9270*/  LDC.64 R28, c[0x0][0x218] ;  /* 0x00008600ff1c7b82 */ /* 0x001e260000000a00 */
[----:B-1----:R-:W5:Y:S04]  /*9280*/  LDL.LU R24, [R1+0x198] ;  /* 0x0001980001187983 */ /* 0x002f680000300800 */
[----:B------:R1:W-:Y:S04]  /*9290*/  STL [R1+0x9c0], R25 ;  /* 0x0009c01901007387 */ /* 0x0003e80000100800 */
[----:B-1----:R-:W5:Y:S04]  /*92a0*/  LDL.LU R25, [R1+0x19c] ;  /* 0x00019c0001197983 */ /* 0x002f680000300800 */
[----:B--2---:R1:W-:Y:S04]  /*92b0*/  STL [R1+0x9cc], R2 ;  /* 0x0009cc0201007387 */ /* 0x0043e80000100800 */
[----:B-1----:R-:W2:Y:S04]  /*92c0*/  LDL.LU R2, [R1+0x1a0] ;  /* 0x0001a00001027983 */ /* 0x002ea80000300800 */
[----:B------:R1:W-:Y:S04]  /*92d0*/  STL [R1+0x9c8], R3 ;  /* 0x0009c80301007387 */ /* 0x0003e80000100800 */
[----:B-1----:R-:W5:Y:S04]  /*92e0*/  LDL.LU R3, [R1+0x1a4] ;  /* 0x0001a40001037983 */ /* 0x002f680000300800 */
[----:B------:R1:W-:Y:S04]  /*92f0*/  STL [R1+0x9d4], R22 ;  /* 0x0009d41601007387 */ /* 0x0003e80000100800 */
[----:B-1----:R-:W2:Y:S04]  /*9300*/  LDL.LU R22, [R1+0x1a8] ;  /* 0x0001a80001167983 */ /* 0x002ea80000300800 */
        /* <DEDUP_REMOVED lines=9> */
[----:B---3--:R3:W-:Y:S01]  /*93a0*/  STL [R1+0x9e4], R8 ;  /* 0x0009e40801007387 */ /* 0x0087e20000100800 */
[----:B-1----:R-:W4:Y:S03]  /*93b0*/  LDC R7, c[0x0][0x240] ;  /* 0x00009000ff077b82 */ /* 0x002f260000000800 */
[----:B---3--:R-:W3:Y:S04]  /*93c0*/  LDL.LU R8, [R1+0x1bc] ;  /* 0x0001bc0001087983 */ /* 0x008ee80000300800 */
[----:B------:R1:W-:Y:S04]  /*93d0*/  STL [R1+0x9a8], R9 ;  /* 0x0009a80901007387 */ /* 0x0003e80000100800 */
[----:B-1----:R-:W2:Y:S04]  /*93e0*/  LDL.LU R9, [R1+0x1c0] ;  /* 0x0001c00001097983 */ /* 0x002ea80000300800 */
[----:B------:R1:W-:Y:S04]  /*93f0*/  STL [R1+0x9ec], R10 ;  /* 0x0009ec0a01007387 */ /* 0x0003e80000100800 */
[----:B-1----:R-:W3:Y:S04]  /*9400*/  LDL.LU R10, [R1+0x1c4] ;  /* 0x0001c400010a7983 */ /* 0x002ee80000300800 */
        /* <DEDUP_REMOVED lines=10> */
[----:B------:R1:W-:Y:S01]  /*94b0*/  STL [R1+0x9a0], R16 ;  /* 0x0009a01001007387 */ /* 0x0003e20000100800 */
[----:B----4-:R-:W-:-:S03]  /*94c0*/  IMAD R0, R0, R7, RZ ;  /* 0x0000000700007224 */ /* 0x010fc600078e02ff */
[----:B-1----:R-:W4:Y:S04]  /*94d0*/  LDL.LU R16, [R1+0x1dc] ;  /* 0x0001dc0001107983 */ /* 0x002f280000300800 */
[----:B------:R1:W-:Y:S04]  /*94e0*/  STL [R1+0x998], R17 ;  /* 0x0009981101007387 */ /* 0x0003e80000100800 */
[----:B-1----:R-:W3:Y:S04]  /*94f0*/  LDL.LU R17, [R1+0x1e0] ;  /* 0x0001e00001117983 */ /* 0x002ee80000300800 */
[----:B------:R1:W-:Y:S04]  /*9500*/  STL [R1+0x9fc], R18 ;  /* 0x0009fc1201007387 */ /* 0x0003e80000100800 */
[----:B-1----:R-:W2:Y:S04]  /*9510*/  LDL.LU R18, [R1+0x1e4] ;  /* 0x0001e40001127983 */ /* 0x002ea80000300800 */
[----:B------:R1:W-:Y:S04]  /*9520*/  STL [R1+0x99c], R19 ;  /* 0x00099c1301007387 */ /* 0x0003e80000100800 */
[----:B-1----:R-:W4:Y:S04]  /*9530*/  LDL.LU R19, [R1+0x1f0] ;  /* 0x0001f00001137983 */ /* 0x002f280000300800 */
[----:B------:R1:W-:Y:S04]  /*9540*/  STL [R1+0xa04], R20 ;  /* 0x000a041401007387 */ /* 0x0003e80000100800 */
[----:B-1----:R-:W3:Y:S04]  /*9550*/  LDL.LU R20, [R1+0x1f8] ;  /* 0x0001f80001147983 */ /* 0x002ee80000300800 */
[----:B------:R1:W-:Y:S04]  /*9560*/  STL [R1+0xa00], R21 ;  /* 0x000a001501007387 */ /* 0x0003e80000100800 */
[----:B-1----:R-:W2:Y:S04]  /*9570*/  LDL.LU R21, [R1+0x1fc] ;  /* 0x0001fc0001157983 */ /* 0x002ea80000300800 */
[----:B0-----:R0:W-:Y:S04]  /*9580*/  STL.64 [R1], R28 ;  /* 0x0000001c01007387 */ /* 0x0011e80000100a00 */
[----:B0-----:R-:W4:Y:S04]  /*9590*/  LDL.LU.64 R28, [R1+0xa20] ;  /* 0x000a2000011c7983 */ /* 0x001f280000300a00 */
[----:B------:R0:W-:Y:S04]  /*95a0*/  STL [R1+0x1e8], R0 ;  /* 0x0001e80001007387 */ /* 0x0001e80000100800 */
[----:B0-----:R-:W3:Y:S01]  /*95b0*/  LDL.LU R0, [R1+0xa1c] ;  /* 0x000a1c0001007983 */ /* 0x001ee20000300800 */
[----:B-----5:R-:W-:-:S02]  /*95c0*/  IMAD R3, R3, R7, RZ ;  /* 0x0000000703037224 */ /* 0x020fc400078e02ff */
[----:B---3--:R-:W-:-:S05]  /*95d0*/  IMAD R0, R0, R7, RZ ;  /* 0x0000000700007224 */ /* 0x008fca00078e02ff */
[----:B------:R0:W-:Y:S04]  /*95e0*/  STL [R1+0x1ec], R0 ;  /* 0x0001ec0001007387 */ /* 0x0001e80000100800 */
[----:B0-----:R-:W3:Y:S01]  /*95f0*/  LDL.LU R0, [R1+0xa18] ;  /* 0x000a180001007983 */ /* 0x001ee20000300800 */
[-C--:B--2---:R-:W-:Y:S02]  /*9600*/  IMAD R21, R21, R7.reuse, RZ ;  /* 0x0000000715157224 */ /* 0x084fe400078e02ff */
[----:B------:R-:W-:-:S03]  /*9610*/  IMAD R20, R20, R7, RZ ;  /* 0x0000000714147224 */ /* 0x000fc600078e02ff */
[----:B------:R4:W-:Y:S04]  /*9620*/  STL [R1+0x1f4], R21 ;  /* 0x0001f41501007387 */ /* 0x0009e80000100800 */
[----:B------:R0:W-:Y:S01]  /*9630*/  STL [R1+0x1f8], R20 ;  /* 0x0001f81401007387 */ /* 0x0001e20000100800 */
[-C--:B----4-:R-:W-:Y:S02]  /*9640*/  IMAD R21, R19, R7.reuse, RZ ;  /* 0x0000000713157224 */ /* 0x090fe400078e02ff */
[-C--:B------:R-:W-:Y:S02]  /*9650*/  IMAD R19, R17, R7.reuse, RZ ;  /* 0x0000000711137224 */ /* 0x080fe400078e02ff */
[-C--:B0-----:R-:W-:Y:S02]  /*9660*/  IMAD R20, R18, R7.reuse, RZ ;  /* 0x0000000712147224 */ /* 0x081fe400078e02ff */
[-C--:B------:R-:W-:Y:S01]  /*9670*/  IMAD R18, R16, R7.reuse, RZ ;  /* 0x0000000710127224 */ /* 0x080fe200078e02ff */
[----:B------:R-:W-:Y:S01]  /*9680*/  STL [R1+0x1f0], R21 ;  /* 0x0001f01501007387 */ /* 0x000fe20000100800 */
[----:B------:R-:W-:-:S02]  /*9690*/  IMAD R17, R15, R7, RZ ;  /* 0x000000070f117224 */ /* 0x000fc400078e02ff */
[-C--:B------:R-:W-:Y:S01]  /*96a0*/  IMAD R16, R14, R7.reuse, RZ ;  /* 0x000000070e107224 */ /* 0x080fe200078e02ff */
[----:B------:R-:W-:Y:S01]  /*96b0*/  STL [R1+0x1e4], R20 ;  /* 0x0001e41401007387 */ /* 0x000fe20000100800 */
[-C--:B------:R-:W-:Y:S02]  /*96c0*/  IMAD R15, R13, R7.reuse, RZ ;  /* 0x000000070d0f7224 */ /* 0x080fe400078e02ff */
[-C--:B------:R-:W-:Y:S01]  /*96d0*/  IMAD R14, R12, R7.reuse, RZ ;  /* 0x000000070c0e7224 */ /* 0x080fe200078e02ff */
[----:B------:R-:W-:Y:S01]  /*96e0*/  STL [R1+0x1e0], R19 ;  /* 0x0001e01301007387 */ /* 0x000fe20000100800 */
[-C--:B------:R-:W-:Y:S02]  /*96f0*/  IMAD R13, R11, R7.reuse, RZ ;  /* 0x000000070b0d7224 */ /* 0x080fe400078e02ff */
[-C--:B------:R-:W-:Y:S01]  /*9700*/  IMAD R12, R10, R7.reuse, RZ ;  /* 0x000000070a0c7224 */ /* 0x080fe200078e02ff */
[----:B------:R-:W-:Y:S01]  /*9710*/  STL [R1+0x1dc], R18 ;  /* 0x0001dc1201007387 */ /* 0x000fe20000100800 */
[----:B------:R-:W-:-:S03]  /*9720*/  IMAD R11, R9, R7, RZ ;  /* 0x00000007090b7224 */ /* 0x000fc600078e02ff */
        /* <DEDUP_REMOVED lines=14> */
[----:B------:R-:W-:Y:S04]  /*9810*/  STL [R1+0x1bc], R10 ;  /* 0x0001bc0a01007387 */ /* 0x000fe80000100800 */
[----:B------:R-:W-:Y:S04]  /*9820*/  STL [R1+0x1b8], R9 ;  /* 0x0001b80901007387 */ /* 0x000fe80000100800 */
[----:B------:R-:W-:Y:S04]  /*9830*/  STL [R1+0x1b4], R8 ;  /* 0x0001b40801007387 */ /* 0x000fe80000100800 */
[----:B------:R-:W-:Y:S04]  /*9840*/  STL [R1+0x1b0], R6 ;  /* 0x0001b00601007387 */ /* 0x000fe80000100800 */
[----:B------:R-:W-:Y:S04]  /*9850*/  STL [R1+0x1ac], R5 ;  /* 0x0001ac0501007387 */ /* 0x000fe80000100800 */
[----:B------:R0:W-:Y:S04]  /*9860*/  STL [R1+0x1a8], R4 ;  /* 0x0001a80401007387 */ /* 0x0001e80000100800 */
[----:B------:R1:W-:Y:S04]  /*9870*/  STL [R1+0x1a4], R3 ;  /* 0x0001a40301007387 */ /* 0x0003e80000100800 */
[----:B------:R-:W-:Y:S01]  /*9880*/  STL [R1+0x1a0], R2 ;  /* 0x0001a00201007387 */ /* 0x000fe20000100800 */
[----:B0-----:R-:W-:-:S02]  /*9890*/  IMAD R4, R25, R7, RZ ;  /* 0x0000000719047224 */ /* 0x001fc400078e02ff */
[----:B-1----:R-:W-:-:S03]  /*98a0*/  IMAD R3, R24, R7, RZ ;  /* 0x0000000718037224 */ /* 0x002fc600078e02ff */
[----:B------:R-:W-:Y:S04]  /*98b0*/  STL [R1+0x19c], R4 ;  /* 0x00019c0401007387 */ /* 0x000fe80000100800 */
[----:B------:R0:W-:Y:S02]  /*98c0*/  STL [R1+0x198], R3 ;  /* 0x0001980301007387 */ /* 0x0001e40000100800 */
[-C--:B0-----:R-:W-:Y:S02]  /*98d0*/  IMAD R3, R28, R7.reuse, RZ ;  /* 0x000000071c037224 */ /* 0x081fe400078e02ff */
[-C--:B---3--:R-:W-:Y:S02]  /*98e0*/  IMAD R2, R0, R7.reuse, RZ ;  /* 0x0000000700027224 */ /* 0x088fe400078e02ff */
[----:B------:R-:W-:-:S03]  /*98f0*/  IMAD R0, R27, R7, RZ ;  /* 0x000000071b007224 */ /* 0x000fc600078e02ff */
[----:B------:R0:W-:Y:S04]  /*9900*/  STL [R1+0x194], R2 ;  /* 0x0001940201007387 */ /* 0x0001e80000100800 */
[----:B------:R1:W-:Y:S01]  /*9910*/  STL [R1+0x190], R0 ;  /* 0x0001900001007387 */ /* 0x0003e20000100800 */
[----:B0-----:R-:W-:-:S03]  /*9920*/  IMAD R2, R29, R7, RZ ;  /* 0x000000071d027224 */ /* 0x001fc600078e02ff */
[----:B------:R-:W-:Y:S01]  /*9930*/  STL [R1+0x18c], R3 ;  /* 0x00018c0301007387 */ /* 0x000fe20000100800 */
[----:B-1----:R-:W-:-:S03]  /*9940*/  IMAD R0, R26, R7, RZ ;  /* 0x000000071a007224 */ /* 0x002fc600078e02ff */
[----:B------:R-:W2:Y:S04]  /*9950*/  LDL.LU R26, [R1+0x180] ;  /* 0x00018000011a7983 */ /* 0x000ea80000300800 */
[----:B------:R-:W-:Y:S04]  /*9960*/  STL [R1+0x188], R2 ;  /* 0x0001880201007387 */ /* 0x000fe80000100800 */
[----:B------:R-:W3:Y:S04]  /*9970*/  LDL.LU R21, [R1+0x174] ;  /* 0x0001740001157983 */ /* 0x000ee80000300800 */
[----:B------:R-:W-:Y:S04]  /*9980*/  STL [R1+0x184], R0 ;  /* 0x0001840001007387 */ /* 0x000fe80000100800 */
[----:B---3--:R0:W-:Y:S04]  /*9990*/  STL [R1+0xa10], R21 ;  /* 0x000a101501007387 */ /* 0x0081e80000100800 */
[----:B0-----:R-:W3:Y:S01]  /*99a0*/  LDL.LU R21, [R1+0x178] ;  /* 0x0001780001157983 */ /* 0x001ee20000300800 */
[----:B--2---:R-:W-:-:S03]  /*99b0*/  IMAD R26, R26, R7, RZ ;  /* 0x000000071a1a7224 */ /* 0x004fc600078e02ff */
[----:B---3--:R0:W-:Y:S04]  /*99c0*/  STL [R1+0xa14], R21 ;  /* 0x000a141501007387 */ /* 0x0081e80000100800 */
        /* <DEDUP_REMOVED lines=27> */
[----:B------:R0:W-:Y:S04]  /*9b80*/  STL [R1+0x180], R26 ;  /* 0x0001801a01007387 */ /* 0x0001e80000100800 */
[----:B0-----:R-:W5:Y:S01]  /*9b90*/  LDL.LU R26, [R1+0x100] ;  /* 0x00010000011a7983 */ /* 0x001f620000300800 */
[----:B--2---:R-:W-:-:S05]  /*9ba0*/  IMAD R21, R21, R7, RZ ;  /* 0x0000000715157224 */ /* 0x004fca00078e02ff */
[----:B------:R0:W-:Y:S04]  /*9bb0*/  STL [R1+0x17c], R21 ;  /* 0x00017c1501007387 */ /* 0x0001e80000100800 */
[----:B0-----:R-:W2:Y:S02]  /*9bc0*/  LDL.LU R21, [R1+0xa14] ;  /* 0x000a140001157983 */ /* 0x001ea40000300800 */
[----:B--2---:R-:W-:-:S05]  /*9bd0*/  IMAD R21, R21, R7, RZ ;  /* 0x0000000715157224 */ /* 0x004fca00078e02ff */
[----:B------:R0:W-:Y:S04]  /*9be0*/  STL [R1+0x178], R21 ;  /* 0x0001781501007387 */ /* 0x0001e80000100800 */
[----:B0-----:R-:W2:Y:S01]  /*9bf0*/  LDL.LU R21, [R1+0xa10] ;  /* 0x000a100001157983 */ /* 0x001ea20000300800 */
[-C--:B---3--:R-:W-:Y:S02]  /*9c00*/  IMAD R20, R20, R7.reuse, RZ ;  /* 0x0000000714147224 */ /* 0x088fe400078e02ff */
[-C--:B----4-:R-:W-:Y:S02]  /*9c10*/  IMAD R19, R19, R7.reuse, RZ ;  /* 0x0000000713137224 */ /* 0x090fe400078e02ff */
[-C--:B-----5:R-:W-:Y:S02]  /*9c20*/  IMAD R18, R18, R7.reuse, RZ ;  /* 0x0000000712127224 */ /* 0x0a0fe400078e02ff */
[----:B------:R-:W-:-:S02]  /*9c30*/  IMAD R17, R17, R7, RZ ;  /* 0x0000000711117224 */ /* 0x000fc400078e02ff */
[-C--:B------:R-:W-:Y:S02]  /*9c40*/  IMAD R16, R16, R7.reuse, RZ ;  /* 0x0000000710107224 */ /* 0x080fe400078e02ff */
[-C--:B------:R-:W-:Y:S02]  /*9c50*/  IMAD R15, R15, R7.reuse, RZ ;  /* 0x000000070f0f7224 */ /* 0x080fe400078e02ff */
[-C--:B------:R-:W-:Y:S02]  /*9c60*/  IMAD R14, R14, R7.reuse, RZ ;  /* 0x000000070e0e7224 */ /* 0x080fe400078e02ff */
[-C--:B------:R-:W-:Y:S02]  /*9c70*/  IMAD R13, R13, R7.reuse, RZ ;  /* 0x000000070d0d7224 */ /* 0x080fe400078e02ff */
[-C--:B------:R-:W-:Y:S02]  /*9c80*/  IMAD R12, R12, R7.reuse, RZ ;  /* 0x000000070c0c7224 */ /* 0x080fe400078e02ff */
        /* <DEDUP_REMOVED lines=8> */
[----:B--2---:R-:W-:-:S05]  /*9d10*/  IMAD R21, R21, R7, RZ ;  /* 0x0000000715157224 */ /* 0x004fca00078e02ff */
[----:B------:R-:W-:Y:S04]  /*9d20*/  STL [R1+0x174], R21 ;  /* 0x0001741501007387 */ /* 0x000fe80000100800 */
        /* <DEDUP_REMOVED lines=13> */
[----:B------:R0:W-:Y:S04]  /*9e00*/  STL [R1+0x134], R6 ;  /* 0x0001340601007387 */ /* 0x0001e80000100800 */
[----:B------:R1:W-:Y:S04]  /*9e10*/  STL [R1+0x130], R5 ;  /* 0x0001300501007387 */ /* 0x0003e80000100800 */
[----:B------:R2:W-:Y:S01]  /*9e20*/  STL [R1+0x12c], R4 ;  /* 0x00012c0401007387 */ /* 0x0005e20000100800 */
[----:B0-----:R-:W-:-:S02]  /*9e30*/  IMAD R6, R23, R7, RZ ;  /* 0x0000000717067224 */ /* 0x001fc400078e02ff */
[----:B-1----:R-:W-:-:S03]  /*9e40*/  IMAD R5, R22, R7, RZ ;  /* 0x0000000716057224 */ /* 0x002fc600078e02ff */
[----:B------:R-:W-:Y:S01]  /*9e50*/  STL [R1+0x128], R6 ;  /* 0x0001280601007387 */ /* 0x000fe20000100800 */
[----:B--2---:R-:W-:-:S03]  /*9e60*/  IMAD R4, R3, R7, RZ ;  /* 0x0000000703047224 */ /* 0x004fc600078e02ff */
[----:B------:R-:W-:Y:S01]  /*9e70*/  STL [R1+0x124], R5 ;  /* 0x0001240501007387 */ /* 0x000fe20000100800 */
[----:B------:R-:W-:-:S03]  /*9e80*/  IMAD R3, R25, R7, RZ ;  /* 0x0000000719037224 */ /* 0x000fc600078e02ff */
[----:B------:R0:W-:Y:S04]  /*9e90*/  STL [R1+0x120], R4 ;  /* 0x0001200401007387 */ /* 0x0001e80000100800 */
[----:B------:R1:W-:Y:S01]  /*9ea0*/  STL [R1+0x11c], R2 ;  /* 0x00011c0201007387 */ /* 0x0003e20000100800 */
[----:B0-----:R-:W-:-:S03]  /*9eb0*/  IMAD R4, R24, R7, RZ ;  /* 0x0000000718047224 */ /* 0x001fc600078e02ff */
[----:B------:R0:W-:Y:S01]  /*9ec0*/  STL [R1+0x118], R3 ;  /* 0x0001180301007387 */ /* 0x0001e20000100800 */
[----:B-1----:R-:W-:-:S03]  /*9ed0*/  IMAD R2, R0, R7, RZ ;  /* 0x0000000700027224 */ /* 0x002fc600078e02ff */
[----:B------:R-:W-:Y:S01]  /*9ee0*/  STL [R1+0x114], R4 ;  /* 0x0001140401007387 */ /* 0x000fe20000100800 */
[----:B------:R-:W-:-:S03]  /*9ef0*/  IMAD R0, R28, R7, RZ ;  /* 0x000000071c007224 */ /* 0x000fc600078e02ff */
[----:B------:R1:W-:Y:S01]  /*9f00*/  STL [R1+0x110], R2 ;  /* 0x0001100201007387 */ /* 0x0003e20000100800 */
[----:B0-----:R-:W-:-:S05]  /*9f10*/  IMAD R3, R27, R7, RZ ;  /* 0x000000071b037224 */ /* 0x001fca00078e02ff */
[----:B------:R-:W-:Y:S01]  /*9f20*/  STL [R1+0x10c], R3 ;  /* 0x00010c0301007387 */ /* 0x000fe20000100800 */
[----:B-1----:R-:W-:-:S03]  /*9f30*/  IMAD R2, R29, R7, RZ ;  /* 0x000000071d027224 */ /* 0x002fc600078e02ff */
[----:B------:R-:W2:Y:S04]  /*9f40*/  LDL.LU R29, [R1+0xfc] ;  /* 0x0000fc00011d7983 */ /* 0x000ea80000300800 */
[----:B------:R0:W-:Y:S04]  /*9f50*/  STL [R1+0x108], R0 ;  /* 0x0001080001007387 */ /* 0x0001e80000100800 */
[----:B------:R-:W-:Y:S01]  /*9f60*/  STL [R1+0x104], R2 ;  /* 0x0001040201007387 */ /* 0x000fe20000100800 */
[----:B0-----:R-:W-:-:S03]  /*9f70*/  IMAD R0, R26, R7, RZ ;  /* 0x000000071a007224 */ /* 0x001fc600078e02ff */
[----:B------:R-:W3:Y:S04]  /*9f80*/  LDL.LU R26, [R1+0xf8] ;  /* 0x0000f800011a7983 */ /* 0x000ee80000300800 */
[----:B------:R-:W4:Y:S04]  /*9f90*/  LDL.LU R21, [R1+0xf0] ;  /* 0x0000f00001157983 */ /* 0x000f280000300800 */
[----:B------:R-:W-:Y:S04]  /*9fa0*/  STL [R1+0x100], R0 ;  /* 0x0001000001007387 */ /* 0x000fe80000100800 */
[----:B----4-:R0:W-:Y:S04]  /*9fb0*/  STL [R1+0xa0c], R21 ;  /* 0x000a0c1501007387 */ /* 0x0101e80000100800 */
[----:B0-----:R-:W4:Y:S04]  /*9fc0*/  LDL.LU R21, [R1+0xf4] ;  /* 0x0000f40001157983 */ /* 0x001f280000300800 */
        /* <DEDUP_REMOVED lines=17> */
[----:B--2---:R-:W-:-:S03]  /*a0e0*/  IMAD R29, R29, R7, RZ ;  /* 0x000000071d1d7224 */ /* 0x004fc600078e02ff */
[----:B------:R-:W2:Y:S04]  /*a0f0*/  LDL.LU R22, [R1+0xa8] ;  /* 0x0000a80001167983 */ /* 0x000ea80000300800 */
[----:B------:R-:W2:Y:S01]  /*a100*/  LDL.LU R3, [R1+0xa4] ;  /* 0x0000a40001037983 */ /* 0x000ea20000300800 */
[----:B---3--:R-:W-:-:S03]  /*a110*/  IMAD R26, R26, R7, RZ ;  /* 0x000000071a1a7224 */ /* 0x008fc600078e02ff */
[----:B------:R-:W3:Y:S04]  /*a120*/  LDL.LU R2, [R1+0xa0] ;  /* 0x0000a00001027983 */ /* 0x000ee80000300800 */
[----:B------:R-:W3:Y:S04]  /*a130*/  LDL.LU R25, [R1+0x9c] ;  /* 0x00009c0001197983 */ /* 0x000ee80000300800 */
[----:B------:R-:W3:Y:S04]  /*a140*/  LDL.LU R24, [R1+0x98] ;  /* 0x0000980001187983 */ /* 0x000ee80000300800 */
[----:B------:R-:W3:Y:S04]  /*a150*/  LDL.LU R0, [R1+0x94] ;  /* 0x0000940001007983 */ /* 0x000ee80000300800 */
[----:B------:R-:W3:Y:S04]  /*a160*/  LDL.LU R27, [R1+0x90] ;  /* 0x00009000011b7983 */ /* 0x000ee80000300800 */
[----:B------:R-:W3:Y:S04]  /*a170*/  LDL.LU R28, [R1+0x8c] ;  /* 0x00008c00011c7983 */ /* 0x000ee80000300800 */
[----:B------:R0:W-:Y:S04]  /*a180*/  STL [R1+0xfc], R29 ;  /* 0x0000fc1d01007387 */ /* 0x0001e80000100800 */
[----:B0-----:R-:W3:Y:S04]  /*a190*/  LDL.LU R29, [R1+0x88] ;  /* 0x00008800011d7983 */ /* 0x001ee80000300800 */
[----:B------:R0:W-:Y:S04]  /*a1a0*/  STL [R1+0xf8], R26 ;  /* 0x0000f81a01007387 */ /* 0x0001e80000100800 */
[----:B0-----:R-:W3:Y:S01]  /*a1b0*/  LDL.LU R26, [R1+0x84] ;  /* 0x00008400011a7983 */ /* 0x001ee20000300800 */
[----:B----4-:R-:W-:-:S05]  /*a1c0*/  IMAD R21, R21, R7, RZ ;  /* 0x0000000715157224 */ /* 0x010fca00078e02ff */
[----:B------:R0:W-:Y:S04]  /*a1d0*/  STL [R1+0xf4], R21 ;  /* 0x0000f41501007387 */ /* 0x0001e80000100800 */
[----:B0-----:R-:W4:Y:S01]  /*a1e0*/  LDL.LU R21, [R1+0xa0c] ;  /* 0x000a0c0001157983 */ /* 0x001f220000300800 */
[-C--:B-----5:R-:W-:Y:S02]  /*a1f0*/  IMAD R20, R20, R7.reuse, RZ ;  /* 0x0000000714147224 */ /* 0x0a0fe400078e02ff */
        /* <DEDUP_REMOVED lines=15> */
[----:B----4-:R-:W-:-:S05]  /*a2f0*/  IMAD R21, R21, R7, RZ ;  /* 0x0000000715157224 */ /* 0x010fca00078e02ff */
        /* <DEDUP_REMOVED lines=18> */
[----:B--2---:R-:W-:-:S03]  /*a420*/  IMAD R5, R22, R7, RZ ;  /* 0x0000000716057224 */ /* 0x004fc600078e02ff */
[----:B------:R-:W-:Y:S01]  /*a430*/  STL [R1+0xac], R6 ;  /* 0x0000ac0601007387 */ /* 0x000fe20000100800 */
[-C--:B-1----:R-:W-:Y:S02]  /*a440*/  IMAD R4, R3, R7.reuse, RZ ;  /* 0x0000000703047224 */ /* 0x082fe400078e02ff */
[-C--:B---3--:R-:W-:Y:S01]  /*a450*/  IMAD R3, R2, R7.reuse, RZ ;  /* 0x0000000702037224 */ /* 0x088fe200078e02ff */
[----:B------:R-:W-:Y:S01]  /*a460*/  STL [R1+0xa8], R5 ;  /* 0x0000a80501007387 */ /* 0x000fe20000100800 */
[----:B------:R-:W-:-:S03]  /*a470*/  IMAD R2, R25, R7, RZ ;  /* 0x0000000719027224 */ /* 0x000fc600078e02ff */
[----:B------:R0:W-:Y:S04]  /*a480*/  STL [R1+0xa4], R4 ;  /* 0x0000a40401007387 */ /* 0x0001e80000100800 */
[----:B------:R1:W-:Y:S04]  /*a490*/  STL [R1+0xa0], R3 ;  /* 0x0000a00301007387 */ /* 0x0003e80000100800 */
[----:B------:R2:W-:Y:S01]  /*a4a0*/  STL [R1+0x9c], R2 ;  /* 0x00009c0201007387 */ /* 0x0005e20000100800 */
[-C--:B0-----:R-:W-:Y:S02]  /*a4b0*/  IMAD R4, R24, R7.reuse, RZ ;  /* 0x0000000718047224 */ /* 0x081fe400078e02ff */
[----:B-1----:R-:W-:-:S03]  /*a4c0*/  IMAD R3, R0, R7, RZ ;  /* 0x0000000700037224 */ /* 0x002fc600078e02ff */
[----:B------:R-:W-:Y:S01]  /*a4d0*/  STL [R1+0x98], R4 ;  /* 0x0000980401007387 */ /* 0x000fe20000100800 */
[----:B--2---:R-:W-:-:S03]  /*a4e0*/  IMAD R2, R27, R7, RZ ;  /* 0x000000071b027224 */ /* 0x004fc600078e02ff */
[----:B------:R-:W-:Y:S01]  /*a4f0*/  STL [R1+0x94], R3 ;  /* 0x0000940301007387 */ /* 0x000fe20000100800 */
[----:B------:R-:W-:-:S03]  /*a500*/  IMAD R0, R28, R7, RZ ;  /* 0x000000071c007224 */ /* 0x000fc600078e02ff */
[----:B------:R-:W2:Y:S04]  /*a510*/  LDL.LU R16, [R1+0x80] ;  /* 0x0000800001107983 */ /* 0x000ea80000300800 */
[----:B------:R0:W-:Y:S04]  /*a520*/  STL [R1+0x90], R2 ;  /* 0x0000900201007387 */ /* 0x0001e80000100800 */
[----:B------:R1:W-:Y:S04]  /*a530*/  STL [R1+0x8c], R0 ;  /* 0x00008c0001007387 */ /* 0x0003e80000100800 */
[----:B------:R-:W3:Y:S01]  /*a540*/  LDL.LU R9, [R1+0x7c] ;  /* 0x00007c0001097983 */ /* 0x000ee20000300800 */
[----:B0-----:R-:W-:-:S05]  /*a550*/  IMAD R2, R29, R7, RZ ;  /* 0x000000071d027224 */ /* 0x001fca00078e02ff */
[----:B------:R-:W-:Y:S04]  /*a560*/  STL [R1+0x88], R2 ;  /* 0x0000880201007387 */ /* 0x000fe80000100800 */
[----:B------:R-:W4:Y:S01]  /*a570*/  LDL.LU R20, [R1+0x74] ;  /* 0x0000740001147983 */ /* 0x000f220000300800 */
[----:B-1----:R-:W-:-:S03]  /*a580*/  IMAD R0, R26, R7, RZ ;  /* 0x000000071a007224 */ /* 0x002fc600078e02ff */
[----:B----4-:R0:W-:Y:S04]  /*a590*/  STL [R1+0xa08], R20 ;  /* 0x000a081401007387 */ /* 0x0101e80000100800 */
[----:B------:R1:W-:Y:S04]  /*a5a0*/  STL [R1+0x84], R0 ;  /* 0x0000840001007387 */ /* 0x0003e80000100800 */
        /* <DEDUP_REMOVED lines=19> */
[----:B-1----:R-:W2:Y:S04]  /*a6e0*/  LDL.LU R0, [R1+0x2c] ;  /* 0x00002c0001007983 */ /* 0x002ea80000300800 */
        /* <DEDUP_REMOVED lines=32> */
[-C--:B--2---:R-:W-:Y:S02]  /*a8f0*/  IMAD R0, R0, R7.reuse, RZ ;  /* 0x0000000700007224 */ /* 0x084fe400078e02ff */
[-C--:B------:R-:W-:Y:S02]  /*a900*/  IMAD R27, R27, R7.reuse, RZ ;  /* 0x000000071b1b7224 */ /* 0x080fe400078e02ff */
[-C--:B---3--:R-:W-:Y:S02]  /*a910*/  IMAD R28, R28, R7.reuse, RZ ;  /* 0x000000071c1c7224 */ /* 0x088fe400078e02ff */
[-C--:B------:R-:W-:Y:S02]  /*a920*/  IMAD R29, R29, R7.reuse, RZ ;  /* 0x000000071d1d7224 */ /* 0x080fe400078e02ff */
[----:B------:R-:W-:-:S02]  /*a930*/  IMAD R26, R26, R7, RZ ;  /* 0x000000071a1a7224 */ /* 0x000fc400078e02ff */
[----:B----4-:R-:W-:-:S05]  /*a940*/  IMAD R20, R20, R7, RZ ;  /* 0x0000000714147224 */ /* 0x010fca00078e02ff */
        /* <DEDUP_REMOVED lines=13> */
[----:B0-----:R-:W4:Y:S04]  /*aa20*/  LDL.LU R10, [R1+0x9ec] ;  /* 0x0009ec00010a7983 */ /* 0x001f280000300800 */
[----:B------:R0:W-:Y:S04]  /*aa30*/  STL [R1+0x58], R11 ;  /* 0x0000580b01007387 */ /* 0x0001e80000100800 */
[----:B0-----:R-:W3:Y:S04]  /*aa40*/  LDL.LU R11, [R1+0x9e8] ;  /* 0x0009e800010b7983 */ /* 0x001ee80000300800 */
[----:B------:R0:W-:Y:S04]  /*aa50*/  STL [R1+0x54], R8 ;  /* 0x0000540801007387 */ /* 0x0001e80000100800 */
[----:B0-----:R-:W5:Y:S04]  /*aa60*/  LDL.LU R8, [R1+0x9e4] ;  /* 0x0009e40001087983 */ /* 0x001f680000300800 */
[----:B------:R0:W-:Y:S04]  /*aa70*/  STL [R1+0x50], R6 ;  /* 0x0000500601007387 */ /* 0x0001e80000100800 */
[----:B0-----:R-:W2:Y:S04]  /*aa80*/  LDL.LU R6, [R1+0x9e0] ;  /* 0x0009e00001067983 */ /* 0x001ea80000300800 */
[----:B------:R0:W-:Y:S04]  /*aa90*/  STL [R1+0x204], R4 ;  /* 0x0002040401007387 */ /* 0x0001e80000100800 */
[----:B0-----:R-:W4:Y:S04]  /*aaa0*/  LDL.LU R4, [R1+0x9dc] ;  /* 0x0009dc0001047983 */ /* 0x001f280000300800 */
[----:B------:R0:W-:Y:S04]  /*aab0*/  STL [R1+0x200], R5 ;  /* 0x0002000501007387 */ /* 0x0001e80000100800 */
[----:B0-----:R-:W3:Y:S04]  /*aac0*/  LDL.LU R5, [R1+0x9d8] ;  /* 0x0009d80001057983 */ /* 0x001ee80000300800 */
[----:B------:R0:W-:Y:S04]  /*aad0*/  STL [R1+0x1fc], R22 ;  /* 0x0001fc1601007387 */ /* 0x0001e80000100800 */
[----:B0-----:R-:W5:Y:S04]  /*aae0*/  LDL.LU R22, [R1+0x9d4] ;  /* 0x0009d40001167983 */ /* 0x001f680000300800 */
[----:B------:R0:W-:Y:S04]  /*aaf0*/  STL [R1+0x4c], R23 ;  /* 0x00004c1701007387 */ /* 0x0001e80000100800 */
[----:B0-----:R-:W3:Y:S04]  /*ab00*/  LDL.LU R23, [R1+0x9d0] ;  /* 0x0009d00001177983 */ /* 0x001ee80000300800 */
[----:B------:R0:W-:Y:S04]  /*ab10*/  STL [R1+0x48], R2 ;  /* 0x0000480201007387 */ /* 0x0001e80000100800 */
[----:B0-----:R-:W2:Y:S04]  /*ab20*/  LDL.LU R2, [R1+0x9cc] ;  /* 0x0009cc0001027983 */ /* 0x001ea80000300800 */
[----:B------:R0:W-:Y:S04]  /*ab30*/  STL [R1+0x44], R3 ;  /* 0x0000440301007387 */ /* 0x0001e80000100800 */
[----:B0-----:R-:W4:Y:S04]  /*ab40*/  LDL.LU R3, [R1+0x9c8] ;  /* 0x0009c80001037983 */ /* 0x001f280000300800 */
        /* <DEDUP_REMOVED lines=9> */
[----:B0-----:R-:W3:Y:S04]  /*abe0*/  LDL.LU R28, [R1+0x9b4] ;  /* 0x0009b400011c7983 */ /* 0x001ee80000300800 */
[----:B------:R0:W-:Y:S04]  /*abf0*/  STL [R1+0x2c], R29 ;  /* 0x00002c1d01007387 */ /* 0x0001e80000100800 */
[----:B0-----:R-:W4:Y:S04]  /*ac00*/  LDL.LU R29, [R1+0x9b0] ;  /* 0x0009b000011d7983 */ /* 0x001f280000300800 */
[----:B------:R0:W-:Y:S04]  /*ac10*/  STL [R1+0x28], R26 ;  /* 0x0000281a01007387 */ /* 0x0001e80000100800 */
[----:B0-----:R-:W5:Y:S01]  /*ac20*/  LDL.LU R26, [R1+0x9ac] ;  /* 0x0009ac00011a7983 */ /* 0x001f620000300800 */
[----:B------:R-:W-:-:S05]  /*ac30*/  IMAD R17, R17, R7, RZ ;  /* 0x0000000711117224 */ /* 0x000fca00078e02ff */
[----:B------:R5:W-:Y:S01]  /*ac40*/  STL [R1+0x24], R17 ;  /* 0x0000241101007387 */ /* 0x000be20000100800 */
[-C--:B------:R-:W-:Y:S02]  /*ac50*/  IMAD R15, R15, R7.reuse, RZ ;  /* 0x000000070f0f7224 */ /* 0x080fe400078e02ff */
[----:B--2---:R-:W-:-:S05]  /*ac60*/  IMAD R0, R0, R7, RZ ;  /* 0x0000000700007224 */ /* 0x004fca00078e02ff */
[----:B------:R-:W-:Y:S01]  /*ac70*/  LEA R2, P0, R0, R2, 0x1 ;  /* 0x0000000200027211 */ /* 0x000fe200078008ff */
[-C--:B-----5:R-:W-:Y:S02]  /*ac80*/  IMAD R17, R26, R7.reuse, RZ ;  /* 0x000000071a117224 */ /* 0x0a0fe400078e02ff */
[-C--:B------:R-:W-:Y:S02]  /*ac90*/  IMAD R26, R19, R7.reuse, RZ ;  /* 0x00000007131a7224 */ /* 0x080fe400078e02ff */
[-C--:B------:R-:W-:Y:S02]  /*aca0*/  IMAD R19, R16, R7.reuse, RZ ;  /* 0x0000000710137224 */ /* 0x080fe400078e02ff */
[-C--:B------:R-:W-:Y:S01]  /*acb0*/  IMAD R16, R9, R7.reuse, RZ ;  /* 0x0000000709107224 */ /* 0x080fe200078e02ff */
[----:B------:R-:W-:Y:S01]  /*acc0*/  LEA R9, P1, R26, R24, 0x1 ;  /* 0x000000181a097211 */ /* 0x000fe200078208ff */
[----:B----4-:R-:W-:Y:S01]  /*acd0*/  IMAD R7, R29, R7, RZ ;  /* 0x000000071d077224 */ /* 0x010fe200078e02ff */
[----:B------:R-:W3:Y:S08]  /*ace0*/  LDC R24, c[0x0][0x240] ;  /* 0x00009000ff187b82 */ /* 0x000ef00000000800 */
[----:B------:R-:W0:Y:S01]  /*acf0*/  LDC R29, c[0x0][0x21c] ;  /* 0x00008700ff1d7b82 */ /* 0x000e220000000800 */
[----:B------:R3:W-:Y:S04]  /*ad00*/  STL [R1+0x964], R9 ;  /* 0x0009640901007387 */ /* 0x0007e80000100800 */
[----:B------:R1:W-:Y:S01]  /*ad10*/  STL [R1+0x960], R2 ;  /* 0x0009600201007387 */ /* 0x0003e20000100800 */
[----:B---3--:R-:W-:-:S02]  /*ad20*/  IMAD R9, R28, R24, RZ ;  /* 0x000000181c097224 */ /* 0x008fc400078e02ff */
[----:B-1----:R-:W-:Y:S01]  /*ad30*/  IMAD R2, R27, R24, RZ ;  /* 0x000000181b027224 */ /* 0x002fe200078e02ff */
[----:B------:R-:W-:Y:S02]  /*ad40*/  LEA.HI.X.SX32 R24, R0, R25, 0x1, P0 ;  /* 0x0000001900187211 */ /* 0x000fe400000f0eff */
[----:B------:R-:W2:Y:S01]  /*ad50*/  LDL.LU R0, [R1+0x30] ;  /* 0x0000300001007983 */ /* 0x000ea20000300800 */
[----:B0-----:R-:W-:Y:S02]  /*ad60*/  LEA.HI.X.SX32 R26, R26, R29, 0x1, P1 ;  /* 0x0000001d1a1a7211 */ /* 0x001fe400008f0eff */
[C---:B------:R-:W-:Y:S01]  /*ad70*/  LEA R25, P2, R2.reuse, R22, 0x1 ;  /* 0x0000001602197211 */ /* 0x040fe200078408ff */
[----:B------:R-:W0:Y:S02]  /*ad80*/  LDC.64 R28, c[0x0][0x218] ;  /* 0x00008600ff1c7b82 */ /* 0x000e240000000a00 */
[----:B------:R1:W-:Y:S04]  /*ad90*/  STL [R1+0x95c], R26 ;  /* 0x00095c1a01007387 */ /* 0x0003e80000100800 */
[----:B------:R3:W-:Y:S01]  /*ada0*/  STL [R1+0x94c], R24 ;  /* 0x00094c1801007387 */ /* 0x0007e20000100800 */
[----:B------:R-:W-:-:S03]  /*adb0*/  LEA.HI.X.SX32 R3, R2, R3, 0x1, P2 ;  /* 0x0000000302037211 */ /* 0x000fc600010f0eff */
[----:B------:R-:W4:Y:S01]  /*adc0*/  LDL.LU R22, [R1+0x2c] ;  /* 0x00002c0001167983 */ /* 0x000f220000300800 */
[----:B-1----:R-:W1:Y:S01]  /*add0*/  LDC.64 R26, c[0x0][0x218] ;  /* 0x00008600ff1a7b82 */ /* 0x002e620000000a00 */
[----:B---3--:R-:W-:Y:S02]  /*ade0*/  LEA R24, P1, R9, R4, 0x1 ;  /* 0x0000000409187211 */ /* 0x008fe400078208ff */
[----:B------:R-:W-:Y:S01]  /*adf0*/  LEA R4, P0, R7, R6, 0x1 ;  /* 0x0000000607047211 */ /* 0x000fe200078008ff */
[----:B------:R-:W-:Y:S01]  /*ae00*/  STL [R1+0x954], R25 ;  /* 0x0009541901007387 */ /* 0x000fe20000100800 */
[----:B------:R-:W-:-:S03]  /*ae10*/  LEA.HI.X.SX32 R2, R9, R23, 0x1, P1 ;  /* 0x0000001709027211 */ /* 0x000fc600008f0eff */
[----:B------:R-:W3:Y:S04]  /*ae20*/  LDL.LU R6, [R1+0x24] ;  /* 0x0000240001067983 */ /* 0x000ee80000300800 */
[----:B------:R5:W-:Y:S04]  /*ae30*/  STL [R1+0x958], R24 ;  /* 0x0009581801007387 */ /* 0x000be80000100800 */
[----:B------:R5:W-:Y:S04]  /*ae40*/  STL [R1+0x950], R4 ;  /* 0x0009500401007387 */ /* 0x000be80000100800 */
[----:B------:R-:W2:Y:S01]  /*ae50*/  LDL.LU R9, [R1+0x9a8] ;  /* 0x0009a80001097983 */ /* 0x000ea20000300800 */
[----:B-----5:R-:W5:Y:S03]  /*ae60*/  LDC.64 R24, c[0x0][0x218] ;  /* 0x00008600ff187b82 */ /* 0x020f660000000a00 */
[----:B------:R0:W-:Y:S01]  /*ae70*/  STL [R1+0x944], R3 ;  /* 0x0009440301007387 */ /* 0x0001e20000100800 */
[----:B------:R-:W-:-:S03]  /*ae80*/  LEA.HI.X.SX32 R4, R7, R5, 0x1, P0 ;  /* 0x0000000507047211 */ /* 0x000fc600000f0eff */
[----:B------:R-:W5:Y:S01]  /*ae90*/  LDL.LU R7, [R1+0x9a4] ;  /* 0x0009a40001077983 */ /* 0x000f620000300800 */
[----:B------:R-:W-:-:S03]  /*aea0*/  LEA R5, P2, R19, R10, 0x1 ;  /* 0x0000000a13057211 */ /* 0x000fc600078408ff */
[----:B------:R1:W-:Y:S04]  /*aeb0*/  STL [R1+0x948], R2 ;  /* 0x0009480201007387 */ /* 0x0003e80000100800 */
[----:B0-----:R-:W3:Y:S01]  /*aec0*/  LDL.LU R3, [R1+0x3c] ;  /* 0x00003c0001037983 */ /* 0x001ee20000300800 */
[----:B-1----:R-:W-:-:S03]  /*aed0*/  LEA R2, P3, R16, R8, 0x1 ;  /* 0x0000000810027211 */ /* 0x002fc600078608ff */
[----:B------:R0:W-:Y:S04]  /*aee0*/  STL [R1+0x93c], R4 ;  /* 0x00093c0401007387 */ /* 0x0001e80000100800 */
[----:B0-----:R-:W3:Y:S04]  /*aef0*/  LDL.LU R4, [R1+0x218] ;  /* 0x0002180001047983 */ /* 0x001ee80000300800 */
[----:B------:R0:W-:Y:S04]  /*af00*/  STL [R1+0x938], R2 ;  /* 0x0009380201007387 */ /* 0x0001e80000100800 */
[----:B------:R1:W-:Y:S01]  /*af10*/  STL [R1+0x940], R5 ;  /* 0x0009400501007387 */ /* 0x0003e20000100800 */
[----:B0-----:R-:W-:-:S03]  /*af20*/  LEA R2, P1, R17, R12, 0x1 ;  /* 0x0000000c11027211 */ /* 0x001fc600078208ff */
[----:B------:R-:W3:Y:S01]  /*af30*/  LDL.LU R12, [R1+0x38] ;  /* 0x00003800010c7983 */ /* 0x000ee20000300800 */
[----:B-1----:R-:W-:-:S03]  /*af40*/  LEA R5, P0, R15, R14, 0x1 ;  /* 0x0000000e0f057211 */ /* 0x002fc600078008ff */
[----:B------:R-:W-:Y:S04]  /*af50*/  STL [R1+0x934], R2 ;  /* 0x0009340201007387 */ /* 0x000fe80000100800 */
[----:B------:R-:W3:Y:S04]  /*af60*/  LDL.LU R14, [R1+0x34] ;  /* 0x00003400010e7983 */ /* 0x000ee80000300800 */
[----:B------:R2:W-:Y:S02]  /*af70*/  STL [R1+0x930], R5 ;  /* 0x0009300501007387 */ /* 0x0005e40000100800 */
[----:B--2---:R-:W-:-:S02]  /*af80*/  LEA.HI.X.SX32 R5, R19, R9, 0x1, P2 ;  /* 0x0000000913057211 */ /* 0x004fc400010f0eff */
[----:B-----5:R-:W-:Y:S02]  /*af90*/  LEA.HI.X.SX32 R2, R16, R7, 0x1, P3 ;  /* 0x0000000710027211 */ /* 0x020fe400018f0eff */
[----:B------:R-:W3:Y:S04]  /*afa0*/  LDL.LU R16, [R1+0x9a0] ;  /* 0x0009a00001107983 */ /* 0x000ee80000300800 */
[----:B------:R-:W2:Y:S04]  /*afb0*/  LDL.LU R7, [R1+0x4] ;  /* 0x0000040001077983 */ /* 0x000ea80000300800 */
[----:B------:R0:W-:Y:S04]  /*afc0*/  STL [R1+0x928], R2 ;  /* 0x0009280201007387 */ /* 0x0001e80000100800 */
[----:B------:R-:W5:Y:S04]  /*afd0*/  LDL.LU R19, [R1+0x99c] ;  /* 0x00099c0001137983 */ /* 0x000f680000300800 */
[----:B------:R-:W2:Y:S01]  /*afe0*/  LDL.LU R9, [R1+0x28] ;  /* 0x0000280001097983 */ /* 0x000ea20000300800 */
[----:B0-----:R-:W-:-:S03]  /*aff0*/  LEA.HI.X.SX32 R2, R17, R11, 0x1, P1 ;  /* 0x0000000b11027211 */ /* 0x001fc600008f0eff */
[----:B------:R0:W-:Y:S04]  /*b000*/  STL [R1+0x92c], R5 ;  /* 0x00092c0501007387 */ /* 0x0001e80000100800 */
[----:B------:R-:W5:Y:S04]  /*b010*/  LDL.LU R17, [R1+0x998] ;  /* 0x0009980001117983 */ /* 0x000f680000300800 */
[----:B------:R-:W5:Y:S01]  /*b020*/  LDL.LU R11, [R1] ;  /* 0x00000000010b7983 */ /* 0x000f620000300800 */
[----:B0-----:R-:W-:-:S03]  /*b030*/  LEA.HI.X.SX32 R5, R15, R13, 0x1, P0 ;  /* 0x0000000d0f057211 */ /* 0x001fc600000f0eff */
[----:B------:R-:W-:Y:S04]  /*b040*/  STL [R1+0x920], R2 ;  /* 0x0009200201007387 */ /* 0x000fe80000100800 */
[----:B------:R-:W5:Y:S04]  /*b050*/  LDL.LU R15, [R1+0x994] ;  /* 0x00099400010f7983 */ /* 0x000f680000300800 */
[----:B------:R-:W5:Y:S04]  /*b060*/  LDL.LU R10, [R1+0x40] ;  /* 0x00004000010a7983 */ /* 0x000f680000300800 */
[----:B------:R0:W-:Y:S04]  /*b070*/  STL [R1+0x914], R5 ;  /* 0x0009140501007387 */ /* 0x0001e80000100800 */
[----:B------:R-:W5:Y:S04]  /*b080*/  LDL.LU R8, [R1+0x1e8] ;  /* 0x0001e80001087983 */ /* 0x000f680000300800 */
[----:B0-----:R-:W5:Y:S01]  /*b090*/  LDL.LU R5, [R1+0x1ec] ;  /* 0x0001ec0001057983 */ /* 0x001f620000300800 */
[----:B----4-:R-:W-:-:S02]  /*b0a0*/  LEA R13, P1, R22, R20, 0x1 ;  /* 0x00000014160d7211 */ /* 0x010fc400078208ff */
[----:B---3--:R-:W-:-:S05]  /*b0b0*/  LEA R2, P3, R6, R16, 0x1 ;  /* 0x0000001006027211 */ /* 0x008fca00078608ff */
[----:B------:R2:W-:Y:S04]  /*b0c0*/  STL [R1+0x924], R2 ;  /* 0x0009240201007387 */ /* 0x0005e80000100800 */
[----:B------:R-:W3:Y:S01]  /*b0d0*/  LDL.LU R23, [R1+0x1f4] ;  /* 0x0001f40001177983 */ /* 0x000ee20000300800 */
[----:B--2---:R-:W-:-:S03]  /*b0e0*/  LEA R2, P2, R9, R18, 0x1 ;  /* 0x0000001209027211 */ /* 0x004fc600078408ff */
[----:B------:R-:W2:Y:S04]  /*b0f0*/  LDL.LU R18, [R1+0x1f8] ;  /* 0x0001f80001127983 */ /* 0x000ea80000300800 */
[----:B------:R0:W-:Y:S04]  /*b100*/  STL [R1+0x91c], R2 ;  /* 0x00091c0201007387 */ /* 0x0001e80000100800 */
[----:B0-----:R-:W4:Y:S01]  /*b110*/  LDL.LU R2, [R1+0x1f0] ;  /* 0x0001f00001027983 */ /* 0x001f220000300800 */
[----:B-----5:R-:W-:-:S03]  /*b120*/  LEA R11, P0, R0, R11, 0x1 ;  /* 0x0000000b000b7211 */ /* 0x020fc600078008ff */
[----:B------:R0:W-:Y:S02]  /*b130*/  STL [R1+0x910], R13 ;  /* 0x0009100d01007387 */ /* 0x0001e40000100800 */
[----:B0-----:R-:W-:Y:S02]  /*b140*/  LEA.HI.X.SX32 R13, R6, R15, 0x1, P3 ;  /* 0x0000000f060d7211 */ /* 0x001fe400018f0eff */
[----:B------:R-:W5:Y:S04]  /*b150*/  LDL.LU R6, [R1+0x1e4] ;  /* 0x0001e40001067983 */ /* 0x000f680000300800 */
[----:B------:R0:W-:Y:S04]  /*b160*/  STL [R1+0x918], R11 ;  /* 0x0009180b01007387 */ /* 0x0001e80000100800 */
[----:B------:R-:W-:Y:S04]  /*b170*/  STL [R1+0x90c], R13 ;  /* 0x00090c0d01007387 */ /* 0x000fe80000100800 */
[----:B------:R-:W5:Y:S01]  /*b180*/  LDL.LU R16, [R1+0x1e0] ;  /* 0x0001e00001107983 */ /* 0x000f620000300800 */
[----:B0-----:R-:W-:-:S02]  /*b190*/  LEA.HI.X.SX32 R11, R9, R17, 0x1, P2 ;  /* 0x00000011090b7211 */ /* 0x001fc400010f0eff */
[----:B------:R-:W-:-:S03]  /*b1a0*/  LEA.HI.X.SX32 R9, R22, R19, 0x1, P1 ;  /* 0x0000001316097211 */ /* 0x000fc600008f0eff */
[----:B------:R0:W-:Y:S01]  /*b1b0*/  STL [R1+0x908], R11 ;  /* 0x0009080b01007387 */ /* 0x0001e20000100800 */
[----:B------:R-:W-:-:S03]  /*b1c0*/  LEA.HI.X.SX32 R0, R0, R21, 0x1, P0 ;  /* 0x0000001500007211 */ /* 0x000fc600000f0eff */
[----:B------:R1:W-:Y:S04]  /*b1d0*/  STL [R1+0x8f8], R9 ;  /* 0x0008f80901007387 */ /* 0x0003e80000100800 */
[----:B------:R-:W5:Y:S01]  /*b1e0*/  LDL.LU R22, [R1+0x1dc] ;  /* 0x0001dc0001167983 */ /* 0x000f620000300800 */
[----:B0-----:R-:W-:-:S03]  /*b1f0*/  LEA R11, P2, R14, R26, 0x1 ;  /* 0x0000001a0e0b7211 */ /* 0x001fc600078408ff */
[----:B------:R0:W-:Y:S01]  /*b200*/  STL [R1+0x904], R0 ;  /* 0x0009040001007387 */ /* 0x0001e20000100800 */
[----:B-1----:R-:W-:-:S03]  /*b210*/  LEA R9, P1, R12, R28, 0x1 ;  /* 0x0000001c0c097211 */ /* 0x002fc600078208ff */
[----:B0-----:R-:W5:Y:S04]  /*b220*/  LDL.LU R0, [R1+0x1d8] ;  /* 0x0001d80001007983 */ /* 0x001f680000300800 */
[----:B------:R0:W-:Y:S04]  /*b230*/  STL [R1+0x8fc], R11 ;  /* 0x0008fc0b01007387 */ /* 0x0001e80000100800 */
[----:B------:R1:W-:Y:S04]  /*b240*/  STL [R1+0x860], R9 ;  /* 0x0008600901007387 */ /* 0x0003e80000100800 */
[----:B------:R-:W5:Y:S01]  /*b250*/  LDL.LU R13, [R1+0x1d4] ;  /* 0x0001d400010d7983 */ /* 0x000f620000300800 */
[----:B0-----:R-:W-:-:S02]  /*b260*/  LEA R11, P0, R3, R24, 0x1 ;  /* 0x00000018030b7211 */ /* 0x001fc400078008ff */
[----:B-1----:R-:W-:-:S03]  /*b270*/  LEA.HI.X.SX32 R9, R14, R7, 0x1, P2 ;  /* 0x000000070e097211 */ /* 0x002fc600010f0eff */
[----:B------:R0:W-:Y:S01]  /*b280*/  STL [R1+0x900], R11 ;  /* 0x0009000b01007387 */ /* 0x0001e20000100800 */
[----:B------:R-:W-:-:S03]  /*b290*/  LEA.HI.X.SX32 R7, R12, R27, 0x1, P1 ;  /* 0x0000001b0c077211 */ /* 0x000fc600008f0eff */
[----:B0-----:R-:W5:Y:S04]  /*b2a0*/  LDL.LU R11, [R1+0x1d0] ;  /* 0x0001d000010b7983 */ /* 0x001f680000300800 */
[----:B------:R0:W-:Y:S04]  /*b2b0*/  STL [R1+0x85c], R9 ;  /* 0x00085c0901007387 */ /* 0x0001e80000100800 */
[----:B------:R1:W-:Y:S04]  /*b2c0*/  STL [R1+0x60c], R7 ;  /* 0x00060c0701007387 */ /* 0x0003e80000100800 */
[----:B0-----:R-:W5:Y:S01]  /*b2d0*/  LDL.LU R9, [R1+0x1cc] ;  /* 0x0001cc0001097983 */ /* 0x001f620000300800 */
[----:B-1----:R-:W-:-:S05]  /*b2e0*/  LEA.HI.X.SX32 R7, R3, R29, 0x1, P0 ;  /* 0x0000001d03077211 */ /* 0x002fca00000f0eff */
[----:B------:R0:W-:Y:S04]  /*b2f0*/  STL [R1+0x858], R7 ;  /* 0x0008580701007387 */ /* 0x0001e80000100800 */
[----:B0-----:R-:W5:Y:S01]  /*b300*/  LDL.LU R7, [R1+0x1c8] ;  /* 0x0001c80001077983 */ /* 0x001f620000300800 */
[-C--:B------:R-:W-:Y:S02]  /*b310*/  LEA R12, P5, R10, R24.reuse, 0x1 ;  /* 0x000000180a0c7211 */ /* 0x080fe400078a08ff */
[----:B------:R-:W-:-:S03]  /*b320*/  LEA R15, P2, R8, R24, 0x1 ;  /* 0x00000018080f7211 */ /* 0x000fc600078408ff */
[----:B------:R0:W-:Y:S04]  /*b330*/  STL [R1+0x854], R12 ;  /* 0x0008540c01007387 */ /* 0x0001e80000100800 */
[----:B------:R-:W5:Y:S01]  /*b340*/  LDL.LU R14, [R1+0x1c4] ;  /* 0x0001c400010e7983 */ /* 0x000f620000300800 */
[----:B0-----:R-:W-:-:S03]  /*b350*/  LEA R12, P1, R5, R24, 0x1 ;  /* 0x00000018050c7211 */ /* 0x001fc600078208ff */
[----:B------:R-:W-:Y:S04]  /*b360*/  STL [R1+0x72c], R15 ;  /* 0x00072c0f01007387 */ /* 0x000fe80000100800 */
[----:B------:R0:W-:Y:S04]  /*b370*/  STL [R1+0x864], R12 ;  /* 0x0008640c01007387 */ /* 0x0001e80000100800 */
[----:B0-----:R-:W5:Y:S01]  /*b380*/  LDL.LU R12, [R1+0x1c0] ;  /* 0x0001c000010c7983 */ /* 0x001f620000300800 */
[----:B---3--:R-:W-:-:S05]  /*b390*/  LEA R15, P4, R23, R24, 0x1 ;  /* 0x00000018170f7211 */ /* 0x008fca00078808ff */
[----:B------:R4:W-:Y:S01]  /*b3a0*/  STL [R1+0x610], R15 ;  /* 0x0006100f01007387 */ /* 0x0009e20000100800 */
[----:B--2---:R-:W-:-:S05]  /*b3b0*/  LEA R17, P3, R18, R24, 0x1 ;  /* 0x0000001812117211 */ /* 0x004fca00078608ff */
[----:B------:R0:W-:Y:S01]  /*b3c0*/  STL [R1+0x73c], R17 ;  /* 0x00073c1101007387 */ /* 0x0001e20000100800 */
[-C--:B----4-:R-:W-:Y:S02]  /*b3d0*/  LEA R15, P6, R2, R24.reuse, 0x1 ;  /* 0x00000018020f7211 */ /* 0x090fe400078c08ff */
[----:B0-----:R-:W-:Y:S02]  /*b3e0*/  LEA.HI.X.SX32 R17, R10, R25, 0x1, P5 ;  /* 0x000000190a117211 */ /* 0x001fe400028f0eff */
[----:B------:R-:W2:Y:S04]  /*b3f0*/  LDL.LU R10, [R1+0x1bc] ;  /* 0x0001bc00010a7983 */ /* 0x000ea80000300800 */
[----:B------:R5:W-:Y:S04]  /*b400*/  STL [R1+0x868], R15 ;  /* 0x0008680f01007387 */ /* 0x000be80000100800 */
[----:B------:R0:W-:Y:S01]  /*b410*/  STL [R1+0x728], R17 ;  /* 0x0007281101007387 */ /* 0x0001e20000100800 */
[----:B-----5:R-:W-:-:S02]  /*b420*/  LEA R15, P5, R6, R24, 0x1 ;  /* 0x00000018060f7211 */ /* 0x020fc400078a08ff */
[----:B0-----:R-:W-:Y:S02]  /*b430*/  LEA.HI.X.SX32 R17, R8, R25, 0x1, P2 ;  /* 0x0000001908117211 */ /* 0x001fe400010f0eff */
[----:B------:R-:W3:Y:S04]  /*b440*/  LDL.LU R8, [R1+0x1b8] ;  /* 0x0001b80001087983 */ /* 0x000ee80000300800 */
[----:B------:R0:W-:Y:S04]  /*b450*/  STL [R1+0x618], R15 ;  /* 0x0006180f01007387 */ /* 0x0001e80000100800 */
[----:B------:R1:W-:Y:S01]  /*b460*/  STL [R1+0x5fc], R17 ;  /* 0x0005fc1101007387 */ /* 0x0003e20000100800 */
[----:B0-----:R-:W-:-:S02]  /*b470*/  LEA R15, P2, R16, R24, 0x1 ;  /* 0x00000018100f7211 */ /* 0x001fc400078408ff */
[----:B-1----:R-:W-:Y:S02]  /*b480*/  LEA.HI.X.SX32 R17, R5, R25, 0x1, P1 ;  /* 0x0000001905117211 */ /* 0x002fe400008f0eff */
[----:B------:R-:W4:Y:S04]  /*b490*/  LDL.LU R5, [R1+0x1b4] ;  /* 0x0001b40001057983 */ /* 0x000f280000300800 */
[----:B------:R0:W-:Y:S04]  /*b4a0*/  STL [R1+0x744], R15 ;  /* 0x0007440f01007387 */ /* 0x0001e80000100800 */
[----:B------:R1:W-:Y:S01]  /*b4b0*/  STL [R1+0x738], R17 ;  /* 0x0007381101007387 */ /* 0x0003e20000100800 */
[----:B0-----:R-:W-:-:S02]  /*b4c0*/  LEA R15, P1, R22, R24, 0x1 ;  /* 0x00000018160f7211 */ /* 0x001fc400078208ff */
[----:B-1----:R-:W-:Y:S02]  /*b4d0*/  LEA.HI.X.SX32 R17, R23, R25, 0x1, P4 ;  /* 0x0000001917117211 */ /* 0x002fe400020f0eff */
[----:B------:R-:W5:Y:S04]  /*b4e0*/  LDL.LU R23, [R1+0x1b0] ;  /* 0x0001b00001177983 */ /* 0x000f680000300800 */
        /* <DEDUP_REMOVED lines=23> */
[-C--:B-1----:R-:W-:Y:S02]  /*b660*/  LEA.HI.X.SX32 R17, R22, R25.reuse, 0x1, P1 ;  /* 0x0000001916117211 */ /* 0x082fe400008f0eff */
[----:B------:R-:W5:Y:S04]  /*b670*/  LDL.LU R22, [R1+0x19c] ;  /* 0x00019c0001167983 */ /* 0x000f680000300800 */
[----:B------:R-:W-:Y:S04]  /*b680*/  STL [R1+0x754], R15 ;  /* 0x0007540f01007387 */ /* 0x000fe80000100800 */
[----:B------:R0:W-:Y:S02]  /*b690*/  STL [R1+0x748], R17 ;  /* 0x0007481101007387 */ /* 0x0001e40000100800 */
[----:B0-----:R-:W-:-:S02]  /*b6a0*/  LEA.HI.X.SX32 R17, R0, R25, 0x1, P4 ;  /* 0x0000001900117211 */ /* 0x001fc400020f0eff */
[----:B------:R-:W5:Y:S01]  /*b6b0*/  LDL.LU R0, [R1+0x198] ;  /* 0x0001980001007983 */ /* 0x000f620000300800 */
[----:B------:R-:W-:-:S05]  /*b6c0*/  LEA R15, P1, R14, R24, 0x1 ;  /* 0x000000180e0f7211 */ /* 0x000fca00078208ff */
[----:B------:R0:W-:Y:S04]  /*b6d0*/  STL [R1+0x874], R15 ;  /* 0x0008740f01007387 */ /* 0x0001e80000100800 */
[----:B------:R1:W-:Y:S01]  /*b6e0*/  STL [R1+0x578], R17 ;  /* 0x0005781101007387 */ /* 0x0003e20000100800 */
[----:B0-----:R-:W-:Y:S02]  /*b6f0*/  LEA R15, P4, R12, R24, 0x1 ;  /* 0x000000180c0f7211 */ /* 0x001fe400078808ff */
[-C--:B-1----:R-:W-:Y:S02]  /*b700*/  LEA.HI.X.SX32 R17, R13, R25.reuse, 0x1, P3 ;  /* 0x000000190d117211 */ /* 0x082fe400018f0eff */
[----:B------:R-:W5:Y:S04]  /*b710*/  LDL.LU R13, [R1+0x194] ;  /* 0x00019400010d7983 */ /* 0x000f680000300800 */
[----:B------:R-:W-:Y:S04]  /*b720*/  STL [R1+0x630], R15 ;  /* 0x0006300f01007387 */ /* 0x000fe80000100800 */
[----:B------:R0:W-:Y:S02]  /*b730*/  STL [R1+0x624], R17 ;  /* 0x0006241101007387 */ /* 0x0001e40000100800 */
[----:B0-----:R-:W-:-:S02]  /*b740*/  LEA.HI.X.SX32 R17, R11, R25, 0x1, P6 ;  /* 0x000000190b117211 */ /* 0x001fc400030f0eff */
[----:B------:R-:W5:Y:S01]  /*b750*/  LDL.LU R11, [R1+0x190] ;  /* 0x00019000010b7983 */ /* 0x000f620000300800 */
[----:B--2---:R-:W-:-:S05]  /*b760*/  LEA R15, P3, R10, R24, 0x1 ;  /* 0x000000180a0f7211 */ /* 0x004fca00078608ff */
[----:B------:R-:W-:Y:S04]  /*b770*/  STL [R1+0x75c], R15 ;  /* 0x00075c0f01007387 */ /* 0x000fe80000100800 */
[----:B------:R0:W-:Y:S02]  /*b780*/  STL [R1+0x750], R17 ;  /* 0x0007501101007387 */ /* 0x0001e40000100800 */
[----:B0-----:R-:W-:Y:S02]  /*b790*/  LEA.HI.X.SX32 R17, R9, R25, 0x1, P5 ;  /* 0x0000001909117211 */ /* 0x001fe400028f0eff */
[-C--:B---3--:R-:W-:Y:S01]  /*b7a0*/  LEA R15, P6, R8, R24.reuse, 0x1 ;  /* 0x00000018080f7211 */ /* 0x088fe200078c08ff */
[----:B------:R-:W2:Y:S04]  /*b7b0*/  LDL.LU R9, [R1+0x18c] ;  /* 0x00018c0001097983 */ /* 0x000ea80000300800 */
[----:B------:R4:W-:Y:S04]  /*b7c0*/  STL [R1+0x878], R15 ;  /* 0x0008780f01007387 */ /* 0x0009e80000100800 */
[----:B------:R0:W-:Y:S01]  /*b7d0*/  STL [R1+0x57c], R17 ;  /* 0x00057c1101007387 */ /* 0x0001e20000100800 */
[----:B----4-:R-:W-:-:S02]  /*b7e0*/  LEA R15, P5, R5, R24, 0x1 ;  /* 0x00000018050f7211 */ /* 0x010fc400078a08ff */
[----:B0-----:R-:W-:Y:S02]  /*b7f0*/  LEA.HI.X.SX32 R17, R7, R25, 0x1, P2 ;  /* 0x0000001907117211 */ /* 0x001fe400010f0eff */
[----:B------:R-:W3:Y:S04]  /*b800*/  LDL.LU R7, [R1+0x188] ;  /* 0x0001880001077983 */ /* 0x000ee80000300800 */
[----:B------:R5:W-:Y:S04]  /*b810*/  STL [R1+0x638], R15 ;  /* 0x0006380f01007387 */ /* 0x000be80000100800 */
[----:B------:R0:W-:Y:S01]  /*b820*/  STL [R1+0x62c], R17 ;  /* 0x00062c1101007387 */ /* 0x0001e20000100800 */
[----:B-----5:R-:W-:-:S02]  /*b830*/  LEA R15, P2, R23, R24, 0x1 ;  /* 0x00000018170f7211 */ /* 0x020fc400078408ff */
[----:B0-----:R-:W-:Y:S02]  /*b840*/  LEA.HI.X.SX32 R17, R14, R25, 0x1, P1 ;  /* 0x000000190e117211 */ /* 0x001fe400008f0eff */
        /* <DEDUP_REMOVED lines=49> */
[----:B------:R-:W2:Y:S01]  /*bb60*/  LDL.LU R22, [R1+0x154] ;  /* 0x0001540001167983 */ /* 0x000ea20000300800 */
[----:B---3--:R-:W-:-:S05]  /*bb70*/  LEA R15, P6, R7, R24, 0x1 ;  /* 0x00000018070f7211 */ /* 0x008fca00078c08ff */
[----:B------:R-:W-:Y:S04]  /*bb80*/  STL [R1+0x888], R15 ;  /* 0x0008880f01007387 */ /* 0x000fe80000100800 */
[----:B------:R0:W-:Y:S02]  /*bb90*/  STL [R1+0x58c], R17 ;  /* 0x00058c1101007387 */ /* 0x0001e40000100800 */
[----:B0-----:R-:W-:Y:S02]  /*bba0*/  LEA.HI.X.SX32 R17, R0, R25, 0x1, P2 ;  /* 0x0000001900117211 */ /* 0x001fe400010f0eff */
[-C--:B----4-:R-:W-:Y:S01]  /*bbb0*/  LEA R15, P5, R14, R24.reuse, 0x1 ;  /* 0x000000180e0f7211 */ /* 0x090fe200078a08ff */
        /* <DEDUP_REMOVED lines=50> */
[----:B------:R-:W-:Y:S02]  /*bee0*/  LEA.HI.X.SX32 R16, R16, R25, 0x1, P4 ;  /* 0x0000001910107211 */ /* 0x000fe400020f0eff */
[----:B--2---:R-:W-:-:S05]  /*bef0*/  LEA R15, P3, R22, R24, 0x1 ;  /* 0x00000018160f7211 */ /* 0x004fca00078608ff */
[----:B------:R-:W-:Y:S04]  /*bf00*/  STL [R1+0x79c], R15 ;  /* 0x00079c0f01007387 */ /* 0x000fe80000100800 */
[----:B------:R0:W-:Y:S04]  /*bf10*/  STL [R1+0x790], R17 ;  /* 0x0007901101007387 */ /* 0x0001e80000100800 */
[----:B------:R-:W2:Y:S01]  /*bf20*/  LDL.LU R20, [R1+0x124] ;  /* 0x0001240001147983 */ /* 0x000ea20000300800 */
[----:B0-----:R-:W-:Y:S02]  /*bf30*/  LEA.HI.X.SX32 R17, R18, R25, 0x1, P5 ;  /* 0x0000001912117211 */ /* 0x001fe400028f0eff */
[----:B---3--:R-:W-:-:S05]  /*bf40*/  LEA R15, P6, R0, R24, 0x1 ;  /* 0x00000018000f7211 */ /* 0x008fca00078c08ff */
[----:B------:R-:W-:Y:S04]  /*bf50*/  STL [R1+0x898], R15 ;  /* 0x0008980f01007387 */ /* 0x000fe80000100800 */
[----:B------:R0:W-:Y:S02]  /*bf60*/  STL [R1+0x59c], R17 ;  /* 0x00059c1101007387 */ /* 0x0001e40000100800 */
[----:B0-----:R-:W-:Y:S02]  /*bf70*/  LEA.HI.X.SX32 R17, R2, R25, 0x1, P2 ;  /* 0x0000001902117211 */ /* 0x001fe400010f0eff */
[----:B------:R-:W3:Y:S01]  /*bf80*/  LDL.LU R2, [R1+0x120] ;  /* 0x0001200001027983 */ /* 0x000ee20000300800 */
[----:B----4-:R-:W-:-:S05]  /*bf90*/  LEA R15, P5, R13, R24, 0x1 ;  /* 0x000000180d0f7211 */ /* 0x010fca00078a08ff */
[----:B------:R-:W-:Y:S04]  /*bfa0*/  STL [R1+0x678], R15 ;  /* 0x0006780f01007387 */ /* 0x000fe80000100800 */
[----:B------:R0:W-:Y:S02]  /*bfb0*/  STL [R1+0x66c], R17 ;  /* 0x00066c1101007387 */ /* 0x0001e40000100800 */
[----:B0-----:R-:W-:Y:S02]  /*bfc0*/  LEA.HI.X.SX32 R17, R6, R25, 0x1, P1 ;  /* 0x0000001906117211 */ /* 0x001fe400008f0eff */
[-C--:B-----5:R-:W-:Y:S01]  /*bfd0*/  LEA R15, P2, R11, R24.reuse, 0x1 ;  /* 0x000000180b0f7211 */ /* 0x0a0fe200078408ff */
[----:B------:R-:W4:Y:S04]  /*bfe0*/  LDL.LU R6, [R1+0x11c] ;  /* 0x00011c0001067983 */ /* 0x000f280000300800 */
[----:B------:R0:W-:Y:S04]  /*bff0*/  STL [R1+0x7a4], R15 ;  /* 0x0007a40f01007387 */ /* 0x0001e80000100800 */
[----:B------:R-:W-:Y:S04]  /*c000*/  STL [R1+0x798], R17 ;  /* 0x0007981101007387 */ /* 0x000fe80000100800 */
[----:B------:R-:W5:Y:S01]  /*c010*/  LDL.LU R18, [R1+0x118] ;  /* 0x0001180001127983 */ /* 0x000f620000300800 */
[----:B0-----:R-:W-:-:S05]  /*c020*/  LEA R15, P1, R9, R24, 0x1 ;  /* 0x00000018090f7211 */ /* 0x001fca00078208ff */
[----:B------:R-:W-:Y:S04]  /*c030*/  STL [R1+0x89c], R15 ;  /* 0x00089c0f01007387 */ /* 0x000fe80000100800 */
[----:B------:R0:W-:Y:S02]  /*c040*/  STL [R1+0x5a0], R16 ;  /* 0x0005a01001007387 */ /* 0x0001e40000100800 */
[-C--:B0-----:R-:W-:Y:S02]  /*c050*/  LEA.HI.X.SX32 R16, R22, R25.reuse, 0x1, P3 ;  /* 0x0000001916107211 */ /* 0x081fe400018f0eff */
[----:B------:R-:W-:Y:S01]  /*c060*/  LEA R15, P4, R7, R24, 0x1 ;  /* 0x00000018070f7211 */ /* 0x000fe200078808ff */
[----:B------:R-:W5:Y:S04]  /*c070*/  LDL.LU R22, [R1+0x114] ;  /* 0x0001140001167983 */ /* 0x000f680000300800 */
[----:B------:R0:W-:Y:S04]  /*c080*/  STL [R1+0x680], R15 ;  /* 0x0006800f01007387 */ /* 0x0001e80000100800 */
[----:B------:R1:W-:Y:S01]  /*c090*/  STL [R1+0x674], R16 ;  /* 0x0006741001007387 */ /* 0x0003e20000100800 */
[----:B------:R-:W-:-:S02]  /*c0a0*/  LEA.HI.X.SX32 R13, R13, R25, 0x1, P5 ;  /* 0x000000190d0d7211 */ /* 0x000fc400028f0eff */
[----:B0-----:R-:W-:Y:S02]  /*c0b0*/  LEA R15, P3, R14, R24, 0x1 ;  /* 0x000000180e0f7211 */ /* 0x001fe400078608ff */
[-C--:B-1----:R-:W-:Y:S02]  /*c0c0*/  LEA.HI.X.SX32 R16, R0, R25.reuse, 0x1, P6 ;  /* 0x0000001900107211 */ /* 0x082fe400030f0eff */
[----:B------:R-:W5:Y:S04]  /*c0d0*/  LDL.LU R0, [R1+0x110] ;  /* 0x0001100001007983 */ /* 0x000f680000300800 */
[----:B------:R0:W-:Y:S04]  /*c0e0*/  STL [R1+0x7ac], R15 ;  /* 0x0007ac0f01007387 */ /* 0x0001e80000100800 */
[----:B------:R1:W-:Y:S01]  /*c0f0*/  STL [R1+0x7a0], R16 ;  /* 0x0007a01001007387 */ /* 0x0003e20000100800 */
[----:B------:R-:W-:-:S02]  /*c100*/  LEA.HI.X.SX32 R11, R11, R25, 0x1, P2 ;  /* 0x000000190b0b7211 */ /* 0x000fc400010f0eff */
[----:B0-----:R-:W-:Y:S01]  /*c110*/  LEA R15, P6, R12, R24, 0x1 ;  /* 0x000000180c0f7211 */ /* 0x001fe200078c08ff */
[----:B-1----:R-:W5:Y:S04]  /*c120*/  LDL.LU R16, [R1+0x10c] ;  /* 0x00010c0001107983 */ /* 0x002f680000300800 */
[----:B------:R0:W-:Y:S04]  /*c130*/  STL [R1+0x8a0], R15 ;  /* 0x0008a00f01007387 */ /* 0x0001e80000100800 */
[----:B------:R1:W-:Y:S01]  /*c140*/  STL [R1+0x5a4], R13 ;  /* 0x0005a40d01007387 */ /* 0x0003e20000100800 */
[----:B------:R-:W-:-:S02]  /*c150*/  LEA.HI.X.SX32 R9, R9, R25, 0x1, P1 ;  /* 0x0000001909097211 */ /* 0x000fc400008f0eff */
[-C--:B0-----:R-:W-:Y:S01]  /*c160*/  LEA R15, P5, R10, R24.reuse, 0x1 ;  /* 0x000000180a0f7211 */ /* 0x081fe200078a08ff */
[----:B-1----:R-:W5:Y:S04]  /*c170*/  LDL.LU R13, [R1+0x108] ;  /* 0x00010800010d7983 */ /* 0x002f680000300800 */
[----:B------:R-:W-:Y:S04]  /*c180*/  STL [R1+0x688], R15 ;  /* 0x0006880f01007387 */ /* 0x000fe80000100800 */
[----:B------:R0:W-:Y:S04]  /*c190*/  STL [R1+0x67c], R11 ;  /* 0x00067c0b01007387 */ /* 0x0001e80000100800 */
[----:B0-----:R-:W5:Y:S01]  /*c1a0*/  LDL.LU R11, [R1+0x104] ;  /* 0x00010400010b7983 */ /* 0x001f620000300800 */
[----:B------:R-:W-:-:S05]  /*c1b0*/  LEA R15, P2, R8, R24, 0x1 ;  /* 0x00000018080f7211 */ /* 0x000fca00078408ff */
[----:B------:R-:W-:Y:S04]  /*c1c0*/  STL [R1+0x7b4], R15 ;  /* 0x0007b40f01007387 */ /* 0x000fe80000100800 */
[----:B------:R0:W-:Y:S04]  /*c1d0*/  STL [R1+0x7a8], R9 ;  /* 0x0007a80901007387 */ /* 0x0001e80000100800 */
[----:B0-----:R-:W5:Y:S01]  /*c1e0*/  LDL.LU R9, [R1+0x100] ;  /* 0x0001000001097983 */ /* 0x001f620000300800 */
[----:B------:R-:W-:Y:S02]  /*c1f0*/  LEA R15, P1, R5, R24, 0x1 ;  /* 0x00000018050f7211 */ /* 0x000fe400078208ff */
[----:B------:R-:W-:-:S03]  /*c200*/  LEA.HI.X.SX32 R7, R7, R25, 0x1, P4 ;  /* 0x0000001907077211 */ /* 0x000fc600020f0eff */
[----:B------:R-:W-:Y:S01]  /*c210*/  STL [R1+0x8a4], R15 ;  /* 0x0008a40f01007387 */ /* 0x000fe20000100800 */
[----:B------:R-:W-:-:S03]  /*c220*/  LEA.HI.X.SX32 R14, R14, R25, 0x1, P3 ;  /* 0x000000190e0e7211 */ /* 0x000fc600018f0eff */
[----:B------:R0:W-:Y:S01]  /*c230*/  STL [R1+0x5a8], R7 ;  /* 0x0005a80701007387 */ /* 0x0001e20000100800 */
[----:B------:R-:W-:-:S03]  /*c240*/  LEA.HI.X.SX32 R12, R12, R25, 0x1, P6 ;  /* 0x000000190c0c7211 */ /* 0x000fc600030f0eff */
[----:B0-----:R-:W5:Y:S01]  /*c250*/  LDL.LU R7, [R1+0xfc] ;  /* 0x0000fc0001077983 */ /* 0x001f620000300800 */
[----:B------:R-:W-:-:S05]  /*c260*/  LEA R15, P4, R23, R24, 0x1 ;  /* 0x00000018170f7211 */ /* 0x000fca00078808ff */
[----:B------:R-:W-:Y:S04]  /*c270*/  STL [R1+0x690], R15 ;  /* 0x0006900f01007387 */ /* 0x000fe80000100800 */
[----:B------:R0:W-:Y:S01]  /*c280*/  STL [R1+0x684], R14 ;  /* 0x0006840e01007387 */ /* 0x0001e20000100800 */
[----:B------:R-:W-:-:S03]  /*c290*/  LEA.HI.X.SX32 R17, R10, R25, 0x1, P5 ;  /* 0x000000190a117211 */ /* 0x000fc600028f0eff */
[----:B0-----:R-:W5:Y:S01]  /*c2a0*/  LDL.LU R14, [R1+0xf8] ;  /* 0x0000f800010e7983 */ /* 0x001f620000300800 */
[----:B--2---:R-:W-:-:S05]  /*c2b0*/  LEA R15, P3, R20, R24, 0x1 ;  /* 0x00000018140f7211 */ /* 0x004fca00078608ff */
[----:B------:R-:W-:Y:S04]  /*c2c0*/  STL [R1+0x7bc], R15 ;  /* 0x0007bc0f01007387 */ /* 0x000fe80000100800 */
[----:B------:R0:W-:Y:S04]  /*c2d0*/  STL [R1+0x7b0], R12 ;  /* 0x0007b00c01007387 */ /* 0x0001e80000100800 */
[----:B0-----:R-:W2:Y:S01]  /*c2e0*/  LDL.LU R12, [R1+0xf4] ;  /* 0x0000f400010c7983 */ /* 0x001ea20000300800 */
[----:B---3--:R-:W-:-:S05]  /*c2f0*/  LEA R15, P6, R2, R24, 0x1 ;  /* 0x00000018020f7211 */ /* 0x008fca00078c08ff */
[----:B------:R4:W-:Y:S04]  /*c300*/  STL [R1+0x8a8], R15 ;  /* 0x0008a80f01007387 */ /* 0x0009e80000100800 */
[----:B------:R-:W3:Y:S04]  /*c310*/  LDL.LU R10, [R1+0xf0] ;  /* 0x0000f000010a7983 */ /* 0x000ee80000300800 */
[----:B------:R0:W-:Y:S01]  /*c320*/  STL [R1+0x5ac], R17 ;  /* 0x0005ac1101007387 */ /* 0x0001e20000100800 */
[----:B----4-:R-:W-:Y:S02]  /*c330*/  LEA R15, P5, R6, R24, 0x1 ;  /* 0x00000018060f7211 */ /* 0x010fe400078a08ff */
[----:B0-----:R-:W-:-:S03]  /*c340*/  LEA.HI.X.SX32 R17, R8, R25, 0x1, P2 ;  /* 0x0000001908117211 */ /* 0x001fc600010f0eff */
[----:B------:R5:W-:Y:S04]  /*c350*/  STL [R1+0x698], R15 ;  /* 0x0006980f01007387 */ /* 0x000be80000100800 */
[----:B------:R-:W4:Y:S01]  /*c360*/  LDL.LU R8, [R1+0xec] ;  /* 0x0000ec0001087983 */ /* 0x000f220000300800 */
[----:B-----5:R-:W-:-:S03]  /*c370*/  LEA R15, P2, R18, R24, 0x1 ;  /* 0x00000018120f7211 */ /* 0x020fc600078408ff */
[----:B------:R0:W-:Y:S04]  /*c380*/  STL [R1+0x68c], R17 ;  /* 0x00068c1101007387 */ /* 0x0001e80000100800 */
[----:B------:R1:W-:Y:S01]  /*c390*/  STL [R1+0x7c4], R15 ;  /* 0x0007c40f01007387 */ /* 0x0003e20000100800 */
[----:B0-----:R-:W-:-:S03]  /*c3a0*/  LEA.HI.X.SX32 R17, R5, R25, 0x1, P1 ;  /* 0x0000001905117211 */ /* 0x001fc600008f0eff */
[----:B------:R-:W5:Y:S04]  /*c3b0*/  LDL.LU R5, [R1+0xe8] ;  /* 0x0000e80001057983 */ /* 0x000f680000300800 */
[----:B------:R0:W-:Y:S01]  /*c3c0*/  STL [R1+0x7b8], R17 ;  /* 0x0007b81101007387 */ /* 0x0001e20000100800 */
[----:B-1----:R-:W-:Y:S02]  /*c3d0*/  LEA R15, P1, R22, R24, 0x1 ;  /* 0x00000018160f7211 */ /* 0x002fe400078208ff */
[----:B0-----:R-:W-:-:S03]  /*c3e0*/  LEA.HI.X.SX32 R17, R23, R25, 0x1, P4 ;  /* 0x0000001917117211 */ /* 0x001fc600020f0eff */
[----:B------:R0:W-:Y:S01]  /*c3f0*/  STL [R1+0x8ac], R15 ;  /* 0x0008ac0f01007387 */ /* 0x0001e20000100800 */
[----:B------:R-:W-:-:S03]  /*c400*/  LEA.HI.X.SX32 R19, R20, R25, 0x1, P3 ;  /* 0x0000001914137211 */ /* 0x000fc600018f0eff */
[----:B------:R-:W5:Y:S04]  /*c410*/  LDL.LU R23, [R1+0xe4] ;  /* 0x0000e40001177983 */ /* 0x000f680000300800 */
[----:B------:R-:W-:Y:S01]  /*c420*/  STL [R1+0x5b0], R17 ;  /* 0x0005b01101007387 */ /* 0x000fe20000100800 */
[----:B0-----:R-:W-:-:S05]  /*c430*/  LEA R15, P4, R0, R24, 0x1 ;  /* 0x00000018000f7211 */ /* 0x001fca00078808ff */
[----:B------:R0:W-:Y:S04]  /*c440*/  STL [R1+0x6a0], R15 ;  /* 0x0006a00f01007387 */ /* 0x0001e80000100800 */
[----:B------:R-:W-:Y:S01]  /*c450*/  STL [R1+0x694], R19 ;  /* 0x0006941301007387 */ /* 0x000fe20000100800 */
[----:B0-----:R-:W-:-:S03]  /*c460*/  LEA.HI.X.SX32 R15, R2, R25, 0x1, P6 ;  /* 0x00000019020f7211 */ /* 0x001fc600030f0eff */
[----:B------:R-:W5:Y:S01]  /*c470*/  LDL.LU R2, [R1+0xe0] ;  /* 0x0000e00001027983 */ /* 0x000f620000300800 */
[----:B------:R-:W-:-:S05]  /*c480*/  LEA R17, P3, R16, R24, 0x1 ;  /* 0x0000001810117211 */ /* 0x000fca00078608ff */
[----:B------:R0:W-:Y:S04]  /*c490*/  STL [R1+0x7cc], R17 ;  /* 0x0007cc1101007387 */ /* 0x0001e80000100800 */
[----:B------:R1:W-:Y:S01]  /*c4a0*/  STL [R1+0x7c0], R15 ;  /* 0x0007c00f01007387 */ /* 0x0003e20000100800 */
[-C--:B0-----:R-:W-:Y:S02]  /*c4b0*/  LEA R17, P6, R13, R24.reuse, 0x1 ;  /* 0x000000180d117211 */ /* 0x081fe400078c08ff */
[----:B-1----:R-:W-:Y:S02]  /*c4c0*/  LEA.HI.X.SX32 R15, R6, R25, 0x1, P5 ;  /* 0x00000019060f7211 */ /* 0x002fe400028f0eff */
[----:B------:R-:W5:Y:S04]  /*c4d0*/  LDL.LU R6, [R1+0xdc] ;  /* 0x0000dc0001067983 */ /* 0x000f680000300800 */
[----:B------:R0:W-:Y:S04]  /*c4e0*/  STL [R1+0x8b0], R17 ;  /* 0x0008b01101007387 */ /* 0x0001e80000100800 */
[----:B------:R1:W-:Y:S01]  /*c4f0*/  STL [R1+0x5b4], R15 ;  /* 0x0005b40f01007387 */ /* 0x0003e20000100800 */
[----:B------:R-:W-:-:S02]  /*c500*/  LEA R19, P5, R11, R24, 0x1 ;  /* 0x000000180b137211 */ /* 0x000fc400078a08ff */
[----:B0-----:R-:W-:Y:S01]  /*c510*/  LEA.HI.X.SX32 R17, R18, R25, 0x1, P2 ;  /* 0x0000001912117211 */ /* 0x001fe200010f0eff */
[----:B-1----:R-:W5:Y:S04]  /*c520*/  LDL.LU R15, [R1+0xd8] ;  /* 0x0000d800010f7983 */ /* 0x002f680000300800 */
[----:B------:R-:W-:Y:S04]  /*c530*/  STL [R1+0x6a8], R19 ;  /* 0x0006a81301007387 */ /* 0x000fe80000100800 */
[----:B------:R0:W-:Y:S01]  /*c540*/  STL [R1+0x69c], R17 ;  /* 0x00069c1101007387 */ /* 0x0001e20000100800 */
[----:B------:R-:W-:-:S02]  /*c550*/  LEA R18, P2, R9, R24, 0x1 ;  /* 0x0000001809127211 */ /* 0x000fc400078408ff */
[-C--:B0-----:R-:W-:Y:S02]  /*c560*/  LEA.HI.X.SX32 R17, R22, R25.reuse, 0x1, P1 ;  /* 0x0000001916117211 */ /* 0x081fe400008f0eff */
[----:B------:R-:W5:Y:S04]  /*c570*/  LDL.LU R22, [R1+0xd4] ;  /* 0x0000d40001167983 */ /* 0x000f680000300800 */
[----:B------:R-:W-:Y:S04]  /*c580*/  STL [R1+0x7d4], R18 ;  /* 0x0007d41201007387 */ /* 0x000fe80000100800 */
[----:B------:R0:W-:Y:S02]  /*c590*/  STL [R1+0x7c8], R17 ;  /* 0x0007c81101007387 */ /* 0x0001e40000100800 */
[----:B0-----:R-:W-:-:S02]  /*c5a0*/  LEA.HI.X.SX32 R17, R0, R25, 0x1, P4 ;  /* 0x0000001900117211 */ /* 0x001fc400020f0eff */
[----:B------:R-:W5:Y:S01]  /*c5b0*/  LDL.LU R0, [R1+0xd0] ;  /* 0x0000d00001007983 */ /* 0x000f620000300800 */
[----:B------:R-:W-:-:S05]  /*c5c0*/  LEA R18, P1, R7, R24, 0x1 ;  /* 0x0000001807127211 */ /* 0x000fca00078208ff */
[----:B------:R0:W-:Y:S01]  /*c5d0*/  STL [R1+0x8b4], R18 ;  /* 0x0008b41201007387 */ /* 0x0001e20000100800 */
[----:B------:R-:W-:-:S03]  /*c5e0*/  LEA.HI.X.SX32 R16, R16, R25, 0x1, P3 ;  /* 0x0000001910107211 */ /* 0x000fc600018f0eff */
[----:B------:R-:W-:Y:S01]  /*c5f0*/  STL [R1+0x5b8], R17 ;  /* 0x0005b81101007387 */ /* 0x000fe20000100800 */
[----:B0-----:R-:W-:-:S05]  /*c600*/  LEA R18, P4, R14, R24, 0x1 ;  /* 0x000000180e127211 */ /* 0x001fca00078808ff */
[----:B------:R-:W-:Y:S04]  /*c610*/  STL [R1+0x6b0], R18 ;  /* 0x0006b01201007387 */ /* 0x000fe80000100800 */
[----:B------:R-:W5:Y:S04]  /*c620*/  LDL.LU R20, [R1+0xcc] ;  /* 0x0000cc0001147983 */ /* 0x000f680000300800 */
[----:B------:R0:W-:Y:S01]  /*c630*/  STL [R1+0x6a4], R16 ;  /* 0x0006a41001007387 */ /* 0x0001e20000100800 */
[-C--:B------:R-:W-:Y:S02]  /*c640*/  LEA.HI.X.SX32 R11, R11, R25.reuse, 0x1, P5 ;  /* 0x000000190b0b7211 */ /* 0x080fe400028f0eff */
[----:B0-----:R-:W-:-:S02]  /*c650*/  LEA.HI.X.SX32 R16, R13, R25, 0x1, P6 ;  /* 0x000000190d107211 */ /* 0x001fc400030f0eff */
[----:B------:R-:W-:Y:S02]  /*c660*/  LEA.HI.X.SX32 R7, R7, R25, 0x1, P1 ;  /* 0x0000001907077211 */ /* 0x000fe400008f0eff */
[----:B--2---:R-:W-:-:S05]  /*c670*/  LEA R17, P3, R12, R24, 0x1 ;  /* 0x000000180c117211 */ /* 0x004fca00078608ff */
[----:B------:R-:W-:Y:S04]  /*c680*/  STL [R1+0x7dc], R17 ;  /* 0x0007dc1101007387 */ /* 0x000fe80000100800 */
[----:B------:R-:W2:Y:S04]  /*c690*/  LDL.LU R18, [R1+0xc8] ;  /* 0x0000c80001127983 */ /* 0x000ea80000300800 */
[----:B------:R0:W-:Y:S01]  /*c6a0*/  STL [R1+0x7d0], R16 ;  /* 0x0007d01001007387 */ /* 0x0001e20000100800 */
[----:B---3--:R-:W-:-:S05]  /*c6b0*/  LEA R13, P6, R10, R24, 0x1 ;  /* 0x000000180a0d7211 */ /* 0x008fca00078c08ff */
[----:B------:R4:W-:Y:S04]  /*c6c0*/  STL [R1+0x8b8], R13 ;  /* 0x0008b80d01007387 */ /* 0x0009e80000100800 */
[----:B0-----:R-:W3:Y:S04]  /*c6d0*/  LDL.LU R16, [R1+0xc4] ;  /* 0x0000c40001107983 */ /* 0x001ee80000300800 */
[----:B------:R0:W-:Y:S01]  /*c6e0*/  STL [R1+0x5bc], R11 ;  /* 0x0005bc0b01007387 */ /* 0x0001e20000100800 */
[----:B----4-:R-:W-:Y:S02]  /*c6f0*/  LEA R13, P5, R8, R24, 0x1 ;  /* 0x00000018080d7211 */ /* 0x010fe400078a08ff */
[----:B0-----:R-:W-:-:S03]  /*c700*/  LEA.HI.X.SX32 R11, R9, R25, 0x1, P2 ;  /* 0x00000019090b7211 */ /* 0x001fc600010f0eff */
[----:B------:R0:W-:Y:S04]  /*c710*/  STL [R1+0x6b8], R13 ;  /* 0x0006b80d01007387 */ /* 0x0001e80000100800 */
[----:B0-----:R-:W4:Y:S01]  /*c720*/  LDL.LU R13, [R1+0xc0] ;  /* 0x0000c000010d7983 */ /* 0x001f220000300800 */
[----:B-----5:R-:W-:-:S03]  /*c730*/  LEA R9, P2, R5, R24, 0x1 ;  /* 0x0000001805097211 */ /* 0x020fc600078408ff */
[----:B------:R0:W-:Y:S04]  /*c740*/  STL [R1+0x6ac], R11 ;  /* 0x0006ac0b01007387 */ /* 0x0001e80000100800 */
[----:B------:R1:W-:Y:S04]  /*c750*/  STL [R1+0x7e4], R9 ;  /* 0x0007e40901007387 */ /* 0x0003e80000100800 */
[----:B0-----:R-:W5:Y:S04]  /*c760*/  LDL.LU R11, [R1+0xbc] ;  /* 0x0000bc00010b7983 */ /* 0x001f680000300800 */
[----:B------:R0:W-:Y:S01]  /*c770*/  STL [R1+0x7d8], R7 ;  /* 0x0007d80701007387 */ /* 0x0001e20000100800 */
[----:B-1----:R-:W-:-:S02]  /*c780*/  LEA R9, P1, R23, R24, 0x1 ;  /* 0x0000001817097211 */ /* 0x002fc400078208ff */
[----:B0-----:R-:W-:-:S03]  /*c790*/  LEA.HI.X.SX32 R7, R14, R25, 0x1, P4 ;  /* 0x000000190e077211 */ /* 0x001fc600020f0eff */
[----:B------:R0:W-:Y:S01]  /*c7a0*/  STL [R1+0x8bc], R9 ;  /* 0x0008bc0901007387 */ /* 0x0001e20000100800 */
[----:B------:R-:W-:-:S03]  /*c7b0*/  LEA.HI.X.SX32 R12, R12, R25, 0x1, P3 ;  /* 0x000000190c0c7211 */ /* 0x000fc600018f0eff */
[----:B0-----:R-:W5:Y:S04]  /*c7c0*/  LDL.LU R9, [R1+0xb8] ;  /* 0x0000b80001097983 */ /* 0x001f680000300800 */
[----:B------:R0:W-:Y:S04]  /*c7d0*/  STL [R1+0x5c0], R7 ;  /* 0x0005c00701007387 */ /* 0x0001e80000100800 */
[----:B0-----:R-:W5:Y:S01]  /*c7e0*/  LDL.LU R7, [R1+0xb4] ;  /* 0x0000b40001077983 */ /* 0x001f620000300800 */
[----:B------:R-:W-:-:S05]  /*c7f0*/  LEA R14, P4, R2, R24, 0x1 ;  /* 0x00000018020e7211 */ /* 0x000fca00078808ff */
[----:B------:R0:W-:Y:S04]  /*c800*/  STL [R1+0x6c0], R14 ;  /* 0x0006c00e01007387 */ /* 0x0001e80000100800 */
[----:B------:R1:W-:Y:S04]  /*c810*/  STL [R1+0x6b4], R12 ;  /* 0x0006b40c01007387 */ /* 0x0003e80000100800 */
[----:B0-----:R-:W5:Y:S01]  /*c820*/  LDL.LU R14, [R1+0xb0] ;  /* 0x0000b000010e7983 */ /* 0x001f620000300800 */
[----:B-1----:R-:W-:Y:S02]  /*c830*/  LEA.HI.X.SX32 R12, R10, R25, 0x1, P6 ;  /* 0x000000190a0c7211 */ /* 0x002fe400030f0eff */
[----:B------:R-:W-:-:S05]  /*c840*/  LEA R17, P3, R6, R24, 0x1 ;  /* 0x0000001806117211 */ /* 0x000fca00078608ff */
[----:B------:R-:W-:Y:S04]  /*c850*/  STL [R1+0x7ec], R17 ;  /* 0x0007ec1101007387 */ /* 0x000fe80000100800 */
[----:B------:R0:W-:Y:S01]  /*c860*/  STL [R1+0x7e0], R12 ;  /* 0x0007e00c01007387 */ /* 0x0001e20000100800 */
[----:B------:R-:W-:-:S03]  /*c870*/  LEA R10, P6, R15, R24, 0x1 ;  /* 0x000000180f0a7211 */ /* 0x000fc600078c08ff */
[----:B0-----:R-:W5:Y:S01]  /*c880*/  LDL.LU R12, [R1+0xac] ;  /* 0x0000ac00010c7983 */ /* 0x001f620000300800 */
[----:B------:R-:W-:-:S03]  /*c890*/  LEA.HI.X.SX32 R17, R8, R25, 0x1, P5 ;  /* 0x0000001908117211 */ /* 0x000fc600028f0eff */
[----:B------:R0:W-:Y:S04]  /*c8a0*/  STL [R1+0x8c0], R10 ;  /* 0x0008c00a01007387 */ /* 0x0001e80000100800 */
[----:B0-----:R-:W5:Y:S01]  /*c8b0*/  LDL.LU R10, [R1+0xa8] ;  /* 0x0000a800010a7983 */ /* 0x001f620000300800 */
[----:B------:R-:W-:-:S03]  /*c8c0*/  LEA R8, P5, R22, R24, 0x1 ;  /* 0x0000001816087211 */ /* 0x000fc600078a08ff */
[----:B------:R0:W-:Y:S04]  /*c8d0*/  STL [R1+0x5c4], R17 ;  /* 0x0005c41101007387 */ /* 0x0001e80000100800 */
[----:B------:R1:W-:Y:S01]  /*c8e0*/  STL [R1+0x6c8], R8 ;  /* 0x0006c80801007387 */ /* 0x0003e20000100800 */
[----:B0-----:R-:W-:-:S03]  /*c8f0*/  LEA.HI.X.SX32 R17, R5, R25, 0x1, P2 ;  /* 0x0000001905117211 */ /* 0x001fc600010f0eff */
[----:B-1----:R-:W5:Y:S01]  /*c900*/  LDL.LU R8, [R1+0xa4] ;  /* 0x0000a40001087983 */ /* 0x002f620000300800 */
[----:B------:R-:W-:-:S03]  /*c910*/  LEA R5, P2, R0, R24, 0x1 ;  /* 0x0000001800057211 */ /* 0x000fc600078408ff */
[----:B------:R-:W-:Y:S04]  /*c920*/  STL [R1+0x6bc], R17 ;  /* 0x0006bc1101007387 */ /* 0x000fe80000100800 */
[----:B------:R0:W-:Y:S04]  /*c930*/  STL [R1+0x7f4], R5 ;  /* 0x0007f40501007387 */ /* 0x0001e80000100800 */
[----:B0-----:R-:W5:Y:S01]  /*c940*/  LDL.LU R5, [R1+0xa0] ;  /* 0x0000a00001057983 */ /* 0x001f620000300800 */
[-C--:B------:R-:W-:Y:S02]  /*c950*/  LEA.HI.X.SX32 R19, R23, R25.reuse, 0x1, P1 ;  /* 0x0000001917137211 */ /* 0x080fe400008f0eff */
[----:B------:R-:W-:-:S03]  /*c960*/  LEA.HI.X.SX32 R2, R2, R25, 0x1, P4 ;  /* 0x0000001902027211 */ /* 0x000fc600020f0eff */
[----:B------:R0:W-:Y:S04]  /*c970*/  STL [R1+0x7e8], R19 ;  /* 0x0007e81301007387 */ /* 0x0001e80000100800 */
[----:B------:R-:W5:Y:S01]  /*c980*/  LDL.LU R23, [R1+0x9c] ;  /* 0x00009c0001177983 */ /* 0x000f620000300800 */
[----:B------:R-:W-:-:S05]  /*c990*/  LEA R17, P1, R20, R24, 0x1 ;  /* 0x0000001814117211 */ /* 0x000fca00078208ff */
[----:B------:R-:W-:Y:S01]  /*c9a0*/  STL [R1+0x8c4], R17 ;  /* 0x0008c41101007387 */ /* 0x000fe20000100800 */
[----:B------:R-:W-:-:S03]  /*c9b0*/  LEA.HI.X.SX32 R6, R6, R25, 0x1, P3 ;  /* 0x0000001906067211 */ /* 0x000fc600018f0eff */
[----:B------:R1:W-:Y:S01]  /*c9c0*/  STL [R1+0x5c8], R2 ;  /* 0x0005c80201007387 */ /* 0x0003e20000100800 */
[----:B0-----:R-:W-:-:S03]  /*c9d0*/  LEA.HI.X.SX32 R19, R15, R25, 0x1, P6 ;  /* 0x000000190f137211 */ /* 0x001fc600030f0eff */
[----:B-1----:R-:W5:Y:S01]  /*c9e0*/  LDL.LU R2, [R1+0x98] ;  /* 0x0000980001027983 */ /* 0x002f620000300800 */
[----:B------:R-:W-:Y:S02]  /*c9f0*/  LEA.HI.X.SX32 R15, R22, R25, 0x1, P5 ;  /* 0x00000019160f7211 */ /* 0x000fe400028f0eff */
[----:B--2---:R-:W-:-:S05]  /*ca00*/  LEA R17, P4, R18, R24, 0x1 ;  /* 0x0000001812117211 */ /* 0x004fca00078808ff */
[----:B------:R-:W-:Y:S04]  /*ca10*/  STL [R1+0x6d0], R17 ;  /* 0x0006d01101007387 */ /* 0x000fe80000100800 */
[----:B------:R0:W-:Y:S04]  /*ca20*/  STL [R1+0x6c4], R6 ;  /* 0x0006c40601007387 */ /* 0x0001e80000100800 */
[----:B0-----:R-:W2:Y:S01]  /*ca30*/  LDL.LU R6, [R1+0x94] ;  /* 0x0000940001067983 */ /* 0x001ea20000300800 */
[----:B---3--:R-:W-:-:S05]  /*ca40*/  LEA R17, P3, R16, R24, 0x1 ;  /* 0x0000001810117211 */ /* 0x008fca00078608ff */
[----:B------:R4:W-:Y:S04]  /*ca50*/  STL [R1+0x7fc], R17 ;  /* 0x0007fc1101007387 */ /* 0x0009e80000100800 */
[----:B------:R5:W-:Y:S04]  /*ca60*/  STL [R1+0x7f0], R19 ;  /* 0x0007f01301007387 */ /* 0x000be80000100800 */
[----:B------:R-:W3:Y:S01]  /*ca70*/  LDL.LU R22, [R1+0x90] ;  /* 0x0000900001167983 */ /* 0x000ee20000300800 */
[----:B----4-:R-:W-:-:S05]  /*ca80*/  LEA R17, P6, R13, R24, 0x1 ;  /* 0x000000180d117211 */ /* 0x010fca00078c08ff */
[----:B------:R0:W-:Y:S04]  /*ca90*/  STL [R1+0x8c8], R17 ;  /* 0x0008c81101007387 */ /* 0x0001e80000100800 */
[----:B------:R-:W-:Y:S01]  /*caa0*/  STL [R1+0x5cc], R15 ;  /* 0x0005cc0f01007387 */ /* 0x000fe20000100800 */
[----:B-----5:R-:W-:Y:S02]  /*cab0*/  LEA R19, P5, R11, R24, 0x1 ;  /* 0x000000180b137211 */ /* 0x020fe400078a08ff */
[----:B0-----:R-:W-:-:S03]  /*cac0*/  LEA.HI.X.SX32 R17, R0, R25, 0x1, P2 ;  /* 0x0000001900117211 */ /* 0x001fc600010f0eff */
[----:B------:R0:W-:Y:S04]  /*cad0*/  STL [R1+0x6d8], R19 ;  /* 0x0006d81301007387 */ /* 0x0001e80000100800 */
[----:B------:R-:W4:Y:S04]  /*cae0*/  LDL.LU R0, [R1+0x8c] ;  /* 0x00008c0001007983 */ /* 0x000f280000300800 */
[----:B------:R1:W-:Y:S01]  /*caf0*/  STL [R1+0x6cc], R17 ;  /* 0x0006cc1101007387 */ /* 0x0003e20000100800 */
[----:B0-----:R-:W-:Y:S02]  /*cb00*/  LEA.HI.X.SX32 R19, R20, R25, 0x1, P1 ;  /* 0x0000001914137211 */ /* 0x001fe400008f0eff */
[----:B------:R-:W-:-:S05]  /*cb10*/  LEA R15, P2, R9, R24, 0x1 ;  /* 0x00000018090f7211 */ /* 0x000fca00078408ff */
[----:B------:R0:W-:Y:S04]  /*cb20*/  STL [R1+0x804], R15 ;  /* 0x0008040f01007387 */ /* 0x0001e80000100800 */
[----:B------:R-:W-:Y:S04]  /*cb30*/  STL [R1+0x7f8], R19 ;  /* 0x0007f81301007387 */ /* 0x000fe80000100800 */
[----:B------:R-:W5:Y:S01]  /*cb40*/  LDL.LU R21, [R1+0x88] ;  /* 0x0000880001157983 */ /* 0x000f620000300800 */
[----:B-1----:R-:W-:Y:S02]  /*cb50*/  LEA R17, P1, R7, R24, 0x1 ;  /* 0x0000001807117211 */ /* 0x002fe400078208ff */
[----:B0-----:R-:W-:-:S03]  /*cb60*/  LEA.HI.X.SX32 R15, R18, R25, 0x1, P4 ;  /* 0x00000019120f7211 */ /* 0x001fc600020f0eff */
[----:B------:R0:W-:Y:S04]  /*cb70*/  STL [R1+0x8cc], R17 ;  /* 0x0008cc1101007387 */ /* 0x0001e80000100800 */
[----:B------:R1:W-:Y:S01]  /*cb80*/  STL [R1+0x5d0], R15 ;  /* 0x0005d00f01007387 */ /* 0x0003e20000100800 */
[----:B0-----:R-:W-:Y:S02]  /*cb90*/  LEA R17, P4, R14, R24, 0x1 ;  /* 0x000000180e117211 */ /* 0x001fe400078808ff */
[----:B-1----:R-:W-:-:S03]  /*cba0*/  LEA.HI.X.SX32 R15, R16, R25, 0x1, P3 ;  /* 0x00000019100f7211 */ /* 0x002fc600018f0eff */
[----:B------:R-:W-:Y:S04]  /*cbb0*/  STL [R1+0x6e0], R17 ;  /* 0x0006e01101007387 */ /* 0x000fe80000100800 */
[----:B------:R-:W5:Y:S04]  /*cbc0*/  LDL.LU R19, [R1+0x84] ;  /* 0x0000840001137983 */ /* 0x000f680000300800 */
[----:B------:R0:W-:Y:S01]  /*cbd0*/  STL [R1+0x6d4], R15 ;  /* 0x0006d40f01007387 */ /* 0x0001e20000100800 */
[-C--:B------:R-:W-:Y:S02]  /*cbe0*/  LEA.HI.X.SX32 R11, R11, R25.reuse, 0x1, P5 ;  /* 0x000000190b0b7211 */ /* 0x080fe400028f0eff */
[----:B0-----:R-:W-:-:S02]  /*cbf0*/  LEA.HI.X.SX32 R15, R13, R25, 0x1, P6 ;  /* 0x000000190d0f7211 */ /* 0x001fc400030f0eff */
[----:B------:R-:W-:-:S05]  /*cc00*/  LEA R16, P3, R12, R24, 0x1 ;  /* 0x000000180c107211 */ /* 0x000fca00078608ff */
[----:B------:R-:W-:Y:S04]  /*cc10*/  STL [R1+0x80c], R16 ;  /* 0x00080c1001007387 */ /* 0x000fe80000100800 */
[----:B------:R-:W-:Y:S04]  /*cc20*/  STL [R1+0x800], R15 ;  /* 0x0008000f01007387 */ /* 0x000fe80000100800 */
[----:B------:R-:W5:Y:S01]  /*cc30*/  LDL.LU R17, [R1+0x80] ;  /* 0x0000800001117983 */ /* 0x000f620000300800 */
[----:B------:R-:W-:-:S05]  /*cc40*/  LEA R13, P6, R10, R24, 0x1 ;  /* 0x000000180a0d7211 */ /* 0x000fca00078c08ff */
[----:B------:R0:W-:Y:S04]  /*cc50*/  STL [R1+0x8d0], R13 ;  /* 0x0008d00d01007387 */ /* 0x0001e80000100800 */
[----:B------:R1:W-:Y:S01]  /*cc60*/  STL [R1+0x5d4], R11 ;  /* 0x0005d40b01007387 */ /* 0x0003e20000100800 */
[----:B0-----:R-:W-:Y:S02]  /*cc70*/  LEA R13, P5, R8, R24, 0x1 ;  /* 0x00000018080d7211 */ /* 0x001fe400078a08ff */
[----:B-1----:R-:W-:-:S03]  /*cc80*/  LEA.HI.X.SX32 R11, R9, R25, 0x1, P2 ;  /* 0x00000019090b7211 */ /* 0x002fc600010f0eff */
[----:B------:R-:W-:Y:S04]  /*cc90*/  STL [R1+0x6e8], R13 ;  /* 0x0006e80d01007387 */ /* 0x000fe80000100800 */
[----:B------:R-:W5:Y:S04]  /*cca0*/  LDL.LU R15, [R1+0x7c] ;  /* 0x00007c00010f7983 */ /* 0x000f680000300800 */
[----:B------:R0:W-:Y:S01]  /*ccb0*/  STL [R1+0x6dc], R11 ;  /* 0x0006dc0b01007387 */ /* 0x0001e20000100800 */
[----:B------:R-:W-:Y:S02]  /*ccc0*/  LEA R9, P2, R5, R24, 0x1 ;  /* 0x0000001805097211 */ /* 0x000fe400078408ff */
[----:B0-----:R-:W-:-:S03]  /*ccd0*/  LEA.HI.X.SX32 R11, R7, R25, 0x1, P1 ;  /* 0x00000019070b7211 */ /* 0x001fc600008f0eff */
[----:B------:R0:W-:Y:S04]  /*cce0*/  STL [R1+0x814], R9 ;  /* 0x0008140901007387 */ /* 0x0001e80000100800 */
[----:B------:R1:W-:Y:S04]  /*ccf0*/  STL [R1+0x808], R11 ;  /* 0x0008080b01007387 */ /* 0x0003e80000100800 */
[----:B------:R-:W5:Y:S01]  /*cd00*/  LDL.LU R20, [R1+0x78] ;  /* 0x0000780001147983 */ /* 0x000f620000300800 */
[----:B------:R-:W-:Y:S02]  /*cd10*/  LEA.HI.X.SX32 R7, R14, R25, 0x1, P4 ;  /* 0x000000190e077211 */ /* 0x000fe400020f0eff */
[----:B0-----:R-:W-:-:S05]  /*cd20*/  LEA R9, P1, R23, R24, 0x1 ;  /* 0x0000001817097211 */ /* 0x001fca00078208ff */
[----:B------:R0:W-:Y:S04]  /*cd30*/  STL [R1+0x8d4], R9 ;  /* 0x0008d40901007387 */ /* 0x0001e80000100800 */
[----:B------:R-:W-:Y:S01]  /*cd40*/  STL [R1+0x5d8], R7 ;  /* 0x0005d80701007387 */ /* 0x000fe20000100800 */
[----:B-1----:R-:W-:Y:S02]  /*cd50*/  LEA R11, P4, R2, R24, 0x1 ;  /* 0x00000018020b7211 */ /* 0x002fe400078808ff */
[----:B0-----:R-:W-:-:S03]  /*cd60*/  LEA.HI.X.SX32 R9, R12, R25, 0x1, P3 ;  /* 0x000000190c097211 */ /* 0x001fc600018f0eff */
[----:B------:R-:W-:Y:S04]  /*cd70*/  STL [R1+0x6f0], R11 ;  /* 0x0006f00b01007387 */ /* 0x000fe80000100800 */
[----:B------:R-:W5:Y:S04]  /*cd80*/  LDL.LU R18, [R1+0x74] ;  /* 0x0000740001127983 */ /* 0x000f680000300800 */
[----:B------:R0:W-:Y:S01]  /*cd90*/  STL [R1+0x6e4], R9 ;  /* 0x0006e40901007387 */ /* 0x0001e20000100800 */
[-C--:B------:R-:W-:Y:S02]  /*cda0*/  LEA.HI.X.SX32 R8, R8, R25.reuse, 0x1, P5 ;  /* 0x0000001908087211 */ /* 0x080fe400028f0eff */
[----:B0-----:R-:W-:-:S02]  /*cdb0*/  LEA.HI.X.SX32 R9, R10, R25, 0x1, P6 ;  /* 0x000000190a097211 */ /* 0x001fc400030f0eff */
[----:B------:R-:W-:Y:S02]  /*cdc0*/  LEA.HI.X.SX32 R2, R2, R25, 0x1, P4 ;  /* 0x0000001902027211 */ /* 0x000fe400020f0eff */
[----:B--2---:R-:W-:-:S05]  /*cdd0*/  LEA R7, P3, R6, R24, 0x1 ;  /* 0x0000001806077211 */ /* 0x004fca00078608ff */
[----:B------:R3:W-:Y:S04]  /*cde0*/  STL [R1+0x81c], R7 ;  /* 0x00081c0701007387 */ /* 0x0007e80000100800 */
[----:B------:R-:W2:Y:S01]  /*cdf0*/  LDL.LU R16, [R1+0x70] ;  /* 0x0000700001107983 */ /* 0x000ea20000300800 */
[----:B---3--:R-:W-:-:S03]  /*ce00*/  LEA R7, P6, R22, R24, 0x1 ;  /* 0x0000001816077211 */ /* 0x008fc600078c08ff */
[----:B------:R0:W-:Y:S04]  /*ce10*/  STL [R1+0x810], R9 ;  /* 0x0008100901007387 */ /* 0x0001e80000100800 */
[----:B------:R-:W3:Y:S04]  /*ce20*/  LDL.LU R13, [R1+0x6c] ;  /* 0x00006c00010d7983 */ /* 0x000ee80000300800 */
[----:B------:R-:W-:Y:S04]  /*ce30*/  STL [R1+0x8d8], R7 ;  /* 0x0008d80701007387 */ /* 0x000fe80000100800 */
[----:B------:R-:W3:Y:S04]  /*ce40*/  LDL.LU R11, [R1+0x68] ;  /* 0x00006800010b7983 */ /* 0x000ee80000300800 */
[----:B------:R1:W-:Y:S04]  /*ce50*/  STL [R1+0x5dc], R8 ;  /* 0x0005dc0801007387 */ /* 0x0003e80000100800 */
[----:B0-----:R-:W3:Y:S01]  /*ce60*/  LDL.LU R9, [R1+0x64] ;  /* 0x0000640001097983 */ /* 0x001ee20000300800 */
[----:B-1----:R-:W-:-:S02]  /*ce70*/  LEA.HI.X.SX32 R8, R5, R25, 0x1, P2 ;  /* 0x0000001905087211 */ /* 0x002fc400010f0eff */
[----:B----4-:R-:W-:-:S05]  /*ce80*/  LEA R7, P5, R0, R24, 0x1 ;  /* 0x0000001800077211 */ /* 0x010fca00078a08ff */
[----:B------:R0:W-:Y:S04]  /*ce90*/  STL [R1+0x6f8], R7 ;  /* 0x0006f80701007387 */ /* 0x0001e80000100800 */
[----:B0-----:R-:W4:Y:S04]  /*cea0*/  LDL.LU R7, [R1+0x60] ;  /* 0x0000600001077983 */ /* 0x001f280000300800 */
[----:B------:R0:W-:Y:S04]  /*ceb0*/  STL [R1+0x6ec], R8 ;  /* 0x0006ec0801007387 */ /* 0x0001e80000100800 */
[----:B------:R-:W4:Y:S01]  /*cec0*/  LDL.LU R14, [R1+0x5c] ;  /* 0x00005c00010e7983 */ /* 0x000f220000300800 */
[----:B-----5:R-:W-:-:S02]  /*ced0*/  LEA R5, P2, R21, R24, 0x1 ;  /* 0x0000001815057211 */ /* 0x020fc400078408ff */
[----:B0-----:R-:W-:-:S03]  /*cee0*/  LEA.HI.X.SX32 R8, R23, R25, 0x1, P1 ;  /* 0x0000001917087211 */ /* 0x001fc600008f0eff */
[----:B------:R0:W-:Y:S04]  /*cef0*/  STL [R1+0x824], R5 ;  /* 0x0008240501007387 */ /* 0x0001e80000100800 */
[----:B------:R-:W5:Y:S04]  /*cf00*/  LDL.LU R12, [R1+0x58] ;  /* 0x00005800010c7983 */ /* 0x000f680000300800 */
[----:B------:R1:W-:Y:S04]  /*cf10*/  STL [R1+0x818], R8 ;  /* 0x0008180801007387 */ /* 0x0003e80000100800 */
[----:B------:R-:W5:Y:S01]  /*cf20*/  LDL.LU R10, [R1+0x54] ;  /* 0x00005400010a7983 */ /* 0x000f620000300800 */
[----:B0-----:R-:W-:-:S05]  /*cf30*/  LEA R5, P1, R19, R24, 0x1 ;  /* 0x0000001813057211 */ /* 0x001fca00078208ff */
[----:B------:R0:W-:Y:S04]  /*cf40*/  STL [R1+0x8dc], R5 ;  /* 0x0008dc0501007387 */ /* 0x0001e80000100800 */
[----:B-1----:R-:W5:Y:S04]  /*cf50*/  LDL.LU R8, [R1+0x50] ;  /* 0x0000500001087983 */ /* 0x002f680000300800 */
[----:B------:R1:W-:Y:S04]  /*cf60*/  STL [R1+0x5e0], R2 ;  /* 0x0005e00201007387 */ /* 0x0003e80000100800 */
[----:B0-----:R-:W5:Y:S01]  /*cf70*/  LDL.LU R5, [R1+0x204] ;  /* 0x0002040001057983 */ /* 0x001f620000300800 */
[----:B-1----:R-:W-:-:S02]  /*cf80*/  LEA.HI.X.SX32 R2, R6, R25, 0x1, P3 ;  /* 0x0000001906027211 */ /* 0x002fc400018f0eff */
[----:B------:R-:W-:-:S05]  /*cf90*/  LEA R23, P4, R17, R24, 0x1 ;  /* 0x0000001811177211 */ /* 0x000fca00078808ff */
[----:B------:R0:W-:Y:S01]  /*cfa0*/  STL [R1+0x700], R23 ;  /* 0x0007001701007387 */ /* 0x0001e20000100800 */
[----:B------:R-:W-:-:S03]  /*cfb0*/  LEA.HI.X.SX32 R22, R22, R25, 0x1, P6 ;  /* 0x0000001916167211 */ /* 0x000fc600030f0eff */
[----:B0-----:R-:W5:Y:S04]  /*cfc0*/  LDL.LU R23, [R1+0x200] ;  /* 0x0002000001177983 */ /* 0x001f680000300800 */
[----:B------:R0:W-:Y:S04]  /*cfd0*/  STL [R1+0x6f4], R2 ;  /* 0x0006f40201007387 */ /* 0x0001e80000100800 */
[----:B0-----:R-:W5:Y:S01]  /*cfe0*/  LDL.LU R2, [R1+0x1fc] ;  /* 0x0001fc0001027983 */ /* 0x001f620000300800 */
[----:B------:R-:W-:-:S05]  /*cff0*/  LEA R6, P3, R15, R24, 0x1 ;  /* 0x000000180f067211 */ /* 0x000fca00078608ff */
[----:B------:R0:W-:Y:S01]  /*d000*/  STL [R1+0x82c], R6 ;  /* 0x00082c0601007387 */ /* 0x0001e20000100800 */
[----:B------:R-:W-:-:S03]  /*d010*/  LEA.HI.X.SX32 R26, R0, R25, 0x1, P5 ;  /* 0x00000019001a7211 */ /* 0x000fc600028f0eff */
[----:B0-----:R-:W5:Y:S04]  /*d020*/  LDL.LU R6, [R1+0x4c] ;  /* 0x00004c0001067983 */ /* 0x001f680000300800 */
[----:B------:R0:W-:Y:S01]  /*d030*/  STL [R1+0x820], R22 ;  /* 0x0008201601007387 */ /* 0x0001e20000100800 */
[----:B------:R-:W-:-:S03]  /*d040*/  LEA R27, P6, R20, R24, 0x1 ;  /* 0x00000018141b7211 */ /* 0x000fc600078c08ff */
[----:B0-----:R-:W5:Y:S04]  /*d050*/  LDL.LU R22, [R1+0x48] ;  /* 0x0000480001167983 */ /* 0x001f680000300800 */
[----:B------:R0:W-:Y:S04]  /*d060*/  STL [R1+0x8e0], R27 ;  /* 0x0008e01b01007387 */ /* 0x0001e80000100800 */
[----:B------:R-:W5:Y:S01]  /*d070*/  LDL.LU R0, [R1+0x44] ;  /* 0x0000440001007983 */ /* 0x000f620000300800 */
[----:B------:R-:W-:-:S03]  /*d080*/  LEA.HI.X.SX32 R19, R19, R25, 0x1, P1 ;  /* 0x0000001913137211 */ /* 0x000fc600008f0eff */
[----:B------:R1:W-:Y:S01]  /*d090*/  STL [R1+0x5e4], R26 ;  /* 0x0005e41a01007387 */ /* 0x0003e20000100800 */
[----:B0-----:R-:W-:Y:S02]  /*d0a0*/  LEA R27, P5, R18, R24, 0x1 ;  /* 0x00000018121b7211 */ /* 0x001fe400078a08ff */
[----:B-1----:R-:W-:-:S03]  /*d0b0*/  LEA.HI.X.SX32 R26, R21, R25, 0x1, P2 ;  /* 0x00000019151a7211 */ /* 0x002fc600010f0eff */
[----:B------:R-:W-:Y:S04]  /*d0c0*/  STL [R1+0x708], R27 ;  /* 0x0007081b01007387 */ /* 0x000fe80000100800 */
[----:B------:R3:W-:Y:S01]  /*d0d0*/  STL [R1+0x6fc], R26 ;  /* 0x0006fc1a01007387 */ /* 0x0007e20000100800 */
[----:B--2---:R-:W-:-:S05]  /*d0e0*/  LEA R21, P2, R16, R24, 0x1 ;  /* 0x0000001810157211 */ /* 0x004fca00078408ff */
[----:B------:R0:W-:Y:S04]  /*d0f0*/  STL [R1+0x834], R21 ;  /* 0x0008341501007387 */ /* 0x0001e80000100800 */
[----:B------:R1:W-:Y:S01]  /*d100*/  STL [R1+0x828], R19 ;  /* 0x0008281301007387 */ /* 0x0003e20000100800 */
[-C--:B---3--:R-:W-:Y:S02]  /*d110*/  LEA R26, P1, R13, R24.reuse, 0x1 ;  /* 0x000000180d1a7211 */ /* 0x088fe400078208ff */
[-C--:B0-----:R-:W-:Y:S02]  /*d120*/  LEA.HI.X.SX32 R21, R17, R25.reuse, 0x1, P4 ;  /* 0x0000001911157211 */ /* 0x081fe400020f0eff */
[----:B------:R-:W-:Y:S02]  /*d130*/  LEA.HI.X.SX32 R17, R15, R25, 0x1, P3 ;  /* 0x000000190f117211 */ /* 0x000fe400018f0eff */
[-C--:B-1----:R-:W-:Y:S01]  /*d140*/  LEA R19, P4, R11, R24.reuse, 0x1 ;  /* 0x000000180b137211 */ /* 0x082fe200078808ff */
[----:B------:R-:W-:Y:S04]  /*d150*/  STL [R1+0x8e4], R26 ;  /* 0x0008e41a01007387 */ /* 0x000fe80000100800 */
[----:B------:R-:W-:Y:S01]  /*d160*/  STL [R1+0x5e8], R21 ;  /* 0x0005e81501007387 */ /* 0x000fe20000100800 */
[----:B------:R-:W-:-:S03]  /*d170*/  LEA R15, P3, R9, R24, 0x1 ;  /* 0x00000018090f7211 */ /* 0x000fc600078608ff */
[----:B------:R0:W-:Y:S04]  /*d180*/  STL [R1+0x710], R19 ;  /* 0x0007101301007387 */ /* 0x0001e80000100800 */
[----:B------:R-:W-:Y:S04]  /*d190*/  STL [R1+0x704], R17 ;  /* 0x0007041101007387 */ /* 0x000fe80000100800 */
[----:B------:R1:W-:Y:S01]  /*d1a0*/  STL [R1+0x83c], R15 ;  /* 0x00083c0f01007387 */ /* 0x0003e20000100800 */
[----:B0-----:R-:W-:-:S05]  /*d1b0*/  LEA.HI.X.SX32 R19, R20, R25, 0x1, P6 ;  /* 0x0000001914137211 */ /* 0x001fca00030f0eff */
[----:B------:R-:W-:Y:S01]  /*d1c0*/  STL [R1+0x830], R19 ;  /* 0x0008301301007387 */ /* 0x000fe20000100800 */
[----:B-1----:R-:W-:Y:S02]  /*d1d0*/  LEA.HI.X.SX32 R15, R18, R25, 0x1, P5 ;  /* 0x00000019120f7211 */ /* 0x002fe400028f0eff */
[----:B----4-:R-:W-:-:S05]  /*d1e0*/  LEA R17, P6, R7, R24, 0x1 ;  /* 0x0000001807117211 */ /* 0x010fca00078c08ff */
[----:B------:R0:W-:Y:S01]  /*d1f0*/  STL [R1+0x8e8], R17 ;  /* 0x0008e81101007387 */ /* 0x0001e20000100800 */
[----:B------:R-:W-:-:S03]  /*d200*/  LEA R18, P5, R14, R24, 0x1 ;  /* 0x000000180e127211 */ /* 0x000fc600078a08ff */
[----:B------:R5:W-:Y:S01]  /*d210*/  STL [R1+0x5ec], R15 ;  /* 0x0005ec0f01007387 */ /* 0x000be20000100800 */
[----:B0-----:R-:W-:-:S03]  /*d220*/  LEA.HI.X.SX32 R17, R16, R25, 0x1, P2 ;  /* 0x0000001910117211 */ /* 0x001fc600010f0eff */
[----:B------:R-:W-:Y:S01]  /*d230*/  STL [R1+0x718], R18 ;  /* 0x0007181201007387 */ /* 0x000fe20000100800 */
[----:B------:R-:W-:Y:S02]  /*d240*/  LEA.HI.X.SX32 R16, R13, R25, 0x1, P1 ;  /* 0x000000190d107211 */ /* 0x000fe400008f0eff */
[-C--:B-----5:R-:W-:Y:S01]  /*d250*/  LEA R15, P2, R12, R24.reuse, 0x1 ;  /* 0x000000180c0f7211 */ /* 0x0a0fe200078408ff */
[----:B------:R-:W-:Y:S04]  /*d260*/  STL [R1+0x70c], R17 ;  /* 0x00070c1101007387 */ /* 0x000fe80000100800 */
[----:B------:R0:W-:Y:S01]  /*d270*/  STL [R1+0x844], R15 ;  /* 0x0008440f01007387 */ /* 0x0001e20000100800 */
[----:B------:R-:W-:-:S03]  /*d280*/  LEA R13, P1, R10, R24, 0x1 ;  /* 0x000000180a0d7211 */ /* 0x000fc600078208ff */
[----:B------:R-:W-:Y:S01]  /*d290*/  STL [R1+0x838], R16 ;  /* 0x0008381001007387 */ /* 0x000fe20000100800 */
[----:B0-----:R-:W-:-:S03]  /*d2a0*/  LEA.HI.X.SX32 R15, R11, R25, 0x1, P4 ;  /* 0x000000190b0f7211 */ /* 0x001fc600020f0eff */
[----:B------:R0:W-:Y:S04]  /*d2b0*/  STL [R1+0x8ec], R13 ;  /* 0x0008ec0d01007387 */ /* 0x0001e80000100800 */
[----:B------:R-:W-:Y:S01]  /*d2c0*/  STL [R1+0x5f0], R15 ;  /* 0x0005f00f01007387 */ /* 0x000fe20000100800 */
[----:B------:R-:W-:Y:S02]  /*d2d0*/  LEA R11, P4, R8, R24, 0x1 ;  /* 0x00000018080b7211 */ /* 0x000fe400078808ff */
[----:B0-----:R-:W-:-:S03]  /*d2e0*/  LEA.HI.X.SX32 R13, R9, R25, 0x1, P3 ;  /* 0x00000019090d7211 */ /* 0x001fc600018f0eff */
[----:B------:R0:W-:Y:S01]  /*d2f0*/  STL [R1+0x720], R11 ;  /* 0x0007200b01007387 */ /* 0x0001e20000100800 */
[----:B------:R-:W-:-:S03]  /*d300*/  LEA R9, P3, R5, R24, 0x1 ;  /* 0x0000001805097211 */ /* 0x000fc600078608ff */
[----:B------:R-:W-:Y:S01]  /*d310*/  STL [R1+0x714], R13 ;  /* 0x0007140d01007387 */ /* 0x000fe20000100800 */
[----:B0-----:R-:W-:-:S03]  /*d320*/  LEA.HI.X.SX32 R11, R7, R25, 0x1, P6 ;  /* 0x00000019070b7211 */ /* 0x001fc600030f0eff */
[----:B------:R0:W-:Y:S04]  /*d330*/  STL [R1+0x84c], R9 ;  /* 0x00084c0901007387 */ /* 0x0001e80000100800 */
[----:B------:R1:W-:Y:S01]  /*d340*/  STL [R1+0x840], R11 ;  /* 0x0008400b01007387 */ /* 0x0003e20000100800 */
[----:B0-----:R-:W-:Y:S02]  /*d350*/  LEA.HI.X.SX32 R9, R14, R25, 0x1, P5 ;  /* 0x000000190e097211 */ /* 0x001fe400028f0eff */
[----:B------:R-:W-:-:S05]  /*d360*/  LEA R7, P6, R23, R24, 0x1 ;  /* 0x0000001817077211 */ /* 0x000fca00078c08ff */
[----:B------:R0:W-:Y:S01]  /*d370*/  STL [R1+0x8f0], R7 ;  /* 0x0008f00701007387 */ /* 0x0001e20000100800 */
[----:B------:R-:W-:-:S03]  /*d380*/  LEA.HI.X.SX32 R10, R10, R25, 0x1, P1 ;  /* 0x000000190a0a7211 */ /* 0x000fc600008f0eff */
[----:B------:R2:W-:Y:S01]  /*d390*/  STL [R1+0x5f4], R9 ;  /* 0x0005f40901007387 */ /* 0x0005e20000100800 */
[----:B-1----:R-:W-:Y:S02]  /*d3a0*/  LEA R11, P5, R2, R24, 0x1 ;  /* 0x00000018020b7211 */ /* 0x002fe400078a08ff */
[----:B0-----:R-:W-:-:S03]  /*d3b0*/  LEA.HI.X.SX32 R7, R12, R25, 0x1, P2 ;  /* 0x000000190c077211 */ /* 0x001fc600010f0eff */
[----:B------:R-:W-:Y:S04]  /*d3c0*/  STL [R1+0x724], R11 ;  /* 0x0007240b01007387 */ /* 0x000fe80000100800 */
[----:B------:R0:W-:Y:S01]  /*d3d0*/  STL [R1+0x71c], R7 ;  /* 0x00071c0701007387 */ /* 0x0001e20000100800 */
[----:B--2---:R-:W-:-:S05]  /*d3e0*/  LEA R9, P2, R6, R24, 0x1 ;  /* 0x0000001806097211 */ /* 0x004fca00078408ff */
[----:B------:R1:W-:Y:S04]  /*d3f0*/  STL [R1+0x850], R9 ;  /* 0x0008500901007387 */ /* 0x0003e80000100800 */
[----:B------:R-:W-:Y:S01]  /*d400*/  STL [R1+0x848], R10 ;  /* 0x0008480a01007387 */ /* 0x000fe20000100800 */
[----:B0-----:R-:W-:Y:S02]  /*d410*/  LEA R7, P1, R22, R24, 0x1 ;  /* 0x0000001816077211 */ /* 0x001fe400078208ff */
[----:B-1----:R-:W-:-:S03]  /*d420*/  LEA.HI.X.SX32 R9, R8, R25, 0x1, P4 ;  /* 0x0000001908097211 */ /* 0x002fc600020f0eff */
[----:B------:R0:W-:Y:S01]  /*d430*/  STL [R1+0x8f4], R7 ;  /* 0x0008f40701007387 */ /* 0x0001e20000100800 */
[----:B------:R-:W-:-:S03]  /*d440*/  LEA R8, P4, R0, R24, 0x1 ;  /* 0x0000001800087211 */ /* 0x000fc600078808ff */
[----:B------:R-:W-:Y:S01]  /*d450*/  STL [R1+0x5f8], R9 ;  /* 0x0005f80901007387 */ /* 0x000fe20000100800 */
[-C--:B------:R-:W-:Y:S02]  /*d460*/  LEA.HI.X.SX32 R2, R2, R25.reuse, 0x1, P5 ;  /* 0x0000001902027211 */ /* 0x080fe400028f0eff */
[-C--:B0-----:R-:W-:Y:S02]  /*d470*/  LEA.HI.X.SX32 R7, R5, R25.reuse, 0x1, P3 ;  /* 0x0000001905077211 */ /* 0x081fe400018f0eff */
[-C--:B------:R-:W-:Y:S01]  /*d480*/  LEA.HI.X.SX32 R5, R23, R25.reuse, 0x1, P6 ;  /* 0x0000001917057211 */ /* 0x080fe200030f0eff */
[----:B------:R-:W-:Y:S01]  /*d490*/  STL [R1+0x608], R8 ;  /* 0x0006080801007387 */ /* 0x000fe20000100800 */
[----:B------:R-:W-:-:S03]  /*d4a0*/  LEA.HI.X.SX32 R6, R6, R25, 0x1, P2 ;  /* 0x0000001906067211 */ /* 0x000fc600010f0eff */
[----:B------:R-:W-:Y:S04]  /*d4b0*/  STL [R1+0x600], R7 ;  /* 0x0006000701007387 */ /* 0x000fe80000100800 */
[----:B------:R0:W-:Y:S04]  /*d4c0*/  STL [R1+0x730], R5 ;  /* 0x0007300501007387 */ /* 0x0001e80000100800 */
[----:B------:R1:W-:Y:S01]  /*d4d0*/  STL [R1+0x56c], R2 ;  /* 0x00056c0201007387 */ /* 0x0003e20000100800 */
[----:B0-----:R-:W-:-:S03]  /*d4e0*/  LEA.HI.X.SX32 R5, R22, R25, 0x1, P1 ;  /* 0x0000001916057211 */ /* 0x001fc600008f0eff */
[----:B------:R-:W-:Y:S01]  /*d4f0*/  STL [R1+0x604], R6 ;  /* 0x0006040601007387 */ /* 0x000fe20000100800 */
[----:B-1----:R-:W-:-:S03]  /*d500*/  LEA.HI.X.SX32 R2, R0, R25, 0x1, P4 ;  /* 0x0000001900027211 */ /* 0x002fc600020f0eff */
[----:B------:R0:W-:Y:S04]  /*d510*/  STL [R1+0x734], R5 ;  /* 0x0007340501007387 */ /* 0x0001e80000100800 */
[----:B------:R1:W-:Y:S04]  /*d520*/  STL [R1+0x568], R2 ;  /* 0x0005680201007387 */ /* 0x0003e80000100800 */
[----:B------:R-:W-:Y:S01]  /*d530*/  STL [R1+0x550], RZ ;  /* 0x000550ff01007387 */ /* 0x000fe20000100800 */
[----:B0-----:R-:W1:Y:S03]  /*d540*/  LDC R5, c[0x0][0x23c] ;  /* 0x00008f00ff057b82 */ /* 0x001e660000000800 */
[----:B------:R-:W-:Y:S04]  /*d550*/  STL [R1+0x554], RZ ;  /* 0x000554ff01007387 */ /* 0x000fe80000100800 */
        /* <DEDUP_REMOVED lines=232> */
[----:B------:R-:W2:Y:S01]  /*e3e0*/  LDL R22, [R1+0x564] ;  /* 0x0005640001167983 */ /* 0x000ea20000100800 */
[----:B------:R-:W0:Y:S03]  /*e3f0*/  S2R R0, SR_TID.X ;  /* 0x0000000000007919 */ /* 0x000e260000002100 */
[----:B------:R-:W-:Y:S04]  /*e400*/  STL [R1+0x298], RZ ;  /* 0x000298ff01007387 */ /* 0x000fe80000100800 */
[----:B------:R-:W-:Y:S01]  /*e410*/  STL [R1+0x29c], RZ ;  /* 0x00029cff01007387 */ /* 0x000fe20000100800 */
[----:B0-----:R-:W-:-:S05]  /*e420*/  LOP3.LUT R0, R0, 0x3f, RZ, 0xc0, !PT ;  /* 0x0000003f00007812 */ /* 0x001fca00078ec0ff */
[----:B------:R-:W-:Y:S02]  /*e430*/  IMAD.SHL.U32 R6, R0, 0x2, RZ ;  /* 0x0000000200067824 */ /* 0x000fe400078e00ff */
[----:B------:R-:W0:Y:S01]  /*e440*/  S2R R0, SR_TID.X ;  /* 0x0000000000007919 */ /* 0x000e220000002100 */
        /* <DEDUP_REMOVED lines=9> */
[----:B------:R-:W-:Y:S01]  /*e4e0*/  STL [R1+0x164], RZ ;  /* 0x000164ff01007387 */ /* 0x000fe20000100800 */
[----:B------:R-:W-:-:S03]  /*e4f0*/  ULDC UR41, c[0x0][0x230] ;  /* 0x00008c0000297ab9 */ /* 0x000fc60000000800 */
[----:B------:R-:W-:Y:S01]  /*e500*/  STL [R1+0x168], RZ ;  /* 0x000168ff01007387 */ /* 0x000fe20000100800 */
[----:B0-----:R-:W-:-:S03]  /*e510*/  LOP3.LUT R0, R0, 0x1f, RZ, 0xc0, !PT ;  /* 0x0000001f00007812 */ /* 0x001fc600078ec0ff */
[----:B------:R-:W-:Y:S01]  /*e520*/  STL [R1+0x16c], RZ ;  /* 0x00016cff01007387 */ /* 0x000fe20000100800 */
[----:B------:R-:W-:-:S03]  /*e530*/  IMAD.U32 R8, RZ, RZ, UR41 ;  /* 0x00000029ff087e24 */ /* 0x000fc6000f8e00ff */
[----:B------:R-:W-:Y:S04]  /*e540*/  STL [R1+0x170], RZ ;  /* 0x000170ff01007387 */ /* 0x000fe80000100800 */
[----:B------:R-:W-:Y:S04]  /*e550*/  STL [R1+0x174], RZ ;  /* 0x000174ff01007387 */ /* 0x000fe80000100800 */
[----:B------:R-:W-:Y:S01]  /*e560*/  STL [R1+0x178], RZ ;  /* 0x000178ff01007387 */ /* 0x000fe20000100800 */
[----:B-1----:R-:W-:-:S03]  /*e570*/  IMAD R2, R0, R5, RZ ;  /* 0x0000000500027224 */ /* 0x002fc600078e02ff */
[----:B------:R-:W-:Y:S01]  /*e580*/  STL [R1+0x17c], RZ ;  /* 0x00017cff01007387 */ /* 0x000fe20000100800 */
[----:B------:R-:W-:-:S03]  /*e590*/  LOP3.LUT R5, R6, 0x10, RZ, 0x3c, !PT ;  /* 0x0000001006057812 */ /* 0x000fc600078e3cff */
        /* <DEDUP_REMOVED lines=8> */
[----:B------:R0:W-:Y:S02]  /*e620*/  STL [R1+0x150], R8 ;  /* 0x0001500801007387 */ /* 0x0001e40000100800 */
[C---:B0-----:R-:W-:Y:S02]  /*e630*/  LOP3.LUT R8, R6.reuse, 0x30, RZ, 0x3c, !PT ;  /* 0x0000003006087812 */ /* 0x041fe400078e3cff */
[----:B------:R-:W-:Y:S01]  /*e640*/  LOP3.LUT R8, R6, 0x60, RZ, 0x3c, !PT ;  /* 0x0000006006087812 */ /* 0x000fe200078e3cff */
[----:B------:R-:W-:Y:S01]  /*e650*/  IMAD R4, R4, UR7, RZ ;  /* 0x0000000704047c24 */ /* 0x000fe2000f8e02ff */
[----:B------:R-:W-:Y:S01]  /*e660*/  USHF.R.S32.HI UR7, URZ, 0x1f, UR5 ;  /* 0x0000001f3f077899 */ /* 0x000fe20008011405 */
[----:B------:R-:W-:-:S03]  /*e670*/  SHF.R.S32.HI R0, RZ, 0x1f, R2 ;  /* 0x0000001fff007819 */ /* 0x000fc60000011402 */
[----:B------:R-:W-:Y:S01]  /*e680*/  LEA R3, P0, R4, UR8, 0x1 ;  /* 0x0000000804037c11 */ /* 0x000fe2000f8008ff */
[----:B------:R-:W-:Y:S01]  /*e690*/  ULEA.HI UR7, UR7, UR5, URZ, 0x5 ;  /* 0x0000000507077291 */ /* 0x000fe2000f8f283f */
[C---:B------:R-:W-:Y:S01]  /*e6a0*/  SHF.L.U64.HI R0, R2.reuse, 0x1, R0 ;  /* 0x0000000102007819 */ /* 0x040fe20000010200 */
[----:B------:R-:W-:Y:S01]  /*e6b0*/  IMAD.SHL.U32 R2, R2, 0x2, RZ ;  /* 0x0000000202027824 */ /* 0x000fe200078e00ff */
[----:B------:R-:W-:Y:S01]  /*e6c0*/  LEA.HI.X.SX32 R4, R4, UR9, 0x1, P0 ;  /* 0x0000000904047c11 */ /* 0x000fe200080f0eff */
[----:B------:R-:W-:Y:S01]  /*e6d0*/  ULDC UR9, c[0x0][0x238] ;  /* 0x00008e0000097ab9 */ /* 0x000fe20000000800 */
[----:B------:R-:W-:Y:S02]  /*e6e0*/  ULEA UR8, UR4, UR6, 0x4 ;  /* 0x0000000604087291 */ /* 0x000fe4000f8e203f */
[----:B------:R-:W-:Y:S02]  /*e6f0*/  USHF.L.U32 UR40, UR9, 0x5, URZ ;  /* 0x0000000509287899 */ /* 0x000fe4000800063f */
[----:B------:R-:W-:-:S02]  /*e700*/  UIMAD UR5, UR9, 0x1f, URZ ;  /* 0x0000001f090578a4 */ /* 0x000fc4000f8e023f */
[----:B------:R-:W-:Y:S02]  /*e710*/  UIMAD UR12, UR9, 0x1e, URZ ;  /* 0x0000001e090c78a4 */ /* 0x000fe4000f8e023f */
[----:B------:R-:W-:Y:S02]  /*e720*/  UIMAD UR13, UR9, 0x1d, URZ ;  /* 0x0000001d090d78a4 */ /* 0x000fe4000f8e023f */
[----:B------:R-:W-:Y:S02]  /*e730*/  UIMAD UR14, UR9, 0x1c, URZ ;  /* 0x0000001c090e78a4 */ /* 0x000fe4000f8e023f */
[----:B------:R-:W-:Y:S02]  /*e740*/  UIMAD UR15, UR9, 0x1b, URZ ;  /* 0x0000001b090f78a4 */ /* 0x000fe4000f8e023f */
[----:B------:R-:W-:Y:S02]  /*e750*/  UIMAD UR16, UR9, 0x1a, URZ ;  /* 0x0000001a091078a4 */ /* 0x000fe4000f8e023f */
        /* <DEDUP_REMOVED lines=9> */
[----:B------:R-:W-:Y:S02]  /*e7f0*/  USHF.L.U32 UR26, UR9, 0x4, URZ ;  /* 0x00000004091a7899 */ /* 0x000fe4000800063f */
[----:B------:R-:W-:Y:S02]  /*e800*/  UIMAD UR27, UR9, 0xf, URZ ;  /* 0x0000000f091b78a4 */ /* 0x000fe4000f8e023f */
[----:B------:R-:W-:Y:S02]  /*e810*/  UIMAD UR28, UR9, 0xe, URZ ;  /* 0x0000000e091c78a4 */ /* 0x000fe4000f8e023f */
[----:B------:R-:W-:-:S02]  /*e820*/  UIMAD UR29, UR9, 0xd, URZ ;  /* 0x0000000d091d78a4 */ /* 0x000fc4000f8e023f */
[----:B------:R-:W-:Y:S02]  /*e830*/  UIMAD UR30, UR9, 0xc, URZ ;  /* 0x0000000c091e78a4 */ /* 0x000fe4000f8e023f */
[----:B------:R-:W-:Y:S02]  /*e840*/  UIMAD UR31, UR9, 0xb, URZ ;  /* 0x0000000b091f78a4 */ /* 0x000fe4000f8e023f */
[----:B------:R-:W-:Y:S02]  /*e850*/  UIMAD UR32, UR9, 0xa, URZ ;  /* 0x0000000a092078a4 */ /* 0x000fe4000f8e023f */
[----:B------:R-:W-:Y:S02]  /*e860*/  UIMAD UR33, UR9, 0x9, URZ ;  /* 0x00000009092178a4 */ /* 0x000fe4000f8e023f */
[----:B------:R-:W-:Y:S02]  /*e870*/  USHF.L.U32 UR34, UR9, 0x3, URZ ;  /* 0x0000000309227899 */ /* 0x000fe4000800063f */
[----:B------:R-:W-:-:S02]  /*e880*/  UIMAD UR35, UR9, 0x7, URZ ;  /* 0x00000007092378a4 */ /* 0x000fc4000f8e023f */
[----:B------:R-:W-:Y:S02]  /*e890*/  UIMAD UR36, UR9, 0x6, URZ ;  /* 0x00000006092478a4 */ /* 0x000fe4000f8e023f */
[----:B------:R-:W-:Y:S02]  /*e8a0*/  UIMAD UR37, UR9, 0x5, URZ ;  /* 0x00000005092578a4 */ /* 0x000fe4000f8e023f */
[----:B------:R-:W-:Y:S02]  /*e8b0*/  USHF.L.U32 UR38, UR9, 0x2, URZ ;  /* 0x0000000209267899 */ /* 0x000fe4000800063f */
[----:B------:R-:W-:Y:S02]  /*e8c0*/  UIMAD UR39, UR9, 0x3, URZ ;  /* 0x00000003092778a4 */ /* 0x000fe4000f8e023f */
[----:B------:R-:W-:Y:S02]  /*e8d0*/  USHF.L.U32 UR4, UR9, 0x1, URZ ;  /* 0x0000000109047899 */ /* 0x000fe4000800063f */
[----:B------:R-:W-:Y:S01]  /*e8e0*/  USHF.R.S32.HI UR7, URZ, 0x5, UR7 ;  /* 0x000000053f077899 */ /* 0x000fe20008011407 */
[----:B--2---:R-:W-:-:S02]  /*e8f0*/  LOP3.LUT R7, R22, 0x20, RZ, 0x3c, !PT ;  /* 0x0000002016077812 */ /* 0x004fc400078e3cff */
[C---:B------:R-:W-:Y:S02]  /*e900*/  LOP3.LUT R5, R22.reuse, 0x60, RZ, 0x3c, !PT ;  /* 0x0000006016057812 */ /* 0x040fe400078e3cff */
[----:B------:R-:W-:Y:S01]  /*e910*/  LOP3.LUT R6, R22, 0x40, RZ, 0x3c, !PT ;  /* 0x0000004016067812 */ /* 0x000fe200078e3cff */
[----:B------:R0:W-:Y:S04]  /*e920*/  STL [R1+0x990], R7 ;  /* 0x0009900701007387 */ /* 0x0001e80000100800 */
[----:B------:R0:W-:Y:S04]  /*e930*/  STL [R1+0x988], R5 ;  /* 0x0009880501007387 */ /* 0x0001e80000100800 */
[----:B------:R0:W-:Y:S02]  /*e940*/  STL [R1+0x98c], R6 ;  /* 0x00098c0601007387 */ /* 0x0001e40000100800 */
.L_x_1:
[----:B------:R-:W-:Y:S04]  /*e950*/  STL [R1+0x13bc], R25 ;  /* 0x0013bc1901007387 */ /* 0x000fe80000100800 */
[----:B------:R-:W-:Y:S04]  /*e960*/  STL [R1+0x13b8], R15 ;  /* 0x0013b80f01007387 */ /* 0x000fe80000100800 */
[----:B------:R-:W-:Y:S04]  /*e970*/  STL [R1+0x13b4], R14 ;  /* 0x0013b40e01007387 */ /* 0x000fe80000100800 */
[----:B------:R-:W-:Y:S04]  /*e980*/  STL [R1+0x13b0], R11 ;  /* 0x0013b00b01007387 */ /* 0x000fe80000100800 */
[----:B------:R-:W-:Y:S04]  /*e990*/  STL [R1+0x13ac], R22 ;  /* 0x0013ac1601007387 */ /* 0x000fe80000100800 */
[----:B-----5:R-:W-:Y:S04]  /*e9a0*/  STL [R1+0x13a4], R2 ;  /* 0x0013a40201007387 */ /* 0x020fe80000100800 */
[----:B------:R-:W-:Y:S04]  /*e9b0*/  STL [R1+0x13a8], R2 ;  /* 0x0013a80201007387 */ /* 0x000fe80000100800 */
[----:B-1----:R1:W-:Y:S04]  /*e9c0*/  STL [R1+0x13a0], R0 ;  /* 0x0013a00001007387 */ /* 0x0023e80000100800 */
[----:B-1----:R-:W2:Y:S01]  /*e9d0*/  LDL R0, [R1+0x150] ;  /* 0x0001500001007983 */ /* 0x002ea20000100800 */
[----:B0-----:R-:W-:Y:S01]  /*e9e0*/  IMAD.U32 R5, RZ, RZ, UR4 ;  /* 0x00000004ff057e24 */ /* 0x001fe2000f8e00ff */
[----:B------:R-:W-:Y:S01]  /*e9f0*/  PRMT R21, RZ, 0x7610, R21 ;  /* 0x00007610ff157816 */ /* 0x000fe20000000015 */
[----:B------:R-:W-:-:S02]  /*ea00*/  IMAD.MOV.U32 R28, RZ, RZ, R3 ;  /* 0x000000ffff1c7224 */ /* 0x000fc400078e0003 */
[----:B------:R-:W-:Y:S01]  /*ea10*/  IMAD.MOV.U32 R29, RZ, RZ, R4 ;  /* 0x000000ffff1d7224 */ /* 0x000fe200078e0004 */
[----:B------:R-:W-:Y:S01]  /*ea20*/  PRMT R20, RZ, 0x7610, R20 ;  /* 0x00007610ff147816 */ /* 0x000fe20000000014 */
[----:B------:R-:W-:Y:S01]  /*ea30*/  IMAD.U32 R3, RZ, RZ, UR39 ;  /* 0x00000027ff037e24 */ /* 0x000fe2000f8e00ff */
[----:B------:R-:W-:Y:S01]  /*ea40*/  PRMT R25, RZ, 0x7610, R25 ;  /* 0x00007610ff197816 */ /* 0x000fe20000000019 */
[----:B------:R-:W-:Y:S01]  /*ea50*/  IMAD.WIDE R4, R5, 0x2, R28 ;  /* 0x0000000205047825 */ /* 0x000fe200078e021c */
[----:B------:R-:W-:Y:S01]  /*ea60*/  PRMT R15, RZ, 0x7610, R15 ;  /* 0x00007610ff0f7816 */ /* 0x000fe2000000000f */
[----:B------:R-:W-:Y:S01]  /*ea70*/  STL [R1+0x1390], R27 ;  /* 0x0013901b01007387 */ /* 0x000fe20000100800 */
[----:B------:R-:W-:Y:S02]  /*ea80*/  PRMT R14, RZ, 0x7610, R14 ;  /* 0x00007610ff0e7816 */ /* 0x000fe4000000000e */
[----:B------:R-:W-:Y:S01]  /*ea90*/  PRMT R11, RZ, 0x7610, R11 ;  /* 0x00007610ff0b7816 */ /* 0x000fe2000000000b */
[----:B------:R-:W-:Y:S01]  /*eaa0*/  STL [R1+0x1394], R27 ;  /* 0x0013941b01007387 */ /* 0x000fe20000100800 */
[----:B------:R-:W-:-:S02]  /*eab0*/  PRMT R16, RZ, 0x7610, R16 ;  /* 0x00007610ff107816 */ /* 0x000fc40000000010 */
[----:B------:R-:W-:Y:S01]  /*eac0*/  PRMT R18, RZ, 0x7610, R18 ;  /* 0x00007610ff127816 */ /* 0x000fe20000000012 */
[----:B------:R-:W-:Y:S01]  /*ead0*/  STL [R1+0x1398], R27 ;  /* 0x0013981b01007387 */ /* 0x000fe20000100800 */
[----:B------:R-:W-:Y:S02]  /*eae0*/  PRMT R17, RZ, 0x7610, R17 ;  /* 0x00007610ff117816 */ /* 0x000fe40000000011 */
[----:B------:R-:W-:Y:S01]  /*eaf0*/  PRMT R23, RZ, 0x7610, R23 ;  /* 0x00007610ff177816 */ /* 0x000fe20000000017 */
[----:B------:R-:W-:Y:S01]  /*eb00*/  STL [R1+0x139c], R27 ;  /* 0x00139c1b01007387 */ /* 0x000fe20000100800 */
[----:B------:R-:W-:Y:S02]  /*eb10*/  PRMT R22, RZ, 0x7610, R22 ;  /* 0x00007610ff167816 */ /* 0x000fe40000000016 */
[----:B------:R-:W-:Y:S01]  /*eb20*/  PRMT R13, RZ, 0x7610, R13 ;  /* 0x00007610ff0d7816 */ /* 0x000fe2000000000d */
[----:B------:R-:W-:Y:S01]  /*eb30*/  STL [R1+0x138c], R26 ;  /* 0x00138c1a01007387 */ /* 0x000fe20000100800 */
[----:B------:R-:W-:-:S03]  /*eb40*/  PRMT R12, RZ, 0x7610, R12 ;  /* 0x00007610ff0c7816 */ /* 0x000fc6000000000c */
[----:B------:R-:W-:Y:S01]  /*eb50*/  STL [R1+0x1388], R24 ;  /* 0x0013881801007387 */ /* 0x000fe20000100800 */
[C---:B--2---:R-:W-:Y:S02]  /*eb60*/  ISETP.GT.AND P0, PT, R0.reuse, 0x2, PT ;  /* 0x000000020000780c */ /* 0x044fe40003f04270 */
[----:B------:R-:W-:-:S11]  /*eb70*/  ISETP.GT.AND P1, PT, R0, 0x3, PT ;  /* 0x000000030000780c */ /* 0x000fd60003f24270 */
[----:B------:R0:W2:Y:S01]  /*eb80*/  @P0 LDG.E.U16 R21, desc[UR10][R4.64] ;  /* 0x0000000a04150981 */ /* 0x0000a2000c1e1500 */
[----:B------:R-:W-:Y:S01]  /*eb90*/  ISETP.GT.AND P0, PT, R0, 0x4, PT ;  /* 0x000000040000780c */ /* 0x000fe20003f04270 */
[----:B0-----:R-:W-:-:S05]  /*eba0*/  IMAD.WIDE R4, R3, 0x2, R28 ;  /* 0x0000000203047825 */ /* 0x001fca00078e021c */
[----:B------:R0:W3:Y:S02]  /*ebb0*/  @P1 LDG.E.U16 R20, desc[UR10][R4.64] ;  /* 0x0000000a04141981 */ /* 0x0000e4000c1e1500 */
[----:B0-----:R-:W-:-:S04]  /*ebc0*/  IMAD.U32 R4, RZ, RZ, UR38 ;  /* 0x00000026ff047e24 */ /* 0x001fc8000f8e00ff */
[----:B------:R-:W-:-:S05]  /*ebd0*/  IMAD.WIDE R4, R4, 0x2, R28 ;  /* 0x0000000204047825 */ /* 0x000fca00078e021c */
[----:B------:R0:W4:Y:S01]  /*ebe0*/  @P0 LDG.E.U16 R25, desc[UR10][R4.64] ;  /* 0x0000000a04190981 */ /* 0x000122000c1e1500 */
[----:B------:R-:W-:Y:S01]  /*ebf0*/  ISETP.GT.AND P0, PT, R0, 0x5, PT ;  /* 0x000000050000780c */ /* 0x000fe20003f04270 */
[----:B0-----:R-:W-:-:S04]  /*ec00*/  IMAD.U32 R4, RZ, RZ, UR37 ;  /* 0x00000025ff047e24 */ /* 0x001fc8000f8e00ff */
[----:B------:R-:W-:-:S08]  /*ec10*/  IMAD.WIDE R4, R4, 0x2, R28 ;  /* 0x0000000204047825 */ /* 0x000fd000078e021c */
[----:B------:R0:W2:Y:S01]  /*ec20*/  @P0 LDG.E.U16 R15, desc[UR10][R4.64] ;  /* 0x0000000a040f0981 */ /* 0x0000a2000c1e1500 */
        /* <DEDUP_REMOVED lines=32> */
[C---:B------:R-:W-:Y:S02]  /*ee30*/  ISETP.GT.AND P0, PT, R0.reuse, 0xe, PT ;  /* 0x0000000e0000780c */ /* 0x040fe40003f04270 */
[----:B------:R-:W-:Y:S01]  /*ee40*/  ISETP.GT.AND P1, PT, R0, 0xf, PT ;  /* 0x0000000f0000780c */ /* 0x000fe20003f24270 */
[----:B0-----:R-:W-:-:S04]  /*ee50*/  IMAD.U32 R4, RZ, RZ, UR28 ;  /* 0x0000001cff047e24 */ /* 0x001fc8000f8e00ff */
[----:B------:R-:W-:Y:S01]  /*ee60*/  IMAD.WIDE R4, R4, 0x2, R28 ;  /* 0x0000000204047825 */ /* 0x000fe200078e021c */
[----:B------:R-:W-:-:S05]  /*ee70*/  PRMT R3, RZ, 0x7610, R3 ;  /* 0x00007610ff037816 */ /* 0x000fca0000000003 */
[----:B------:R0:W2:Y:S02]  /*ee80*/  @P0 LDG.E.U16 R12, desc[UR10][R4.64] ;  /* 0x0000000a040c0981 */ /* 0x0000a4000c1e1500 */
[----:B0-----:R-:W-:-:S04]  /*ee90*/  IMAD.U32 R4, RZ, RZ, UR27 ;  /* 0x0000001bff047e24 */ /* 0x001fc8000f8e00ff */
[----:B------:R-:W-:-:S05]  /*eea0*/  IMAD.WIDE R4, R4, 0x2, R28 ;  /* 0x0000000204047825 */ /* 0x000fca00078e021c */
[----:B------:R0:W2:Y:S04]  /*eeb0*/  @P1 LDG.E.U16 R3, desc[UR10][R4.64] ;  /* 0x0000000a04031981 */ /* 0x0000a8000c1e1500 */
[----:B---3--:R-:W-:Y:S04]  /*eec0*/  STL [R1+0x1384], R20 ;  /* 0x0013841401007387 */ /* 0x008fe80000100800 */
[----:B----4-:R1:W-:Y:S04]  /*eed0*/  STL [R1+0x28], R25 ;  /* 0x0000281901007387 */ /* 0x0103e80000100800 */
[----:B-1----:R-:W3:Y:S01]  /*eee0*/  LDL.LU R25, [R1+0x13bc] ;  /* 0x0013bc0001197983 */ /* 0x002ee20000300800 */
[----:B------:R-:W-:-:S02]  /*eef0*/  ISETP.GT.AND P0, PT, R0, RZ, PT ;  /* 0x000000ff0000720c */ /* 0x000fc40003f04270 */
[----:B------:R-:W-:Y:S01]  /*ef00*/  ISETP.GT.AND P1, PT, R0, 0x10, PT ;  /* 0x000000100000780c */ /* 0x000fe20003f24270 */
[----:B0-----:R-:W-:Y:S01]  /*ef10*/  IMAD.U32 R4, RZ, RZ, UR26 ;  /* 0x0000001aff047e24 */ /* 0x001fe2000f8e00ff */
[----:B------:R-:W-:Y:S01]  /*ef20*/  PRMT R10, RZ, 0x7610, R10 ;  /* 0x00007610ff0a7816 */ /* 0x000fe2000000000a */
[----:B--2---:R0:W-:Y:S01]  /*ef30*/  STL [R1+0x34], R15 ;  /* 0x0000340f01007387 */ /* 0x0041e20000100800 */
[----:B------:R-:W-:Y:S01]  /*ef40*/  PRMT R9, RZ, 0x7610, R9 ;  /* 0x00007610ff097816 */ /* 0x000fe20000000009 */
[----:B------:R-:W-:-:S06]  /*ef50*/  IMAD.WIDE R4, R4, 0x2, R28 ;  /* 0x0000000204047825 */ /* 0x000fcc00078e021c */
[----:B------:R-:W2:Y:S04]  /*ef60*/  @P0 LDG.E.U16 R10, desc[UR10][R28.64] ;  /* 0x0000000a1c0a0981 */ /* 0x000ea8000c1e1500 */
[----:B0-----:R-:W4:Y:S01]  /*ef70*/  LDL.LU R15, [R1+0x13b8] ;  /* 0x0013b800010f7983 */ /* 0x001f220000300800 */
[----:B------:R-:W-:-:S03]  /*ef80*/  ISETP.GT.AND P0, PT, R0, 0x18, PT ;  /* 0x000000180000780c */ /* 0x000fc60003f04270 */
[----:B------:R0:W2:Y:S04]  /*ef90*/  @P1 LDG.E.U16 R9, desc[UR10][R4.64] ;  /* 0x0000000a04091981 */ /* 0x0000a8000c1e1500 */
[----:B------:R1:W-:Y:S04]  /*efa0*/  STL [R1+0x4c], R14 ;  /* 0x00004c0e01007387 */ /* 0x0003e80000100800 */
[----:B-1----:R-:W2:Y:S04]  /*efb0*/  LDL.LU R14, [R1+0x13b4] ;  /* 0x0013b400010e7983 */ /* 0x002ea80000300800 */
[----:B------:R1:W-:Y:S01]  /*efc0*/  STL [R1+0x58], R11 ;  /* 0x0000580b01007387 */ /* 0x0003e20000100800 */
[----:B0-----:R-:W-:-:S03]  /*efd0*/  IMAD.U32 R4, RZ, RZ, UR18 ;  /* 0x00000012ff047e24 */ /* 0x001fc6000f8e00ff */
[----:B-1----:R-:W2:Y:S01]  /*efe0*/  LDL.LU R11, [R1+0x13b0] ;  /* 0x0013b000010b7983 */ /* 0x002ea20000300800 */
[----:B------:R-:W-:Y:S01]  /*eff0*/  PRMT R8, RZ, 0x7610, R8 ;  /* 0x00007610ff087816 */ /* 0x000fe20000000008 */
[----:B------:R-:W-:Y:S01]  /*f000*/  IMAD.WIDE R4, R4, 0x2, R28 ;  /* 0x0000000204047825 */ /* 0x000fe200078e021c */
[----:B------:R-:W-:-:S04]  /*f010*/  ISETP.GT.AND P1, PT, R0, 0x11, PT ;  /* 0x000000110000780c */ /* 0x000fc80003f24270 */
[----:B------:R0:W2:Y:S01]  /*f020*/  @P0 LDG.E.U16 R8, desc[UR10][R4.64] ;  /* 0x0000000a04080981 */ /* 0x0000a2000c1e1500 */
[----:B------:R-:W-:Y:S02]  /*f030*/  ISETP.GT.AND P0, PT, R0, 0x1, PT ;  /* 0x000000010000780c */ /* 0x000fe40003f04270 */
[----:B------:R-:W-:Y:S01]  /*f040*/  PRMT R7, RZ, 0x7610, R7 ;  /* 0x00007610ff077816 */ /* 0x000fe20000000007 */
[----:B0-----:R-:W-:-:S04]  /*f050*/  IMAD.U32 R4, RZ, RZ, UR25 ;  /* 0x00000019ff047e24 */ /* 0x001fc8000f8e00ff */
[----:B------:R-:W-:Y:S01]  /*f060*/  IMAD.WIDE R4, R4, 0x2, R28 ;  /* 0x0000000204047825 */ /* 0x000fe200078e021c */
[----:B------:R-:W-:-:S04]  /*f070*/  PRMT R19, RZ, 0x7610, R19 ;  /* 0x00007610ff137816 */ /* 0x000fc80000000013 */
[----:B------:R0:W2:Y:S01]  /*f080*/  @P1 LDG.E.U16 R7, desc[UR10][R4.64] ;  /* 0x0000000a04071981 */ /* 0x0000a2000c1e1500 */
[----:B------:R-:W-:-:S03]  /*f090*/  PRMT R6, RZ, 0x7610, R6 ;  /* 0x00007610ff067816 */ /* 0x000fc60000000006 */
[----:B------:R1:W-:Y:S04]  /*f0a0*/  STL [R1+0x2c], R22 ;  /* 0x00002c1601007387 */ /* 0x0003e80000100800 */
[----:B-1----:R-:W2:Y:S04]  /*f0b0*/  LDL.LU R22, [R1+0x13ac] ;  /* 0x0013ac0001167983 */ /* 0x002ea80000300800 */
[----:B------:R1:W-:Y:S02]  /*f0c0*/  STL [R1+0x50], R3 ;  /* 0x0000500301007387 */ /* 0x0003e40000100800 */
[----:B-1----:R-:W0:Y:S02]  /*f0d0*/  LDC R3, c[0x0][0x238] ;  /* 0x00008e00ff037b82 */ /* 0x002e240000000800 */
[----:B------:R-:W-:Y:S04]  /*f0e0*/  STL [R1+0x30], R13 ;  /* 0x0000300d01007387 */ /* 0x000fe80000100800 */
[----:B------:R1:W-:Y:S01]  /*f0f0*/  STL [R1+0x40], R12 ;  /* 0x0000400c01007387 */ /* 0x0003e20000100800 */
[----:B0-----:R-:W-:-:S05]  /*f100*/  IMAD.WIDE R4, R3, 0x2, R28 ;  /* 0x0000000203047825 */ /* 0x001fca00078e021c */
[----:B------:R0:W2:Y:S01]  /*f110*/  @P0 LDG.E.U16 R19, desc[UR10][R4.64] ;  /* 0x0000000a04130981 */ /* 0x0000a2000c1e1500 */
[----:B------:R-:W-:Y:S01]  /*f120*/  ISETP.GT.AND P0, PT, R0, 0x12, PT ;  /* 0x000000120000780c */ /* 0x000fe20003f04270 */
[----:B-1----:R-:W-:-:S04]  /*f130*/  IMAD.U32 R12, RZ, RZ, UR24 ;  /* 0x00000018ff0c7e24 */ /* 0x002fc8000f8e00ff */
[----:B------:R-:W-:Y:S01]  /*f140*/  IMAD.WIDE R12, R12, 0x2, R28 ;  /* 0x000000020c0c7825 */ /* 0x000fe200078e021c */
[----:B0-----:R-:W-:-:S07]  /*f150*/  PRMT R5, RZ, 0x7610, R5 ;  /* 0x00007610ff057816 */ /* 0x001fce0000000005 */
[----:B------:R0:W2:Y:S01]  /*f160*/  @P0 LDG.E.U16 R5, desc[UR10][R12.64] ;  /* 0x0000000a0c050981 */ /* 0x0000a2000c1e1500 */
[----:B------:R-:W-:Y:S01]  /*f170*/  ISETP.GT.AND P0, PT, R0, 0x19, PT ;  /* 0x000000190000780c */ /* 0x000fe20003f04270 */
[----:B0-----:R-:W-:-:S04]  /*f180*/  IMAD.U32 R12, RZ, RZ, UR17 ;  /* 0x00000011ff0c7e24 */ /* 0x001fc8000f8e00ff */
[----:B------:R-:W-:-:S08]  /*f190*/  IMAD.WIDE R12, R12, 0x2, R28 ;  /* 0x000000020c0c7825 */ /* 0x000fd000078e021c */
[----:B------:R0:W2:Y:S01]  /*f1a0*/  @P0 LDG.E.U16 R6, desc[UR10][R12.64] ;  /* 0x0000000a0c060981 */ /* 0x0000a2000c1e1500 */
[----:B------:R-:W-:Y:S02]  /*f1b0*/  ISETP.GT.AND P0, PT, R0, 0x13, PT ;  /* 0x000000130000780c */ /* 0x000fe40003f04270 */
[----:B------:R-:W-:Y:S01]  /*f1c0*/  PRMT R3, RZ, 0x7610, R3 ;  /* 0x00007610ff037816 */ /* 0x000fe20000000003 */
[----:B0-----:R-:W-:-:S04]  /*f1d0*/  IMAD.U32 R12, RZ, RZ, UR23 ;  /* 0x00000017ff0c7e24 */ /* 0x001fc8000f8e00ff */
[----:B------:R-:W-:-:S06]  /*f1e0*/  IMAD.WIDE R12, R12, 0x2, R28 ;  /* 0x000000020c0c7825 */ /* 0x000fcc00078e021c */
[----:B------:R0:W2:Y:S01]  /*f1f0*/  @P0 LDG.E.U16 R3, desc[UR10][R12.64] ;  /* 0x0000000a0c030981 */ /* 0x0000a2000c1e1500 */
[----:B------:R-:W-:Y:S01]  /*f200*/  ISETP.GT.AND P0, PT, R0, 0x14, PT ;  /* 0x000000140000780c */ /* 0x000fe20003f04270 */
[----:B0-----:R-:W-:Y:S01]  /*f210*/  IMAD.U32 R12, RZ, RZ, UR22 ;  /* 0x00000016ff0c7e24 */ /* 0x001fe2000f8e00ff */
[----:B---3--:R-:W-:-:S03]  /*f220*/  PRMT R25, RZ, 0x7610, R25 ;  /* 0x00007610ff197816 */ /* 0x008fc60000000019 */
[----:B------:R-:W-:-:S08]  /*f230*/  IMAD.WIDE R12, R12, 0x2, R28 ;  /* 0x000000020c0c7825 */ /* 0x000fd000078e021c */
[----:B------:R0:W3:Y:S01]  /*f240*/  @P0 LDG.E.U16 R25, desc[UR10][R12.64] ;  /* 0x0000000a0c190981 */ /* 0x0000e2000c1e1500 */
[----:B------:R-:W-:Y:S01]  /*f250*/  ISETP.GT.AND P0, PT, R0, 0x15, PT ;  /* 0x000000150000780c */ /* 0x000fe20003f04270 */
[----:B0-----:R-:W-:-:S04]  /*f260*/  IMAD.U32 R12, RZ, RZ, UR21 ;  /* 0x00000015ff0c7e24 */ /* 0x001fc8000f8e00ff */
[----:B------:R-:W-:Y:S01]  /*f270*/  IMAD.WIDE R12, R12, 0x2, R28 ;  /* 0x000000020c0c7825 */ /* 0x000fe200078e021c */
[----:B------:R-:W-:Y:S02]  /*f280*/  PRMT R4, RZ, 0x7610, R4 ;  /* 0x00007610ff047816 */ /* 0x000fe40000000004 */
[----:B----4-:R-:W-:Y:S02]  /*f290*/  PRMT R15, RZ, 0x7610, R15 ;  /* 0x00007610ff0f7816 */ /* 0x010fe4000000000f */
[----:B--2---:R-:W-:Y:S01]  /*f2a0*/  PRMT R14, RZ, 0x7610, R14 ;  /* 0x00007610ff0e7816 */ /* 0x004fe2000000000e */
[----:B---3--:R-:W-:Y:S04]  /*f2b0*/  STL [R1+0x137c], R25 ;  /* 0x00137c1901007387 */ /* 0x008fe80000100800 */
[----:B------:R0:W-:Y:S02]  /*f2c0*/  STL [R1+0x1380], R25 ;  /* 0x0013801901007387 */ /* 0x0001e40000100800 */
[----:B0-----:R-:W-:-:S06]  /*f2d0*/  PRMT R25, RZ, 0x7610, R25 ;  /* 0x00007610ff197816 */ /* 0x001fcc0000000019 */
[----:B------:R0:W2:Y:S01]  /*f2e0*/  @P0 LDG.E.U16 R25, desc[UR10][R12.64] ;  /* 0x0000000a0c190981 */ /* 0x0000a2000c1e1500 */
[----:B------:R-:W-:Y:S01]  /*f2f0*/  ISETP.GT.AND P0, PT, R0, 0x1a, PT ;  /* 0x0000001a0000780c */ /* 0x000fe20003f04270 */
[----:B0-----:R-:W-:-:S04]  /*f300*/  IMAD.U32 R12, RZ, RZ, UR16 ;  /* 0x00000010ff0c7e24 */ /* 0x001fc8000f8e00ff */
[----:B------:R-:W-:-:S08]  /*f310*/  IMAD.WIDE R12, R12, 0x2, R28 ;  /* 0x000000020c0c7825 */ /* 0x000fd000078e021c */
[----:B------:R0:W3:Y:S01]  /*f320*/  @P0 LDG.E.U16 R4, desc[UR10][R12.64] ;  /* 0x0000000a0c040981 */ /* 0x0000e2000c1e1500 */
[----:B------:R-:W-:Y:S01]  /*f330*/  ISETP.GT.AND P0, PT, R0, 0x16, PT ;  /* 0x000000160000780c */ /* 0x000fe20003f04270 */
[----:B0-----:R-:W-:-:S04]  /*f340*/  IMAD.U32 R12, RZ, RZ, UR20 ;  /* 0x00000014ff0c7e24 */ /* 0x001fc8000f8e00ff */
[----:B------:R-:W-:-:S08]  /*f350*/  IMAD.WIDE R12, R12, 0x2, R28 ;  /* 0x000000020c0c7825 */ /* 0x000fd000078e021c */
[----:B------:R0:W4:Y:S01]  /*f360*/  @P0 LDG.E.U16 R15, desc[UR10][R12.64] ;  /* 0x0000000a0c0f0981 */ /* 0x000122000c1e1500 */
[----:B------:R-:W-:Y:S01]  /*f370*/  ISETP.GT.AND P0, PT, R0, 0x17, PT ;  /* 0x000000170000780c */ /* 0x000fe20003f04270 */
[----:B0-----:R-:W-:-:S04]  /*f380*/  IMAD.U32 R12, RZ, RZ, UR19 ;  /* 0x00000013ff0c7e24 */ /* 0x001fc8000f8e00ff */
[----:B------:R-:W-:-:S08]  /*f390*/  IMAD.WIDE R12, R12, 0x2, R28 ;  /* 0x000000020c0c7825 */ /* 0x000fd000078e021c */
[----:B------:R0:W3:Y:S01]  /*f3a0*/  @P0 LDG.E.U16 R14, desc[UR10][R12.64] ;  /* 0x0000000a0c0e0981 */ /* 0x0000e2000c1e1500 */
[----:B------:R-:W-:Y:S02]  /*f3b0*/  ISETP.GT.AND P0, PT, R0, 0x1b, PT ;  /* 0x0000001b0000780c */ /* 0x000fe40003f04270 */
[----:B------:R-:W-:Y:S01]  /*f3c0*/  PRMT R11, RZ, 0x7610, R11 ;  /* 0x00007610ff0b7816 */ /* 0x000fe2000000000b */
[----:B0-----:R-:W-:-:S04]  /*f3d0*/  IMAD.U32 R12, RZ, RZ, UR15 ;  /* 0x0000000fff0c7e24 */ /* 0x001fc8000f8e00ff */
[----:B------:R-:W-:-:S06]  /*f3e0*/  IMAD.WIDE R12, R12, 0x2, R28 ;  /* 0x000000020c0c7825 */ /* 0x000fcc00078e021c */
[----:B------:R0:W4:Y:S01]  /*f3f0*/  @P0 LDG.E.U16 R11, desc[UR10][R12.64] ;  /* 0x0000000a0c0b0981 */ /* 0x000122000c1e1500 */
[----:B------:R-:W-:Y:S02]  /*f400*/  ISETP.GT.AND P0, PT, R0, 0x1c, PT ;  /* 0x0000001c0000780c */ /* 0x000fe40003f04270 */
[----:B0-----:R-:W-:Y:S02]  /*f410*/  PRMT R12, RZ, 0x7610, R12 ;  /* 0x00007610ff0c7816 */ /* 0x001fe4000000000c */
[----:B------:R-:W-:Y:S02]  /*f420*/  PRMT R22, RZ, 0x7610, R22 ;  /* 0x00007610ff167816 */ /* 0x000fe40000000016 */
[----:B------:R-:W-:Y:S01]  /*f430*/  PRMT R2, RZ, 0x7610, R2 ;  /* 0x00007610ff027816 */ /* 0x000fe20000000002 */
[----:B--2---:R0:W-:Y:S04]  /*f440*/  STL [R1+0x24], R25 ;  /* 0x0000241901007387 */ /* 0x0041e80000100800 */
[----:B0-----:R-:W2:Y:S04]  /*f450*/  LDL R25, [R1+0x5fc] ;  /* 0x0005fc0001197983 */ /* 0x001ea80000100800 */
[----:B---3--:R0:W-:Y:S04]  /*f460*/  STL [R1+0x54], R14 ;  /* 0x0000540e01007387 */ /* 0x0081e80000100800 */
[----:B----4-:R1:W-:Y:S01]  /*f470*/  STL [R1+0x3c], R15 ;  /* 0x00003c0f01007387 */ /* 0x0103e20000100800 */
[----:B0-----:R-:W-:-:S04]  /*f480*/  IMAD.U32 R14, RZ, RZ, UR14 ;  /* 0x0000000eff0e7e24 */ /* 0x001fc8000f8e00ff */
[----:B-1----:R-:W-:-:S05]  /*f490*/  IMAD.WIDE R14, R14, 0x2, R28 ;  /* 0x000000020e0e7825 */ /* 0x002fca00078e021c */
        /* <DEDUP_REMOVED lines=8> */
[----:B------:R-:W2:Y:S04]  /*f520*/  @P0 LDG.E.U16 R2, desc[UR10][R14.64] ;  /* 0x0000000a0e020981 */ /* 0x000ea8000c1e1500 */
[----:B----4-:R-:W-:Y:S04]  /*f530*/  STL [R1+0x1370], R22 ;  /* 0x0013701601007387 */ /* 0x010fe80000100800 */
[----:B------:R0:W-:Y:S04]  /*f540*/  STL [R1+0x1374], R22 ;  /* 0x0013741601007387 */ /* 0x0001e80000100800 */
[----:B0-----:R-:W4:Y:S04]  /*f550*/  LDL R22, [R1+0x95c] ;  /* 0x00095c0001167983 */ /* 0x001f280000100800 */
[----:B--2---:R0:W-:Y:S04]  /*f560*/  STL [R1], R2 ;  /* 0x0000000201007387 */ /* 0x0041e80000100800 */
[----:B0-----:R-:W2:Y:S01]  /*f570*/  LDL.LU R2, [R1+0x13a8] ;  /* 0x0013a80001027983 */ /* 0x001ea20000300800 */
[----:B------:R-:W-:Y:S01]  /*f580*/  ISETP.GT.AND P0, PT, R0, 0x1f, PT ;  /* 0x0000001f0000780c */ /* 0x000fe20003f04270 */
[----:B------:R-:W-:-:S04]  /*f590*/  IMAD.U32 R14, RZ, RZ, UR5 ;  /* 0x00000005ff0e7e24 */ /* 0x000fc8000f8e00ff */
[----:B------:R-:W-:Y:S01]  /*f5a0*/  IMAD.WIDE R14, R14, 0x2, R28 ;  /* 0x000000020e0e7825 */ /* 0x000fe200078e021c */
[----:B--2---:R-:W-:-:S07]  /*f5b0*/  PRMT R2, RZ, 0x7610, R2 ;  /* 0x00007610ff027816 */ /* 0x004fce0000000002 */
[----:B------:R0:W2:Y:S02]  /*f5c0*/  @P0 LDG.E.U16 R2, desc[UR10][R14.64] ;  /* 0x0000000a0e020981 */ /* 0x0000a4000c1e1500 */
[----:B0-----:R-:W0:Y:S02]  /*f5d0*/  S2R R14, SR_TID.X ;  /* 0x00000000000e7919 */ /* 0x001e240000002100 */
[----:B------:R-:W-:Y:S04]  /*f5e0*/  STL [R1+0x998], R28 ;  /* 0x0009981c01007387 */ /* 0x000fe80000100800 */
[----:B------:R-:W-:Y:S01]  /*f5f0*/  STL [R1+0x994], R29 ;  /* 0x0009941d01007387 */ /* 0x000fe20000100800 */
[----:B0-----:R-:W-:-:S04]  /*f600*/  LOP3.LUT R14, R14, 0x1f, RZ, 0xc0, !PT ;  /* 0x0000001f0e0e7812 */ /* 0x001fc800078ec0ff */
[----:B------:R-:W-:Y:S02]  /*f610*/  ISETP.GE.AND P0, PT, R14, R0, PT ;  /* 0x000000000e00720c */ /* 0x000fe40003f06270 */
[----:B------:R-:W-:Y:S01]  /*f620*/  PRMT R27, RZ, 0x7610, R27 ;  /* 0x00007610ff1b7816 */ /* 0x000fe2000000001b */
[----:B------:R-:W-:Y:S06]  /*f630*/  BAR.SYNC.DEFER_BLOCKING 0x0 ;  /* 0x0000000000007b1d */ /* 0x000fec0000010000 */
[----:B--2---:R0:W-:Y:S04]  /*f640*/  STL [R1+0x38], R2 ;  /* 0x0000380201007387 */ /* 0x0041e80000100800 */
[----:B0-----:R-:W2:Y:S04]  /*f650*/  LDL.LU R2, [R1+0x13a4] ;  /* 0x0013a40001027983 */ /* 0x001ea80000300800 */
[----:B------:R-:W2:Y:S04]  /*f660*/  LDL R15, [R1+0x72c] ;  /* 0x00072c00010f7983 */ /* 0x000ea80000100800 */
[----:B------:R-:W3:Y:S01]  /*f670*/  LDL.LU R0, [R1+0x13a0] ;  /* 0x0013a00001007983 */ /* 0x000ee20000300800 */
[----:B--2---:R-:W-:-:S05]  /*f680*/  IADD3 R14, P1, R15, R2, RZ ;  /* 0x000000020f0e7210 */ /* 0x004fca0007f3e0ff */
[----:B---3--:R-:W-:Y:S02]  /*f690*/  IMAD.X R15, R25, 0x1, R0, P1 ;  /* 0x00000001190f7824 */ /* 0x008fe400008e0600 */
[----:B------:R-:W2:Y:S04]  /*f6a0*/  LDL R25, [R1+0x904] ;  /* 0x0009040001197983 */ /* 0x000ea80000100800 */
[----:B------:R-:W3:Y:S04]  /*f6b0*/  @!P0 LDG.E.U16 R27, desc[UR10][R14.64] ;  /* 0x0000000a0e1b8981 */ /* 0x000ee8000c1e1500 */
[----:B---3--:R0:W-:Y:S04]  /*f6c0*/  STL [R1+0x88], R27 ;  /* 0x0000881b01007387 */ /* 0x0081e80000100800 */
[----:B0-----:R-:W3:Y:S04]  /*f6d0*/  LDL.LU R27, [R1+0x139c] ;  /* 0x00139c00011b7983 */ /* 0x001ee80000300800 */
[----:B------:R-:W4:Y:S01]  /*f6e0*/  LDL R15, [R1+0x964] ;  /* 0x00096400010f7983 */ /* 0x000f220000100800 */
[----:B------:R-:W-:-:S02]  /*f6f0*/  PRMT R29, RZ, 0x7610, R29 ;  /* 0x00007610ff1d7816 */ /* 0x000fc4000000001d */
[----:B----4-:R-:W-:-:S05]  /*f700*/  IADD3 R14, P1, R15, R2, RZ ;  /* 0x000000020f0e7210 */ /* 0x010fca0007f3e0ff */
[----:B------:R-:W-:Y:S02]  /*f710*/  IMAD.X R15, R22, 0x1, R0, P1 ;  /* 0x00000001160f7824 */ /* 0x000fe400008e0600 */
[----:B------:R-:W4:Y:S04]  /*f720*/  LDL R22, [R1+0x854] ;  /* 0x0008540001167983 */ /* 0x000f280000100800 */
[----:B------:R-:W2:Y:S04]  /*f730*/  @!P0 LDG.E.U16 R29, desc[UR10][R14.64] ;  /* 0x0000000a0e1d8981 */ /* 0x000ea8000c1e1500 */
[----:B------:R-:W3:Y:S04]  /*f740*/  LDL R15, [R1+0x950] ;  /* 0x00095000010f7983 */ /* 0x000ee80000100800 */
[----:B--2---:R0:W-:Y:S01]  /*f750*/  STL [R1+0x20], R29 ;  /* 0x0000201d01007387 */ /* 0x0041e20000100800 */
[----:B---3--:R-:W-:-:S03]  /*f760*/  IADD3 R14, P1, R15, R2, RZ ;  /* 0x000000020f0e7210 */ /* 0x008fc60007f3e0ff */
[----:B0-----:R-:W2:Y:S04]  /*f770*/  LDL R29, [R1+0x728] ;  /* 0x00072800011d7983 */ /* 0x001ea80000100800 */
[----:B------:R-:W3:Y:S01]  /*f780*/  LDL R15, [R1+0x93c] ;  /* 0x00093c00010f7983 */ /* 0x000ee20000100800 */
[----:B------:R-:W-:Y:S01]  /*f790*/  PRMT R27, RZ, 0x7610, R27 ;  /* 0x00007610ff1b7816 */ /* 0x000fe2000000001b */
[----:B---3--:R-:W-:-:S05]  /*f7a0*/  IMAD.X R15, R15, 0x1, R0, P1 ;  /* 0x000000010f0f7824 */ /* 0x008fca00008e0600 */
[----:B------:R-:W3:Y:S04]  /*f7b0*/  @!P0 LDG.E.U16 R27, desc[UR10][R14.64] ;  /* 0x0000000a0e1b8981 */ /* 0x000ee8000c1e1500 */
[----:B---3--:R0:W-:Y:S04]  /*f7c0*/  STL [R1+0x1c], R27 ;  /* 0x00001c1b01007387 */ /* 0x0081e80000100800 */
[----:B0-----:R-:W3:Y:S04]  /*f7d0*/  LDL.LU R27, [R1+0x1398] ;  /* 0x00139800011b7983 */ /* 0x001ee80000300800 */
[----:B------:R-:W4:Y:S02]  /*f7e0*/  LDL R15, [R1+0x930] ;  /* 0x00093000010f7983 */ /* 0x000f240000100800 */
[----:B----4-:R-:W-:-:S02]  /*f7f0*/  IADD3 R14, P1, R15, R2, RZ ;  /* 0x000000020f0e7210 */ /* 0x010fc40007f3e0ff */
[----:B------:R-:W4:Y:S01]  /*f800*/  LDL R15, [R1+0x914] ;  /* 0x00091400010f7983 */ /* 0x000f220000100800 */
[----:B---3--:R-:W-:Y:S02]  /*f810*/  PRMT R27, RZ, 0x7610, R27 ;  /* 0x00007610ff1b7816 */ /* 0x008fe4000000001b */
[----:B----4-:R-:W-:-:S05]  /*f820*/  IMAD.X R15, R15, 0x1, R0, P1 ;  /* 0x000000010f0f7824 */ /* 0x010fca00008e0600 */
[----:B------:R-:W3:Y:S04]  /*f830*/  @!P0 LDG.E.U16 R27, desc[UR10][R14.64] ;  /* 0x0000000a0e1b8981 */ /* 0x000ee8000c1e1500 */
[----:B---3--:R0:W-:Y:S04]  /*f840*/  STL [R1+0x18], R27 ;  /* 0x0000181b01007387 */ /* 0x0081e80000100800 */
[----:B0-----:R-:W3:Y:S04]  /*f850*/  LDL.LU R27, [R1+0x1394] ;  /* 0x00139400011b7983 */ /* 0x001ee80000300800 */
[----:B------:R-:W4:Y:S01]  /*f860*/  LDL R15, [R1+0x918] ;  /* 0x00091800010f7983 */ /* 0x000f220000100800 */
[----:B---3--:R-:W-:-:S02]  /*f870*/  PRMT R27, RZ, 0x7610, R27 ;  /* 0x00007610ff1b7816 */ /* 0x008fc4000000001b */
[----:B----4-:R-:W-:-:S05]  /*f880*/  IADD3 R14, P1, R15, R2, RZ ;  /* 0x000000020f0e7210 */ /* 0x010fca0007f3e0ff */
[----:B------:R-:W-:-:S05]  /*f890*/  IMAD.X R15, R25, 0x1, R0, P1 ;  /* 0x00000001190f7824 */ /* 0x000fca00008e0600 */
[----:B------:R0:W3:Y:S01]  /*f8a0*/  @!P0 LDG.E.U16 R27, desc[UR10][R14.64] ;  /* 0x0000000a0e1b8981 */ /* 0x0000e2000c1e1500 */
[----:B------:R-:W-:Y:S02]  /*f8b0*/  PRMT R20, RZ, 0x7610, R20 ;  /* 0x00007610ff147816 */ /* 0x000fe40000000014 */
[----:B0-----:R-:W-:-:S05]  /*f8c0*/  IADD3 R14, P1, R22, R2, RZ ;  /* 0x00000002160e7210 */ /* 0x001fca0007f3e0ff */
[----:B--2---:R-:W-:-:S05]  /*f8d0*/  IMAD.X R15, R29, 0x1, R0, P1 ;  /* 0x000000011d0f7824 */ /* 0x004fca00008e0600 */
[----:B------:R-:W2:Y:S04]  /*f8e0*/  @!P0 LDG.E.U16 R20, desc[UR10][R14.64] ;  /* 0x0000000a0e148981 */ /* 0x000ea8000c1e1500 */
[----:B---3--:R0:W-:Y:S04]  /*f8f0*/  STL [R1+0x14], R27 ;  /* 0x0000141b01007387 */ /* 0x0081e80000100800 */
[----:B0-----:R-:W3:Y:S04]  /*f900*/  LDL.LU R27, [R1+0x1390] ;  /* 0x00139000011b7983 */ /* 0x001ee80000300800 */
[----:B------:R-:W4:Y:S04]  /*f910*/  LDL R15, [R1+0x724] ;  /* 0x00072400010f7983 */ /* 0x000f280000100800 */
[----:B------:R-:W3:Y:S04]  /*f920*/  LDL R29, [R1+0x708] ;  /* 0x00070800011d7983 */ /* 0x000ee80000100800 */
[----:B--2---:R0:W-:Y:S01]  /*f930*/  STL [R1+0x10], R20 ;  /* 0x0000101401007387 */ /* 0x0041e20000100800 */
[----:B------:R-:W-:-:S03]  /*f940*/  PRMT R26, RZ, 0x7610, R26 ;  /* 0x00007610ff1a7816 */ /* 0x000fc6000000001a */
[----:B0-----:R-:W2:Y:S01]  /*f950*/  LDL R20, [R1+0x5ec] ;  /* 0x0005ec0001147983 */ /* 0x001ea20000100800 */
[----:B----4-:R-:W-:-:S03]  /*f960*/  IADD3 R14, P1, R15, R2, RZ ;  /* 0x000000020f0e7210 */ /* 0x010fc60007f3e0ff */
[----:B------:R-:W4:Y:S02]  /*f970*/  LDL R15, [R1+0x56c] ;  /* 0x00056c00010f7983 */ /* 0x000f240000100800 */
[----:B----4-:R-:W-:-:S05]  /*f980*/  IMAD.X R15, R15, 0x1, R0, P1 ;  /* 0x000000010f0f7824 */ /* 0x010fca00008e0600 */
[----:B------:R-:W4:Y:S04]  /*f990*/  @!P0 LDG.E.U16 R26, desc[UR10][R14.64] ;  /* 0x0000000a0e1a8981 */ /* 0x000f28000c1e1500 */
[----:B----4-:R0:W-:Y:S04]  /*f9a0*/  STL [R1+0xc], R26 ;  /* 0x00000c1a01007387 */ /* 0x0101e80000100800 */
[----:B0-----:R-:W4:Y:S04]  /*f9b0*/  LDL.LU R26, [R1+0x138c] ;  /* 0x00138c00011a7983 */ /* 0x001f280000300800 */
[----:B------:R-:W3:Y:S02]  /*f9c0*/  LDL R15, [R1+0x8ec] ;  /* 0x0008ec00010f7983 */ /* 0x000ee40000100800 */
[----:B---3--:R-:W-:-:S02]  /*f9d0*/  IADD3 R14, P1, R15, R2, RZ ;  /* 0x000000020f0e7210 */ /* 0x008fc40007f3e0ff */
[----:B------:R-:W3:Y:S01]  /*f9e0*/  LDL R15, [R1+0x848] ;  /* 0x00084800010f7983 */ /* 0x000ee20000100800 */
[----:B------:R-:W-:Y:S01]  /*f9f0*/  PRMT R24, RZ, 0x7610, R24 ;  /* 0x00007610ff187816 */ /* 0x000fe20000000018 */
[----:B------:R-:W0:Y:S01]  /*fa00*/  S2R R25, SR_TID.X ;  /* 0x0000000000197919 */ /* 0x000e220000002100 */
[----:B---3--:R-:W-:-:S05]  /*fa10*/  IMAD.X R15, R15, 0x1, R0, P1 ;  /* 0x000000010f0f7824 */ /* 0x008fca00008e0600 */
[----:B------:R-:W3:Y:S01]  /*fa20*/  @!P0 LDG.E.U16 R24, desc[UR10][R14.64] ;  /* 0x0000000a0e188981 */ /* 0x000ee2000c1e1500 */
[----:B0-----:R-:W-:-:S05]  /*fa30*/  LOP3.LUT R25, R25, 0x3f, RZ, 0xc0, !PT ;  /* 0x0000003f19197812 */ /* 0x001fca00078ec0ff */
[----:B------:R-:W-:-:S05]  /*fa40*/  IMAD.SHL.U32 R22, R25, 0x2, RZ ;  /* 0x0000000219167824 */ /* 0x000fca00078e00ff */
[----:B------:R-:W-:Y:S04]  /*fa50*/  STS.U16 [R22+UR6+0x4000], R10 ;  /* 0x0040000a16007988 */ /* 0x000fe80008000406 */
[----:B------:R0:W-:Y:S04]  /*fa60*/  STS.U16 [R22+UR6+0x4400], R16 ;  /* 0x0044001016007988 */ /* 0x0001e80008000406 */
[----:B0-----:R-:W2:Y:S04]  /*fa70*/  LDL R16, [R1+0x714] ;  /* 0x0007140001107983 */ /* 0x001ea80000100800 */
[----:B---3--:R0:W-:Y:S04]  /*fa80*/  STL [R1+0x8], R24 ;  /* 0x0000081801007387 */ /* 0x0081e80000100800 */
[----:B0-----:R-:W3:Y:S04]  /*fa90*/  LDL.LU R24, [R1+0x1388] ;  /* 0x0013880001187983 */ /* 0x001ee80000300800 */
[----:B------:R-:W4:Y:S04]  /*faa0*/  LDL R15, [R1+0x83c] ;  /* 0x00083c00010f7983 */ /* 0x000f280000100800 */
[----:B------:R0:W-:Y:S02]  /*fab0*/  STS.U16 [R22+UR6+0x4800], R9 ;  /* 0x0048000916007988 */ /* 0x0001e40008000406 */
[----:B0-----:R-:W-:-:S02]  /*fac0*/  PRMT R9, RZ, 0x7610, R9 ;  /* 0x00007610ff097816 */ /* 0x001fc40000000009 */
[----:B----4-:R-:W-:-:S05]  /*fad0*/  IADD3 R14, P1, R15, R2, RZ ;  /* 0x000000020f0e7210 */ /* 0x010fca0007f3e0ff */
[----:B--2---:R-:W-:-:S05]  /*fae0*/  IMAD.X R15, R16, 0x1, R0, P1 ;  /* 0x00000001100f7824 */ /* 0x004fca00008e0600 */
[----:B------:R-:W2:Y:S04]  /*faf0*/  @!P0 LDG.E.U16 R9, desc[UR10][R14.64] ;  /* 0x0000000a0e098981 */ /* 0x000ea8000c1e1500 */
[----:B------:R0:W-:Y:S01]  /*fb00*/  STS.U16 [R22+UR6+0x4c00], R8 ;  /* 0x004c000816007988 */ /* 0x0001e20008000406 */
[----:B------:R-:W-:Y:S02]  /*fb10*/  PRMT R27, RZ, 0x7610, R27 ;  /* 0x00007610ff1b7816 */ /* 0x000fe4000000001b */
[----:B0-----:R-:W-:Y:S01]  /*fb20*/  IADD3 R8, P1, R29, R2, RZ ;  /* 0x000000021d087210 */ /* 0x001fe20007f3e0ff */
[----:B--2---:R0:W-:Y:S04]  /*fb30*/  STL [R1+0x4], R9 ;  /* 0x0000040901007387 */ /* 0x0041e80000100800 */
[----:B------:R-:W2:Y:S04]  /*fb40*/  LDL R29, [R1+0x8dc] ;  /* 0x0008dc00011d7983 */ /* 0x000ea80000100800 */
[----:B------:R-:W4:Y:S01]  /*fb50*/  LDL R16, [R1+0x828] ;  /* 0x0008280001107983 */ /* 0x000f220000100800 */
[----:B0-----:R-:W-:-:S05]  /*fb60*/  IMAD.X R9, R20, 0x1, R0, P1 ;  /* 0x0000000114097824 */ /* 0x001fca00008e0600 */
[----:B------:R2:W3:Y:S01]  /*fb70*/  @!P0 LDG.E.U16 R27, desc[UR10][R8.64] ;  /* 0x0000000a081b8981 */ /* 0x0004e2000c1e1500 */
[----:B------:R-:W-:Y:S02]  /*fb80*/  PRMT R26, RZ, 0x7610, R26 ;  /* 0x00007610ff1a7816 */ /* 0x000fe4000000001a */
[----:B--2---:R-:W-:Y:S01]  /*fb90*/  IADD3 R8, P1, R29, R2, RZ ;  /* 0x000000021d087210 */ /* 0x004fe20007f3e0ff */
[----:B---3--:R-:W-:Y:S04]  /*fba0*/  STL [R1+0x1328], R27 ;  /* 0x0013281b01007387 */ /* 0x008fe80000100800 */
[----:B------:R-:W-:Y:S04]  /*fbb0*/  STL [R1+0x132c], R27 ;  /* 0x00132c1b01007387 */ /* 0x000fe80000100800 */
[----:B------:R-:W-:Y:S04]  /*fbc0*/  STL [R1+0x1330], R27 ;  /* 0x0013301b01007387 */ /* 0x000fe80000100800 */
[----:B------:R-:W-:Y:S04]  /*fbd0*/  STL [R1+0x1334], R27 ;  /* 0x0013341b01007387 */ /* 0x000fe80000100800 */
[----:B------:R-:W-:Y:S04]  /*fbe0*/  STL [R1+0x1338], R27 ;  /* 0x0013381b01007387 */ /* 0x000fe80000100800 */
[----:B------:R-:W-:Y:S04]  /*fbf0*/  STL [R1+0x133c], R27 ;  /* 0x00133c1b01007387 */ /* 0x000fe80000100800 */
[----:B------:R-:W-:Y:S01]  /*fc00*/  STL [R1+0x1340], R27 ;  /* 0x0013401b01007387 */ /* 0x000fe20000100800 */
[----:B----4-:R-:W-:-:S03]  /*fc10*/  IMAD.X R9, R16, 0x1, R0, P1 ;  /* 0x0000000110097824 */ /* 0x010fc600008e0600 */
[----:B------:R-:W2:Y:S04]  /*fc20*/  LDL R15, [R1+0x81c] ;  /* 0x00081c00010f7983 */ /* 0x000ea80000100800 */
[----:B------:R-:W3:Y:S04]  /*fc30*/  LDL R14, [R1+0x6f4] ;  /* 0x0006f400010e7983 */ /* 0x000ee80000100800 */
[----:B------:R2:W4:Y:S01]  /*fc40*/  @!P0 LDG.E.U16 R26, desc[UR10][R8.64] ;  /* 0x0000000a081a8981 */ /* 0x000522000c1e1500 */
[----:B------:R-:W-:-:S03]  /*fc50*/  PRMT R24, RZ, 0x7610, R24 ;  /* 0x00007610ff187816 */ /* 0x000fc60000000018 */
[----:B------:R-:W-:Y:S04]  /*fc60*/  STL [R1+0x1344], R27 ;  /* 0x0013441b01007387 */ /* 0x000fe80000100800 */
[----:B------:R-:W-:Y:S04]  /*fc70*/  STL [R1+0x1348], R27 ;  /* 0x0013481b01007387 */ /* 0x000fe80000100800 */
[----:B------:R-:W-:Y:S04]  /*fc80*/  STL [R1+0x134c], R27 ;  /* 0x00134c1b01007387 */ /* 0x000fe80000100800 */
[----:B------:R-:W4:Y:S01]  /*fc90*/  LDL R16, [R1+0x5dc] ;  /* 0x0005dc0001107983 */ /* 0x000f220000100800 */
[----:B------:R-:W0:Y:S01]  /*fca0*/  S2R R20, SR_TID.X ;  /* 0x0000000000147919 */ /* 0x000e220000002100 */
[----:B--2---:R-:W-:-:S05]  /*fcb0*/  IADD3 R8, P1, R15, R2, RZ ;  /* 0x000000020f087210 */ /* 0x004fca0007f3e0ff */
[----:B---3--:R-:W-:Y:S01]  /*fcc0*/  IMAD.X R9, R14, 0x1, R0, P1 ;  /* 0x000000010e097824 */ /* 0x008fe200008e0600 */
[----:B----4-:R-:W-:Y:S04]  /*fcd0*/  STL [R1+0x1350], R26 ;  /* 0x0013501a01007387 */ /* 0x010fe80000100800 */
[----:B------:R-:W-:Y:S04]  /*fce0*/  STL [R1+0x1354], R26 ;  /* 0x0013541a01007387 */ /* 0x000fe80000100800 */
[----:B------:R-:W-:Y:S04]  /*fcf0*/  STL [R1+0x1358], R26 ;  /* 0x0013581a01007387 */ /* 0x000fe80000100800 */
[----:B------:R-:W2:Y:S04]  /*fd00*/  @!P0 LDG.E.U16 R24, desc[UR10][R8.64] ;  /* 0x0000000a08188981 */ /* 0x000ea8000c1e1500 */
[----:B------:R-:W-:Y:S04]  /*fd10*/  STL [R1+0x135c], R26 ;  /* 0x00135c1a01007387 */ /* 0x000fe80000100800 */
[----:B------:R1:W-:Y:S04]  /*fd20*/  STL [R1+0x1360], R26 ;  /* 0x0013601a01007387 */ /* 0x0003e80000100800 */
[----:B------:R-:W3:Y:S04]  /*fd30*/  LDL R15, [R1+0x8cc] ;  /* 0x0008cc00010f7983 */ /* 0x000ee80000100800 */
[----:B------:R-:W4:Y:S04]  /*fd40*/  LDL R14, [R1+0x808] ;  /* 0x00080800010e7983 */ /* 0x000f280000100800 */
[----:B-1----:R-:W3:Y:S01]  /*fd50*/  LDL R26, [R1+0x6e8] ;  /* 0x0006e800011a7983 */ /* 0x002ee20000100800 */
[----:B0-----:R-:W-:-:S03]  /*fd60*/  LOP3.LUT R20, R20, 0x3f, RZ, 0xc0, !PT ;  /* 0x0000003f14147812 */ /* 0x001fc600078ec0ff */
[----:B------:R-:W4:Y:S02]  /*fd70*/  LDL R29, [R1+0x7fc] ;  /* 0x0007fc00011d7983 */ /* 0x000f240000100800 */
[----:B------:R-:W-:Y:S02]  /*fd80*/  IMAD.SHL.U32 R20, R20, 0x2, RZ ;  /* 0x0000000214147824 */ /* 0x000fe400078e00ff */
[----:B------:R-:W4:Y:S03]  /*fd90*/  LDL R27, [R1+0x6d4] ;  /* 0x0006d400011b7983 */ /* 0x000f260000100800 */
[----:B------:R-:W-:-:S05]  /*fda0*/  LOP3.LUT R20, R20, 0x10, RZ, 0x3c, !PT ;  /* 0x0000001014147812 */ /* 0x000fca00078e3cff */
[----:B------:R-:W-:Y:S04]  /*fdb0*/  STS.U16 [R20+UR6+0x4080], R19 ;  /* 0x0040801314007988 */ /* 0x000fe80008000406 */
[----:B------:R-:W-:Y:S04]  /*fdc0*/  STS.U16 [R20+UR6+0x4480], R18 ;  /* 0x0044801214007988 */ /* 0x000fe80008000406 */
[----:B------:R0:W-:Y:S02]  /*fdd0*/  STS.U16 [R20+UR6+0x4880], R7 ;  /* 0x0048800714007988 */ /* 0x0001e40008000406 */
[----:B0-----:R-:W0:Y:S02]  /*fde0*/  S2R R20, SR_TID.X ;  /* 0x0000000000147919 */ /* 0x001e240000002100 */
[----:B0-----:R-:W-:-:S05]  /*fdf0*/  LOP3.LUT R20, R20, 0x3f, RZ, 0xc0, !PT ;  /* 0x0000003f14147812 */ /* 0x001fca00078ec0ff */
[----:B------:R-:W-:-:S05]  /*fe00*/  IMAD.SHL.U32 R7, R20, 0x2, RZ ;  /* 0x0000000214077824 */ /* 0x000fca00078e00ff */
[----:B------:R-:W-:-:S05]  /*fe10*/  LOP3.LUT R7, R7, 0x10, RZ, 0x3c, !PT ;  /* 0x0000001007077812 */ /* 0x000fca00078e3cff */
[----:B------:R0:W-:Y:S04]  /*fe20*/  STS.U16 [R7+UR6+0x4c80], R6 ;  /* 0x004c800607007988 */ /* 0x0001e80008000406 */
[----:B--2---:R-:W-:Y:S04]  /*fe30*/  STL [R1+0x1364], R24 ;  /* 0x0013641801007387 */ /* 0x004fe80000100800 */
[----:B------:R-:W-:Y:S04]  /*fe40*/  STL [R1+0x1368], R24 ;  /* 0x0013681801007387 */ /* 0x000fe80000100800 */
[----:B------:R-:W-:Y:S04]  /*fe50*/  STL [R1+0x136c], R24 ;  /* 0x00136c1801007387 */ /* 0x000fe80000100800 */
[----:B------:R-:W-:Y:S01]  /*fe60*/  STL [R1+0x1378], R24 ;  /* 0x0013781801007387 */ /* 0x000fe20000100800 */
[----:B---3--:R-:W-:-:S03]  /*fe70*/  IADD3 R8, P1, R26, R2, RZ ;  /* 0x000000021a087210 */ /* 0x008fc60007f3e0ff */
[----:B------:R-:W2:Y:S02]  /*fe80*/  LDL R26, [R1+0x6c8] ;  /* 0x0006c800011a7983 */ /* 0x000ea40000100800 */
[----:B------:R-:W-:Y:S02]  /*fe90*/  IMAD.X R9, R16, 0x1, R0, P1 ;  /* 0x0000000110097824 */ /* 0x000fe400008e0600 */
[----:B------:R-:W3:Y:S01]  /*fea0*/  LDL R16, [R1+0x5cc] ;  /* 0x0005cc0001107983 */ /* 0x000ee20000100800 */
[----:B0-----:R-:W-:-:S03]  /*feb0*/  IADD3 R6, P1, R15, R2, RZ ;  /* 0x000000020f067210 */ /* 0x001fc60007f3e0ff */
[----:B------:R-:W3:Y:S02]  /*fec0*/  LDL R15, [R1+0x8bc] ;  /* 0x0008bc00010f7983 */ /* 0x000ee40000100800 */
[----:B----4-:R-:W-:Y:S02]  /*fed0*/  IMAD.X R7, R14, 0x1, R0, P1 ;  /* 0x000000010e077824 */ /* 0x010fe400008e0600 */
[----:B------:R-:W4:Y:S01]  /*fee0*/  LDL R14, [R1+0x7e8] ;  /* 0x0007e800010e7983 */ /* 0x000f220000100800 */
[----:B------:R-:W0:Y:S01]  /*fef0*/  S2R R20, SR_TID.X ;  /* 0x0000000000147919 */ /* 0x000e220000002100 */
[----:B------:R-:W-:-:S06]  /*ff00*/  PRMT R18, RZ, 0x7610, R18 ;  /* 0x00007610ff127816 */ /* 0x000fcc0000000012 */
[----:B------:R1:W4:Y:S01]  /*ff10*/  @!P0 LDG.E.U16 R18, desc[UR10][R6.64] ;  /* 0x0000000a06128981 */ /* 0x000322000c1e1500 */
[----:B------:R-:W-:Y:S02]  /*ff20*/  PRMT R10, RZ, 0x7610, R10 ;  /* 0x00007610ff0a7816 */ /* 0x000fe4000000000a */
[----:B-1----:R-:W-:Y:S02]  /*ff30*/  IADD3 R6, P1, R29, R2, RZ ;  /* 0x000000021d067210 */ /* 0x002fe40007f3e0ff */
[----:B------:R-:W-:Y:S01]  /*ff40*/  PRMT R19, RZ, 0x7610, R19 ;  /* 0x00007610ff137816 */ /* 0x000fe20000000013 */
[----:B------:R-:W4:Y:S01]  /*ff50*/  LDL R29, [R1+0x6a8] ;  /* 0x0006a800011d7983 */ /* 0x000f220000100800 */
[----:B0-----:R-:W-:Y:S01]  /*ff60*/  LOP3.LUT R20, R20, 0x3f, RZ, 0xc0, !PT ;  /* 0x0000003f14147812 */ /* 0x001fe200078ec0ff */
[----:B------:R-:W-:-:S03]  /*ff70*/  IMAD.X R7, R27, 0x1, R0, P1 ;  /* 0x000000011b077824 */ /* 0x000fc600008e0600 */
[----:B------:R0:W4:Y:S01]  /*ff80*/  @!P0 LDG.E.U16 R19, desc[UR10][R8.64] ;  /* 0x0000000a08138981 */ /* 0x000122000c1e1500 */
[----:B------:R-:W-:-:S03]  /*ff90*/  IMAD.SHL.U32 R20, R20, 0x2, RZ ;  /* 0x0000000214147824 */ /* 0x000fc600078e00ff */
[----:B------:R2:W4:Y:S02]  /*ffa0*/  @!P0 LDG.E.U16 R10, desc[UR10][R6.64] ;  /* 0x0000000a060a8981 */ /* 0x000524000c1e1500 */
[----:B------:R-:W-:Y:S02]  /*ffb0*/  LOP3.LUT R20, R20, 0x20, RZ, 0x3c, !PT ;  /* 0x0000002014147812 */ /* 0x000fe400078e3cff */
[----:B------:R-:W4:Y:S04]  /*ffc0*/  LDL R27, [R1+0x6b4] ;  /* 0x0006b400011b7983 */ /* 0x000f280000100800 */
[----:B------:R-:W-:Y:S04]  /*ffd0*/  STS.U16 [R20+UR6+0x4100], R21 ;  /* 0x0041001514007988 */ /* 0x000fe80008000406 */
[----:B------:R1:W-:Y:S04]  /*ffe0*/  STS.U16 [R20+UR6+0x4500], R17 ;  /* 0x0045001114007988 */ /* 0x0003e80008000406 */
[----:B------:R1:W-:Y:S01]  /*fff0*/  STS.U16 [R20+UR6+0x4900], R5 ;  /* 0x0049000514007988 */ /* 0x0003e20008000406 */
[----:B0-----:R-:W-:-:S03]  /*10000*/  PRMT R9, RZ, 0x7610, R9 ;  /* 0x00007610ff097816 */ /* 0x001fc60000000009 */
[----:B-1----:R-:W4:Y:S04]  /*10010*/  LDL R17, [R1+0x5bc] ;  /* 0x0005bc0001117983 */ /* 0x002f280000100800 */
[----:B------:R-:W4:Y:S04]  /*10020*/  LDL R5, [R1+0x7dc] ;  /* 0x0007dc0001057983 */ /* 0x000f280000100800 */
[----:B------:R0:W-:Y:S01]  /*10030*/  STS.U16 [R20+UR6+0x4d00], R4 ;  /* 0x004d000414007988 */ /* 0x0001e20008000406 */
[----:B--2---:R-:W-:-:S05]  /*10040*/  IADD3 R6, P1, R26, R2, RZ ;  /* 0x000000021a067210 */ /* 0x004fca0007f3e0ff */
[----:B---3--:R-:W-:Y:S02]  /*10050*/  IMAD.X R7, R16, 0x1, R0, P1 ;  /* 0x0000000110077824 */ /* 0x008fe400008e0600 */
[----:B------:R-:W2:Y:S04]  /*10060*/  LDL R16, [R1+0x7c8] ;  /* 0x0007c80001107983 */ /* 0x000ea80000100800 */
[----:B------:R1:W3:Y:S02]  /*10070*/  @!P0 LDG.E.U16 R9, desc[UR10][R6.64] ;  /* 0x0000000a06098981 */ /* 0x0002e4000c1e1500 */
[----:B-1----:R-:W-:-:S05]  /*10080*/  IADD3 R6, P1, R15, R2, RZ ;  /* 0x000000020f067210 */ /* 0x002fca0007f3e0ff */
[----:B----4-:R-:W-:Y:S02]  /*10090*/  IMAD.X R7, R14, 0x1, R0, P1 ;  /* 0x000000010e077824 */ /* 0x010fe400008e0600 */
[----:B------:R-:W4:Y:S04]  /*100a0*/  LDL R14, [R1+0x8ac] ;  /* 0x0008ac00010e7983 */ /* 0x000f280000100800 */
[----:B------:R-:W3:Y:S04]  /*100b0*/  LDL.LU R26, [R1+0x28] ;  /* 0x00002800011a7983 */ /* 0x000ee80000300800 */
[----:B0-----:R-:W2:Y:S01]  /*100c0*/  LDL.LU R20, [R1+0x1384] ;  /* 0x0013840001147983 */ /* 0x001ea20000300800 */
[----:B------:R-:W0:Y:S01]  /*100d0*/  S2R R15, SR_TID.X ;  /* 0x00000000000f7919 */ /* 0x000e220000002100 */
[----:B------:R-:W-:-:S06]  /*100e0*/  PRMT R8, RZ, 0x7610, R8 ;  /* 0x00007610ff087816 */ /* 0x000fcc0000000008 */
[----:B------:R1:W3:Y:S02]  /*100f0*/  @!P0 LDG.E.U16 R8, desc[UR10][R6.64] ;  /* 0x0000000a06088981 */ /* 0x0002e4000c1e1500 */
[----:B-1----:R-:W-:Y:S02]  /*10100*/  PRMT R7, RZ, 0x7610, R7 ;  /* 0x00007610ff077816 */ /* 0x002fe40000000007 */
[----:B------:R-:W-:Y:S02]  /*10110*/  PRMT R6, RZ, 0x7610, R6 ;  /* 0x00007610ff067816 */ /* 0x000fe40000000006 */
[----:B0-----:R-:W-:Y:S02]  /*10120*/  LOP3.LUT R15, R15, 0x3f, RZ, 0xc0, !PT ;  /* 0x0000003f0f0f7812 */ /* 0x001fe400078ec0ff */
[----:B------:R-:W-:-:S05]  /*10130*/  IADD3 R4, P1, R5, R2, RZ ;  /* 0x0000000205047210 */ /* 0x000fca0007f3e0ff */
[----:B------:R-:W-:Y:S02]  /*10140*/  IMAD.X R5, R27, 0x1, R0, P1 ;  /* 0x000000011b057824 */ /* 0x000fe400008e0600 */
[----:B------:R-:W-:Y:S01]  /*10150*/  IMAD.SHL.U32 R15, R15, 0x2, RZ ;  /* 0x000000020f0f7824 */ /* 0x000fe200078e00ff */
[----:B------:R-:W3:Y:S04]  /*10160*/  LDL R27, [R1+0x694] ;  /* 0x00069400011b7983 */ /* 0x000ee80000100800 */
[----:B------:R0:W3:Y:S01]  /*10170*/  @!P0 LDG.E.U16 R7, desc[UR10][R4.64] ;  /* 0x0000000a04078981 */ /* 0x0000e2000c1e1500 */
[----:B------:R-:W-:Y:S02]  /*10180*/  LOP3.LUT R15, R15, 0x30, RZ, 0x3c, !PT ;  /* 0x000000300f0f7812 */ /* 0x000fe400078e3cff */
[----:B0-----:R-:W-:-:S02]  /*10190*/  IADD3 R4, P1, R29, R2, RZ ;  /* 0x000000021d047210 */ /* 0x001fc40007f3e0ff */
[----:B------:R-:W3:Y:S03]  /*101a0*/  LDL R29, [R1+0x688] ;  /* 0x00068800011d7983 */ /* 0x000ee60000100800 */
[----:B------:R-:W-:Y:S02]  /*101b0*/  IMAD.X R5, R17, 0x1, R0, P1 ;  /* 0x0000000111057824 */ /* 0x000fe400008e0600 */
[----:B------:R-:W3:Y:S04]  /*101c0*/  LDL R17, [R1+0x5ac] ;  /* 0x0005ac0001117983 */ /* 0x000ee80000100800 */
[----:B------:R0:W3:Y:S02]  /*101d0*/  @!P0 LDG.E.U16 R6, desc[UR10][R4.64] ;  /* 0x0000000a04068981 */ /* 0x0000e4000c1e1500 */
[----:B0-----:R-:W-:-:S02]  /*101e0*/  PRMT R5, RZ, 0x7610, R5 ;  /* 0x00007610ff057816 */ /* 0x001fc40000000005 */
[----:B----4-:R-:W-:Y:S01]  /*101f0*/  IADD3 R14, P1, R14, R2, RZ ;  /* 0x000000020e0e7210 */ /* 0x010fe20007f3e0ff */
[----:B--2---:R-:W-:Y:S04]  /*10200*/  STS.U16 [R15+UR6+0x4180], R20 ;  /* 0x004180140f007988 */ /* 0x004fe80008000406 */
[----:B------:R0:W-:Y:S02]  /*10210*/  STS.U16 [R15+UR6+0x4580], R23 ;  /* 0x004580170f007988 */ /* 0x0001e40008000406 */
[----:B0-----:R-:W-:Y:S01]  /*10220*/  IMAD.X R15, R16, 0x1, R0, P1 ;  /* 0x00000001100f7824 */ /* 0x001fe200008e0600 */
[----:B------:R-:W-:Y:S01]  /*10230*/  PRMT R13, RZ, 0x7610, R13 ;  /* 0x00007610ff0d7816 */ /* 0x000fe2000000000d */
[----:B------:R-:W2:Y:S04]  /*10240*/  LDL R16, [R1+0x89c] ;  /* 0x00089c0001107983 */ /* 0x000ea80000100800 */
[----:B------:R0:W4:Y:S02]  /*10250*/  @!P0 LDG.E.U16 R5, desc[UR10][R14.64] ;  /* 0x0000000a0e058981 */ /* 0x000124000c1e1500 */
[----:B0-----:R-:W0:Y:S02]  /*10260*/  S2R R15, SR_TID.X ;  /* 0x00000000000f7919 */ /* 0x001e240000002100 */
[----:B0-----:R-:W-:-:S05]  /*10270*/  LOP3.LUT R15, R15, 0x3f, RZ, 0xc0, !PT ;  /* 0x0000003f0f0f7812 */ /* 0x001fca00078ec0ff */
[----:B------:R-:W-:-:S05]  /*10280*/  IMAD.SHL.U32 R15, R15, 0x2, RZ ;  /* 0x000000020f0f7824 */ /* 0x000fca00078e00ff */
[----:B------:R-:W-:Y:S02]  /*10290*/  LOP3.LUT R14, R15, 0x30, RZ, 0x3c, !PT ;  /* 0x000000300f0e7812 */ /* 0x000fe400078e3cff */
[----:B------:R-:W3:Y:S04]  /*102a0*/  LDL R15, [R1+0x7bc] ;  /* 0x0007bc00010f7983 */ /* 0x000ee80000100800 */
[----:B------:R3:W-:Y:S02]  /*102b0*/  STS.U16 [R14+UR6+0x4980], R3 ;  /* 0x004980030e007988 */ /* 0x0007e40008000406 */
[----:B---3--:R-:W-:-:S05]  /*102c0*/  IADD3 R14, P1, R15, R2, RZ ;  /* 0x000000020f0e7210 */ /* 0x008fca0007f3e0ff */
[----:B------:R-:W-:Y:S02]  /*102d0*/  IMAD.X R15, R27, 0x1, R0, P1 ;  /* 0x000000011b0f7824 */ /* 0x000fe400008e0600 */
[----:B------:R-:W3:Y:S04]  /*102e0*/  LDL.LU R27, [R1+0x34] ;  /* 0x00003400011b7983 */ /* 0x000ee80000300800 */
[----:B------:R0:W4:Y:S02]  /*102f0*/  @!P0 LDG.E.U16 R13, desc[UR10][R14.64] ;  /* 0x0000000a0e0d8981 */ /* 0x000124000c1e1500 */
[----:B0-----:R-:W0:Y:S01]  /*10300*/  S2R R15, SR_TID.X ;  /* 0x00000000000f7919 */ /* 0x001e220000002100 */
[----:B------:R-:W-:Y:S01]  /*10310*/  IADD3 R14, P1, R29, R2, RZ ;  /* 0x000000021d0e7210 */ /* 0x000fe20007f3e0ff */
[----:B------:R-:W-:Y:S01]  /*10320*/  IMAD.SHL.U32 R25, R25, 0x2, RZ ;  /* 0x0000000219197824 */ /* 0x000fe200078e00ff */
[----:B------:R-:W3:Y:S01]  /*10330*/  LDL R29, [R1+0x59c] ;  /* 0x00059c00011d7983 */ /* 0x000ee20000100800 */
[----:B0-----:R-:W-:-:S05]  /*10340*/  LOP3.LUT R15, R15, 0x3f, RZ, 0xc0, !PT ;  /* 0x0000003f0f0f7812 */ /* 0x001fca00078ec0ff */
[----:B------:R-:W-:-:S05]  /*10350*/  IMAD.SHL.U32 R15, R15, 0x2, RZ ;  /* 0x000000020f0f7824 */ /* 0x000fca00078e00ff */
[----:B------:R-:W-:-:S05]  /*10360*/  LOP3.LUT R15, R15, 0x30, RZ, 0x3c, !PT ;  /* 0x000000300f0f7812 */ /* 0x000fca00078e3cff */
[----:B------:R0:W-:Y:S02]  /*10370*/  STS.U16 [R15+UR6+0x4d80], R11 ;  /* 0x004d800b0f007988 */ /* 0x0001e40008000406 */
[----:B0-----:R-:W-:Y:S02]  /*10380*/  IMAD.X R15, R17, 0x1, R0, P1 ;  /* 0x00000001110f7824 */ /* 0x001fe400008e0600 */
[----:B------:R-:W4:Y:S01]  /*10390*/  LDL R17, [R1+0x7a8] ;  /* 0x0007a80001117983 */ /* 0x000f220000100800 */
[----:B------:R-:W-:Y:S02]  /*103a0*/  PRMT R11, RZ, 0x7610, R11 ;  /* 0x00007610ff0b7816 */ /* 0x000fe4000000000b */
[----:B--2---:R-:W-:Y:S02]  /*103b0*/  IADD3 R16, P1, R16, R2, RZ ;  /* 0x0000000210107210 */ /* 0x004fe40007f3e0ff */
[----:B------:R-:W-:Y:S02]  /*103c0*/  LOP3.LUT R25, R25, 0x40, RZ, 0x3c, !PT ;  /* 0x0000004019197812 */ /* 0x000fe400078e3cff */
[----:B------:R0:W2:Y:S04]  /*103d0*/  @!P0 LDG.E.U16 R11, desc[UR10][R14.64] ;  /* 0x0000000a0e0b8981 */ /* 0x0000a8000c1e1500 */
[----:B------:R1:W-:Y:S01]  /*103e0*/  STS.U16 [R25+UR6+0x4200], R26 ;  /* 0x0042001a19007988 */ /* 0x0003e20008000406 */
[----:B0-----:R-:W-:-:S03]  /*103f0*/  PRMT R14, RZ, 0x7610, R14 ;  /* 0x00007610ff0e7816 */ /* 0x001fc6000000000e */
[----:B-1----:R-:W2:Y:S01]  /*10400*/  LDL R26, [R1+0x88c] ;  /* 0x00088c00011a7983 */ /* 0x002ea20000100800 */
[----:B----4-:R-:W-:-:S05]  /*10410*/  IMAD.X R17, R17, 0x1, R0, P1 ;  /* 0x0000000111117824 */ /* 0x010fca00008e0600 */
[----:B------:R0:W4:Y:S04]  /*10420*/  @!P0 LDG.E.U16 R14, desc[UR10][R16.64] ;  /* 0x0000000a100e8981 */ /* 0x000128000c1e1500 */
[----:B------:R-:W3:Y:S04]  /*10430*/  LDL.LU R16, [R1+0x2c] ;  /* 0x00002c0001107983 */ /* 0x000ee80000300800 */
[----:B------:R-:W0:Y:S04]  /*10440*/  LDL R17, [R1+0x79c] ;  /* 0x00079c0001117983 */ /* 0x000e280000100800 */
[----:B---3--:R1:W-:Y:S04]  /*10450*/  STS.U16 [R25+UR6+0x4600], R16 ;  /* 0x0046001019007988 */ /* 0x0083e80008000406 */
[----:B-1----:R-:W3:Y:S01]  /*10460*/  LDL.LU R25, [R1+0x1380] ;  /* 0x0013800001197983 */ /* 0x002ee20000300800 */
[----:B0-----:R-:W-:-:S03]  /*10470*/  IADD3 R16, P1, R17, R2, RZ ;  /* 0x0000000211107210 */ /* 0x001fc60007f3e0ff */
[----:B------:R-:W2:Y:S01]  /*10480*/  LDL R17, [R1+0x674] ;  /* 0x0006740001117983 */ /* 0x000ea20000100800 */
[----:B---3--:R-:W-:Y:S01]  /*10490*/  PRMT R25, RZ, 0x7610, R25 ;  /* 0x00007610ff197816 */ /* 0x008fe20000000019 */
[----:B--2---:R-:W-:-:S05]  /*104a0*/  IMAD.X R17, R17, 0x1, R0, P1 ;  /* 0x0000000111117824 */ /* 0x004fca00008e0600 */
[----:B------:R0:W2:Y:S02]  /*104b0*/  @!P0 LDG.E.U16 R25, desc[UR10][R16.64] ;  /* 0x0000000a10198981 */ /* 0x0000a4000c1e1500 */
[----:B0-----:R-:W0:Y:S02]  /*104c0*/  S2R R17, SR_TID.X ;  /* 0x0000000000117919 */ /* 0x001e240000002100 */
[----:B0-----:R-:W-:-:S05]  /*104d0*/  LOP3.LUT R17, R17, 0x3f, RZ, 0xc0, !PT ;  /* 0x0000003f11117812 */ /* 0x001fca00078ec0ff */
[----:B------:R-:W-:-:S05]  /*104e0*/  IMAD.SHL.U32 R17, R17, 0x2, RZ ;  /* 0x0000000211117824 */ /* 0x000fca00078e00ff */
[----:B------:R-:W-:Y:S01]  /*104f0*/  LOP3.LUT R16, R17, 0x40, RZ, 0x3c, !PT ;  /* 0x0000004011107812 */ /* 0x000fe200078e3cff */
[----:B--2---:R0:W-:Y:S04]  /*10500*/  STL [R1+0x28], R25 ;  /* 0x0000281901007387 */ /* 0x0041e80000100800 */
[----:B0-----:R-:W2:Y:S04]  /*10510*/  LDL.LU R25, [R1+0x137c] ;  /* 0x00137c0001197983 */ /* 0x001ea80000300800 */
[----:B------:R-:W3:Y:S01]  /*10520*/  LDL R17, [R1+0x668] ;  /* 0x0006680001117983 */ /* 0x000ee20000100800 */
[----:B------:R-:W-:-:S03]  /*10530*/  PRMT R15, RZ, 0x7610, R15 ;  /* 0x00007610ff0f7816 */ /* 0x000fc6000000000f */
[----:B--2---:R3:W-:Y:S02]  /*10540*/  STS.U16 [R16+UR6+0x4a00], R25 ;  /* 0x004a001910007988 */ /* 0x0047e40008000406 */
[----:B---3--:R-:W-:-:S05]  /*10550*/  IADD3 R16, P1, R17, R2, RZ ;  /* 0x0000000211107210 */ /* 0x008fca0007f3e0ff */
[----:B------:R-:W-:Y:S02]  /*10560*/  IMAD.X R17, R29, 0x1, R0, P1 ;  /* 0x000000011d117824 */ /* 0x000fe400008e0600 */
[----:B------:R-:W2:Y:S04]  /*10570*/  LDL.LU R29, [R1+0x4c] ;  /* 0x00004c00011d7983 */ /* 0x000ea80000300800 */
[----:B------:R0:W3:Y:S02]  /*10580*/  @!P0 LDG.E.U16 R15, desc[UR10][R16.64] ;  /* 0x0000000a100f8981 */ /* 0x0000e4000c1e1500 */
[----:B0-----:R-:W0:Y:S02]  /*10590*/  S2R R17, SR_TID.X ;  /* 0x0000000000117919 */ /* 0x001e240000002100 */
[----:B0-----:R-:W-:-:S05]  /*105a0*/  LOP3.LUT R17, R17, 0x3f, RZ, 0xc0, !PT ;  /* 0x0000003f11117812 */ /* 0x001fca00078ec0ff */
[----:B------:R-:W-:-:S05]  /*105b0*/  IMAD.SHL.U32 R17, R17, 0x2, RZ ;  /* 0x0000000211117824 */ /* 0x000fca00078e00ff */
[----:B------:R-:W-:-:S05]  /*105c0*/  LOP3.LUT R17, R17, 0x40, RZ, 0x3c, !PT ;  /* 0x0000004011117812 */ /* 0x000fca00078e3cff */
[----:B------:R0:W-:Y:S04]  /*105d0*/  STS.U16 [R17+UR6+0x4e00], R12 ;  /* 0x004e000c11007988 */ /* 0x0001e80008000406 */
[----:B0-----:R-:W4:Y:S01]  /*105e0*/  LDL R17, [R1+0x788] ;  /* 0x0007880001117983 */ /* 0x001f220000100800 */
[----:B------:R-:W-:Y:S02]  /*105f0*/  IADD3 R16, P1, R26, R2, RZ ;  /* 0x000000021a107210 */ /* 0x000fe40007f3e0ff */
[----:B------:R-:W-:Y:S01]  /*10600*/  PRMT R12, RZ, 0x7610, R12 ;  /* 0x00007610ff0c7816 */ /* 0x000fe2000000000c */
[----:B------:R-:W2:Y:S02]  /*10610*/  LDL R26, [R1+0x768] ;  /* 0x00076800011a7983 */ /* 0x000ea40000100800 */
[----:B----4-:R-:W-:-:S05]  /*10620*/  IMAD.X R17, R17, 0x1, R0, P1 ;  /* 0x0000000111117824 */ /* 0x010fca00008e0600 */
[----:B------:R0:W4:Y:S04]  /*10630*/  @!P0 LDG.E.U16 R12, desc[UR10][R16.64] ;  /* 0x0000000a100c8981 */ /* 0x000128000c1e1500 */
[----:B------:R-:W0:Y:S02]  /*10640*/  LDL R17, [R1+0x77c] ;  /* 0x00077c0001117983 */ /* 0x000e240000100800 */
[----:B0-----:R-:W-:Y:S02]  /*10650*/  IADD3 R16, P1, R17, R2, RZ ;  /* 0x0000000211107210 */ /* 0x001fe40007f3e0ff */
[----:B------:R-:W3:Y:S01]  /*10660*/  LDL R17, [R1+0x654] ;  /* 0x0006540001117983 */ /* 0x000ee20000100800 */
[----:B------:R-:W-:Y:S02]  /*10670*/  LOP3.LUT R22, R22, 0x50, RZ, 0x3c, !PT ;  /* 0x0000005016167812 */ /* 0x000fe400078e3cff */
[----:B------:R-:W-:-:S03]  /*10680*/  PRMT R28, RZ, 0x7610, R28 ;  /* 0x00007610ff1c7816 */ /* 0x000fc6000000001c */
[----:B------:R0:W-:Y:S04]  /*10690*/  STS.U16 [R22+UR6+0x4280], R27 ;  /* 0x0042801b16007988 */ /* 0x0001e80008000406 */
[----:B0-----:R-:W4:Y:S01]  /*106a0*/  LDL R27, [R1+0x75c] ;  /* 0x00075c00011b7983 */ /* 0x001f220000100800 */
[----:B---3--:R-:W-:-:S05]  /*106b0*/  IMAD.X R17, R17, 0x1, R0, P1 ;  /* 0x0000000111117824 */ /* 0x008fca00008e0600 */
[----:B------:R0:W3:Y:S04]  /*106c0*/  @!P0 LDG.E.U16 R28, desc[UR10][R16.64] ;  /* 0x0000000a101c8981 */ /* 0x0000e8000c1e1500 */
[----:B------:R-:W2:Y:S04]  /*106d0*/  LDL.LU R16, [R1+0x30] ;  /* 0x0000300001107983 */ /* 0x000ea80000300800 */
[----:B------:R-:W0:Y:S04]  /*106e0*/  LDL R17, [R1+0x648] ;  /* 0x0006480001117983 */ /* 0x000e280000100800 */
[----:B--2---:R0:W-:Y:S02]  /*106f0*/  STS.U16 [R22+UR6+0x4680], R16 ;  /* 0x0046801016007988 */ /* 0x0041e40008000406 */
[----:B0-----:R-:W-:-:S02]  /*10700*/  IADD3 R16, P1, R17, R2, RZ ;  /* 0x0000000211107210 */ /* 0x001fc40007f3e0ff */
[----:B------:R-:W2:Y:S01]  /*10710*/  LDL R17, [R1+0x58c] ;  /* 0x00058c0001117983 */ /* 0x000ea20000100800 */
[----:B------:R-:W-:Y:S02]  /*10720*/  PRMT R24, RZ, 0x7610, R24 ;  /* 0x00007610ff187816 */ /* 0x000fe40000000018 */
[----:B--2---:R-:W-:-:S05]  /*10730*/  IMAD.X R17, R17, 0x1, R0, P1 ;  /* 0x0000000111117824 */ /* 0x004fca00008e0600 */
[----:B------:R-:W2:Y:S04]  /*10740*/  @!P0 LDG.E.U16 R24, desc[UR10][R16.64] ;  /* 0x0000000a10188981 */ /* 0x000ea8000c1e1500 */
[----:B--2---:R0:W-:Y:S04]  /*10750*/  STL [R1+0x48], R24 ;  /* 0x0000481801007387 */ /* 0x0041e80000100800 */
[----:B0-----:R-:W2:Y:S04]  /*10760*/  LDL.LU R24, [R1+0x1378] ;  /* 0x0013780001187983 */ /* 0x001ea80000300800 */
[----:B------:R-:W4:Y:S04]  /*10770*/  LDL.LU R16, [R1+0x24] ;  /* 0x0000240001107983 */ /* 0x000f280000300800 */
[----:B------:R-:W3:Y:S04]  /*10780*/  LDL R17, [R1+0x87c] ;  /* 0x00087c0001117983 */ /* 0x000ee80000100800 */
[----:B----4-:R0:W-:Y:S04]  /*10790*/  STS.U16 [R22+UR6+0x4a80], R16 ;  /* 0x004a801016007988 */ /* 0x0101e80008000406 */
[----:B0-----:R-:W4:Y:S01]  /*107a0*/  LDL.LU R22, [R1+0x1374] ;  /* 0x0013740001167983 */ /* 0x001f220000300800 */
[----:B---3--:R-:W-:-:S05]  /*107b0*/  IADD3 R16, P1, R17, R2, RZ ;  /* 0x0000000211107210 */ /* 0x008fca0007f3e0ff */
[----:B------:R-:W-:Y:S01]  /*107c0*/  IMAD.X R17, R26, 0x1, R0, P1 ;  /* 0x000000011a117824 */ /* 0x000fe200008e0600 */
[----:B----4-:R-:W-:-:S06]  /*107d0*/  PRMT R22, RZ, 0x7610, R22 ;  /* 0x00007610ff167816 */ /* 0x010fcc0000000016 */
[----:B------:R0:W3:Y:S02]  /*107e0*/  @!P0 LDG.E.U16 R22, desc[UR10][R16.64] ;  /* 0x0000000a10168981 */ /* 0x0000e4000c1e1500 */
[----:B0-----:R-:W0:Y:S02]  /*107f0*/  S2R R17, SR_TID.X ;  /* 0x0000000000117919 */ /* 0x001e240000002100 */
[----:B---3--:R1:W-:Y:S04]  /*10800*/  STL [R1+0x44], R22 ;  /* 0x0000441601007387 */ /* 0x0083e80000100800 */
[----:B-1----:R-:W3:Y:S01]  /*10810*/  LDL.LU R22, [R1+0x1370] ;  /* 0x0013700001167983 */ /* 0x002ee20000300800 */
[----:B0-----:R-:W-:-:S05]  /*10820*/  LOP3.LUT R17, R17, 0x3f, RZ, 0xc0, !PT ;  /* 0x0000003f11117812 */ /* 0x001fca00078ec0ff */
[----:B------:R-:W-:-:S05]  /*10830*/  IMAD.SHL.U32 R17, R17, 0x2, RZ ;  /* 0x0000000211117824 */ /* 0x000fca00078e00ff */
[----:B------:R-:W-:-:S05]  /*10840*/  LOP3.LUT R17, R17, 0x50, RZ, 0x3c, !PT ;  /* 0x0000005011117812 */ /* 0x000fca00078e3cff */
[----:B---3--:R0:W-:Y:S04]  /*10850*/  STS.U16 [R17+UR6+0x4e80], R22 ;  /* 0x004e801611007988 */ /* 0x0081e80008000406 */
[----:B0-----:R-:W3:Y:S01]  /*10860*/  LDL R17, [R1+0x634] ;  /* 0x0006340001117983 */ /* 0x001ee20000100800 */
[----:B------:R-:W-:Y:S02]  /*10870*/  IADD3 R16, P1, R27, R2, RZ ;  /* 0x000000021b107210 */ /* 0x000fe40007f3e0ff */
[----:B--2---:R-:W-:Y:S01]  /*10880*/  PRMT R24, RZ, 0x7610, R24 ;  /* 0x00007610ff187816 */ /* 0x004fe20000000018 */
[----:B------:R-:W2:Y:S02]  /*10890*/  LDL R27, [R1+0x614] ;  /* 0x00061400011b7983 */ /* 0x000ea40000100800 */
[----:B---3--:R-:W-:-:S05]  /*108a0*/  IMAD.X R17, R17, 0x1, R0, P1 ;  /* 0x0000000111117824 */ /* 0x008fca00008e0600 */
[----:B------:R-:W3:Y:S01]  /*108b0*/  @!P0 LDG.E.U16 R24, desc[UR10][R16.64] ;  /* 0x0000000a10188981 */ /* 0x000ee2000c1e1500 */
[----:B------:R-:W0:Y:S03]  /*108c0*/  S2R R26, SR_TID.X ;  /* 0x00000000001a7919 */ /* 0x000e260000002100 */
[----:B---3--:R1:W-:Y:S04]  /*108d0*/  STL [R1+0x30], R24 ;  /* 0x0000301801007387 */ /* 0x0083e80000100800 */
[----:B-1----:R-:W3:Y:S04]  /*108e0*/  LDL.LU R24, [R1+0x136c] ;  /* 0x00136c0001187983 */ /* 0x002ee80000300800 */
[----:B------:R-:W4:Y:S01]  /*108f0*/  LDL R17, [R1+0x628] ;  /* 0x0006280001117983 */ /* 0x000f220000100800 */
[----:B0-----:R-:W-:-:S05]  /*10900*/  LOP3.LUT R26, R26, 0x3f, RZ, 0xc0, !PT ;  /* 0x0000003f1a1a7812 */ /* 0x001fca00078ec0ff */
[----:B------:R-:W-:-:S05]  /*10910*/  IMAD.SHL.U32 R26, R26, 0x2, RZ ;  /* 0x000000021a1a7824 */ /* 0x000fca00078e00ff */
[----:B------:R-:W-:-:S05]  /*10920*/  LOP3.LUT R26, R26, 0x60, RZ, 0x3c, !PT ;  /* 0x000000601a1a7812 */ /* 0x000fca00078e3cff */
[----:B------:R0:W-:Y:S04]  /*10930*/  STS.U16 [R26+UR6+0x4300], R29 ;  /* 0x0043001d1a007988 */ /* 0x0001e80008000406 */
[----:B0-----:R-:W2:Y:S01]  /*10940*/  LDL.LU R29, [R1+0x960] ;  /* 0x00096000011d7983 */ /* 0x001ea20000300800 */
[----:B----4-:R-:W-:-:S03]  /*10950*/  IADD3 R16, P1, R17, R2, RZ ;  /* 0x0000000211107210 */ /* 0x010fc60007f3e0ff */
[----:B------:R-:W4:Y:S01]  /*10960*/  LDL R17, [R1+0x57c] ;  /* 0x00057c0001117983 */ /* 0x000f220000100800 */
[----:B---3--:R-:W-:Y:S01]  /*10970*/  PRMT R24, RZ, 0x7610, R24 ;  /* 0x00007610ff187816 */ /* 0x008fe20000000018 */
[----:B----4-:R-:W-:-:S05]  /*10980*/  IMAD.X R17, R17, 0x1, R0, P1 ;  /* 0x0000000111117824 */ /* 0x010fca00008e0600 */
[----:B------:R-:W3:Y:S04]  /*10990*/  @!P0 LDG.E.U16 R24, desc[UR10][R16.64] ;  /* 0x0000000a10188981 */ /* 0x000ee8000c1e1500 */
[----:B---3--:R0:W-:Y:S04]  /*109a0*/  STL [R1+0x2c], R24 ;  /* 0x00002c1801007387 */ /* 0x0081e80000100800 */
[----:B0-----:R-:W3:Y:S04]  /*109b0*/  LDL.LU R24, [R1+0x1368] ;  /* 0x0013680001187983 */ /* 0x001ee80000300800 */
[----:B------:R-:W4:Y:S04]  /*109c0*/  LDL.LU R16, [R1+0x40] ;  /* 0x0000400001107983 */ /* 0x000f280000300800 */
[----:B------:R-:W2:Y:S04]  /*109d0*/  LDL R17, [R1+0x86c] ;  /* 0x00086c0001117983 */ /* 0x000ea80000100800 */
[----:B----4-:R2:W-:Y:S02]  /*109e0*/  STS.U16 [R26+UR6+0x4700], R16 ;  /* 0x004700101a007988 */ /* 0x0105e40008000406 */
[----:B--2---:R-:W-:-:S02]  /*109f0*/  IADD3 R16, P1, R17, R2, RZ ;  /* 0x0000000211107210 */ /* 0x004fc40007f3e0ff */
[----:B------:R-:W2:Y:S01]  /*10a00*/  LDL R17, [R1+0x748] ;  /* 0x0007480001117983 */ /* 0x000ea20000100800 */
[----:B---3--:R-:W-:Y:S02]  /*10a10*/  PRMT R24, RZ, 0x7610, R24 ;  /* 0x00007610ff187816 */ /* 0x008fe40000000018 */
[----:B--2---:R-:W-:-:S05]  /*10a20*/  IMAD.X R17, R17, 0x1, R0, P1 ;  /* 0x0000000111117824 */ /* 0x004fca00008e0600 */
[----:B------:R-:W2:Y:S04]  /*10a30*/  @!P0 LDG.E.U16 R24, desc[UR10][R16.64] ;  /* 0x0000000a10188981 */ /* 0x000ea8000c1e1500 */
[----:B--2---:R0:W-:Y:S04]  /*10a40*/  STL [R1+0x24], R24 ;  /* 0x0000241801007387 */ /* 0x0041e80000100800 */
[----:B0-----:R-:W2:Y:S04]  /*10a50*/  LDL.LU R24, [R1+0x1364] ;  /* 0x0013640001187983 */ /* 0x001ea80000300800 */
[----:B------:R-:W3:Y:S04]  /*10a60*/  LDL.LU R16, [R1+0x3c] ;  /* 0x00003c0001107983 */ /* 0x000ee80000300800 */
[----:B------:R-:W4:Y:S04]  /*10a70*/  LDL R17, [R1+0x73c] ;  /* 0x00073c0001117983 */ /* 0x000f280000100800 */
[----:B---3--:R0:W-:Y:S04]  /*10a80*/  STS.U16 [R26+UR6+0x4b00], R16 ;  /* 0x004b00101a007988 */ /* 0x0081e80008000406 */
[----:B0-----:R-:W3:Y:S01]  /*10a90*/  LDL.LU R26, [R1+0x1360] ;  /* 0x00136000011a7983 */ /* 0x001ee20000300800 */
[----:B----4-:R-:W-:-:S05]  /*10aa0*/  IADD3 R16, P1, R17, R2, RZ ;  /* 0x0000000211107210 */ /* 0x010fca0007f3e0ff */
[----:B------:R-:W-:Y:S01]  /*10ab0*/  IMAD.X R17, R27, 0x1, R0, P1 ;  /* 0x000000011b117824 */ /* 0x000fe200008e0600 */
[----:B---3--:R-:W-:-:S06]  /*10ac0*/  PRMT R26, RZ, 0x7610, R26 ;  /* 0x00007610ff1a7816 */ /* 0x008fcc000000001a */
[----:B------:R0:W3:Y:S02]  /*10ad0*/  @!P0 LDG.E.U16 R26, desc[UR10][R16.64] ;  /* 0x0000000a101a8981 */ /* 0x0000e4000c1e1500 */
[----:B0-----:R-:W0:Y:S02]  /*10ae0*/  S2R R17, SR_TID.X ;  /* 0x0000000000117919 */ /* 0x001e240000002100 */
[----:B0-----:R-:W-:-:S05]  /*10af0*/  LOP3.LUT R17, R17, 0x3f, RZ, 0xc0, !PT ;  /* 0x0000003f11117812 */ /* 0x001fca00078ec0ff */
[----:B------:R-:W-:-:S05]  /*10b00*/  IMAD.SHL.U32 R17, R17, 0x2, RZ ;  /* 0x0000000211117824 */ /* 0x000fca00078e00ff */
[----:B------:R-:W-:Y:S01]  /*10b10*/  LOP3.LUT R16, R17, 0x60, RZ, 0x3c, !PT ;  /* 0x0000006011107812 */ /* 0x000fe200078e3cff */
[----:B---3--:R0:W-:Y:S04]  /*10b20*/  STL [R1+0x3c], R26 ;  /* 0x00003c1a01007387 */ /* 0x0081e80000100800 */
[----:B0-----:R-:W3:Y:S04]  /*10b30*/  LDL.LU R26, [R1+0x135c] ;  /* 0x00135c00011a7983 */ /* 0x001ee80000300800 */
[----:B------:R-:W4:Y:S04]  /*10b40*/  LDL.LU R17, [R1] ;  /* 0x0000000001117983 */ /* 0x000f280000300800 */
[----:B----4-:R0:W-:Y:S04]  /*10b50*/  STS.U16 [R16+UR6+0x4f00], R17 ;  /* 0x004f001110007988 */ /* 0x0101e80008000406 */
[----:B0-----:R-:W4:Y:S01]  /*10b60*/  LDL R17, [R1+0x94c] ;  /* 0x00094c0001117983 */ /* 0x001f220000100800 */
[----:B------:R-:W-:-:S02]  /*10b70*/  IADD3 R16, P1, R29, R2, RZ ;  /* 0x000000021d107210 */ /* 0x000fc40007f3e0ff */
[----:B---3--:R-:W-:-:S03]  /*10b80*/  PRMT R26, RZ, 0x7610, R26 ;  /* 0x00007610ff1a7816 */ /* 0x008fc6000000001a */
[----:B----4-:R-:W-:-:S05]  /*10b90*/  IMAD.X R17, R17, 0x1, R0, P1 ;  /* 0x0000000111117824 */ /* 0x010fca00008e0600 */
[----:B------:R-:W3:Y:S04]  /*10ba0*/  @!P0 LDG.E.U16 R26, desc[UR10][R16.64] ;  /* 0x0000000a101a8981 */ /* 0x000ee8000c1e1500 */
[----:B------:R-:W-:Y:S01]  /*10bb0*/  STL [R1+0x9e0], R29 ;  /* 0x0009e01d01007387 */ /* 0x000fe20000100800 */
[----:B------:R-:W0:Y:S03]  /*10bc0*/  S2R R27, SR_TID.X ;  /* 0x00000000001b7919 */ /* 0x000e260000002100 */
[----:B---3--:R1:W-:Y:S04]  /*10bd0*/  STL [R1+0x40], R26 ;  /* 0x0000401a01007387 */ /* 0x0083e80000100800 */
[----:B-1----:R-:W3:Y:S04]  /*10be0*/  LDL.LU R26, [R1+0x1358] ;  /* 0x00135800011a7983 */ /* 0x002ee80000300800 */
[----:B------:R-:W4:Y:S04]  /*10bf0*/  LDL.LU R16, [R1+0x58] ;  /* 0x0000580001107983 */ /* 0x000f280000300800 */
[----:B------:R-:W2:Y:S01]  /*10c00*/  LDL R17, [R1+0x938] ;  /* 0x0009380001117983 */ /* 0x000ea20000100800 */
[----:B0-----:R-:W-:-:S05]  /*10c10*/  LOP3.LUT R27, R27, 0x3f, RZ, 0xc0, !PT ;  /* 0x0000003f1b1b7812 */ /* 0x001fca00078ec0ff */
[----:B------:R-:W-:-:S05]  /*10c20*/  IMAD.SHL.U32 R27, R27, 0x2, RZ ;  /* 0x000000021b1b7824 */ /* 0x000fca00078e00ff */
[----:B------:R-:W-:-:S05]  /*10c30*/  LOP3.LUT R27, R27, 0x70, RZ, 0x3c, !PT ;  /* 0x000000701b1b7812 */ /* 0x000fca00078e3cff */
[----:B----4-:R2:W-:Y:S02]  /*10c40*/  STS.U16 [R27+UR6+0x4380], R16 ;  /* 0x004380101b007988 */ /* 0x0105e40008000406 */
[----:B--2---:R-:W-:Y:S02]  /*10c50*/  IADD3 R16, P1, R17, R2, RZ ;  /* 0x0000000211107210 */ /* 0x004fe40007f3e0ff */
        /* <DEDUP_REMOVED lines=8> */
[----:B---3--:R4:W-:Y:S02]  /*10ce0*/  STS.U16 [R27+UR6+0x4780], R16 ;  /* 0x004780101b007988 */ /* 0x0089e40008000406 */
[----:B----4-:R-:W-:-:S02]  /*10cf0*/  IADD3 R16, P1, R17, R2, RZ ;  /* 0x0000000211107210 */ /* 0x010fc40007f3e0ff */
[----:B------:R-:W3:Y:S01]  /*10d00*/  LDL R17, [R1+0x90c] ;  /* 0x00090c0001117983 */ /* 0x000ee20000100800 */
[----:B--2---:R-:W-:Y:S02]  /*10d10*/  PRMT R26, RZ, 0x7610, R26 ;  /* 0x00007610ff1a7816 */ /* 0x004fe4000000001a */
[----:B---3--:R-:W-:-:S05]  /*10d20*/  IMAD.X R17, R17, 0x1, R0, P1 ;  /* 0x0000000111117824 */ /* 0x008fca00008e0600 */
        /* <DEDUP_REMOVED lines=8> */
[----:B------:R-:W-:Y:S02]  /*10db0*/  PRMT R29, RZ, 0x7610, R29 ;  /* 0x00007610ff1d7816 */ /* 0x000fe4000000001d */
[----:B---3--:R-:W-:-:S05]  /*10dc0*/  IMAD.X R17, R17, 0x1, R0, P1 ;  /* 0x0000000111117824 */ /* 0x008fca00008e0600 */
[----:B------:R-:W3:Y:S04]  /*10dd0*/  @!P0 LDG.E.U16 R29, desc[UR10][R16.64] ;  /* 0x0000000a101d8981 */ /* 0x000ee8000c1e1500 */
[----:B------:R-:W4:Y:S04]  /*10de0*/  LDL.LU R16, [R1+0x38] ;  /* 0x0000380001107983 */ /* 0x000f280000300800 */
[----:B------:R-:W2:Y:S04]  /*10df0*/  LDL R17, [R1+0x608] ;  /* 0x0006080001117983 */ /* 0x000ea80000100800 */
[----:B---3--:R-:W-:Y:S04]  /*10e00*/  STL [R1+0x54], R29 ;  /* 0x0000541d01007387 */ /* 0x008fe80000100800 */
[----:B----4-:R0:W-:Y:S04]  /*10e10*/  STS.U16 [R27+UR6+0x4f80], R16 ;  /* 0x004f80101b007988 */ /* 0x0101e80008000406 */
[----:B0-----:R-:W3:Y:S01]  /*10e20*/  LDL.LU R27, [R1+0x134c] ;  /* 0x00134c00011b7983 */ /* 0x001ee20000300800 */
[----:B--2---:R-:W-:-:S03]  /*10e30*/  IADD3 R16, P1, R17, R2, RZ ;  /* 0x0000000211107210 */ /* 0x004fc60007f3e0ff */
[----:B------:R-:W2:Y:S01]  /*10e40*/  LDL R17, [R1+0x568] ;  /* 0x0005680001117983 */ /* 0x000ea20000100800 */
[----:B---3--:R-:W-:Y:S01]  /*10e50*/  PRMT R27, RZ, 0x7610, R27 ;  /* 0x00007610ff1b7816 */ /* 0x008fe2000000001b */
[----:B--2---:R-:W-:-:S05]  /*10e60*/  IMAD.X R17, R17, 0x1, R0, P1 ;  /* 0x0000000111117824 */ /* 0x004fca00008e0600 */
[----:B------:R-:W2:Y:S01]  /*10e70*/  @!P0 LDG.E.U16 R27, desc[UR10][R16.64] ;  /* 0x0000000a101b8981 */ /* 0x000ea2000c1e1500 */
[----:B------:R-:W0:Y:S03]  /*10e80*/  S2R R29, SR_TID.X ;  /* 0x00000000001d7919 */ /* 0x000e260000002100 */
[----:B--2---:R1:W-:Y:S04]  /*10e90*/  STL [R1+0x38], R27 ;  /* 0x0000381b01007387 */ /* 0x0043e80000100800 */
[----:B-1----:R-:W2:Y:S04]  /*10ea0*/  LDL.LU R27, [R1+0x1348] ;  /* 0x00134800011b7983 */ /* 0x002ea80000300800 */
[----:B------:R-:W3:Y:S04]  /*10eb0*/  LDL.LU R16, [R1+0x20] ;  /* 0x0000200001107983 */ /* 0x000ee80000300800 */
[----:B------:R-:W4:Y:S01]  /*10ec0*/  LDL R17, [R1+0x8f0] ;  /* 0x0008f00001117983 */ /* 0x000f220000100800 */
[----:B0-----:R-:W-:-:S05]  /*10ed0*/  LOP3.LUT R29, R29, 0x3f, RZ, 0xc0, !PT ;  /* 0x0000003f1d1d7812 */ /* 0x001fca00078ec0ff */
[----:B------:R-:W-:-:S05]  /*10ee0*/  IMAD.SHL.U32 R29, R29, 0x2, RZ ;  /* 0x000000021d1d7824 */ /* 0x000fca00078e00ff */
[----:B---3--:R4:W-:Y:S02]  /*10ef0*/  STS.U16 [R29+UR6], R16 ;  /* 0x000000101d007988 */ /* 0x0089e40008000406 */
[----:B----4-:R-:W-:Y:S02]  /*10f00*/  IADD3 R16, P1, R17, R2, RZ ;  /* 0x0000000211107210 */ /* 0x010fe40007f3e0ff */
        /* <DEDUP_REMOVED lines=74> */
[----:B--2---:R0:W-:Y:S04]  /*113b0*/  STL [R1], R27 ;  /* 0x0000001b01007387 */ /* 0x0041e80000100800 */
[----:B0-----:R-:W2:Y:S04]  /*113c0*/  LDL.LU R27, [R1+0x1328] ;  /* 0x00132800011b7983 */ /* 0x001ea80000300800 */
[----:B------:R-:W3:Y:S02]  /*113d0*/  LDL R17, [R1+0x6d0] ;  /* 0x0006d00001117983 */ /* 0x000ee40000100800 */
[----:B---3--:R-:W-:-:S02]  /*113e0*/  IADD3 R16, P1, R17, R2, RZ ;  /* 0x0000000211107210 */ /* 0x008fc40007f3e0ff */
[----:B------:R-:W3:Y:S04]  /*113f0*/  LDL R17, [R1+0x5d0] ;  /* 0x0005d00001117983 */ /* 0x000ee80000100800 */
[----:B--2---:R0:W-:Y:S02]  /*11400*/  STS.U16 [R29+UR6+0x1000], R27 ;  /* 0x0010001b1d007988 */ /* 0x0041e40008000406 */
[----:B0-----:R-:W-:Y:S01]  /*11410*/  PRMT R27, RZ, 0x7610, R27 ;  /* 0x00007610ff1b7816 */ /* 0x001fe2000000001b */
[----:B---3--:R-:W-:-:S05]  /*11420*/  IMAD.X R17, R17, 0x1, R0, P1 ;  /* 0x0000000111117824 */ /* 0x008fca00008e0600 */
[----:B------:R-:W2:Y:S04]  /*11430*/  @!P0 LDG.E.U16 R27, desc[UR10][R16.64] ;  /* 0x0000000a101b8981 */ /* 0x000ea8000c1e1500 */
[----:B------:R-:W3:Y:S04]  /*11440*/  LDL R17, [R1+0x8c0] ;  /* 0x0008c00001117983 */ /* 0x000ee80000100800 */
[----:B--2---:R-:W-:Y:S04]  /*11450*/  STL [R1+0x12f0], R27 ;  /* 0x0012f01b01007387 */ /* 0x004fe80000100800 */
[----:B------:R-:W-:Y:S04]  /*11460*/  STL [R1+0x12f4], R27 ;  /* 0x0012f41b01007387 */ /* 0x000fe80000100800 */
[----:B------:R-:W-:Y:S01]  /*11470*/  STL [R1+0x1320], R26 ;  /* 0x0013201a01007387 */ /* 0x000fe20000100800 */
[----:B---3--:R-:W-:-:S03]  /*11480*/  IADD3 R16, P1, R17, R2, RZ ;  /* 0x0000000211107210 */ /* 0x008fc60007f3e0ff */
[----:B------:R-:W-:Y:S04]  /*11490*/  STL [R1+0x1324], R26 ;  /* 0x0013241a01007387 */ /* 0x000fe80000100800 */
[----:B------:R-:W2:Y:S01]  /*114a0*/  LDL R17, [R1+0x7f0] ;  /* 0x0007f00001117983 */ /* 0x000ea20000100800 */
[----:B------:R-:W-:Y:S01]  /*114b0*/  PRMT R25, RZ, 0x7610, R25 ;  /* 0x00007610ff197816 */ /* 0x000fe20000000019 */
[----:B--2---:R-:W-:-:S05]  /*114c0*/  IMAD.X R17, R17, 0x1, R0, P1 ;  /* 0x0000000111117824 */ /* 0x004fca00008e0600 */
[----:B------:R-:W2:Y:S04]  /*114d0*/  @!P0 LDG.E.U16 R25, desc[UR10][R16.64] ;  /* 0x0000000a10198981 */ /* 0x000ea8000c1e1500 */
[----:B------:R-:W3:Y:S04]  /*114e0*/  LDL R17, [R1+0x7e4] ;  /* 0x0007e40001117983 */ /* 0x000ee80000100800 */
[----:B--2---:R-:W-:Y:S04]  /*114f0*/  STL [R1+0x12ec], R25 ;  /* 0x0012ec1901007387 */ /* 0x004fe80000100800 */
[----:B------:R-:W-:Y:S04]  /*11500*/  STL [R1+0x12f8], R25 ;  /* 0x0012f81901007387 */ /* 0x000fe80000100800 */
[----:B------:R-:W-:Y:S04]  /*11510*/  STL [R1+0x12fc], R25 ;  /* 0x0012fc1901007387 */ /* 0x000fe80000100800 */
[----:B------:R-:W-:Y:S04]  /*11520*/  STL [R1+0x1300], R25 ;  /* 0x0013001901007387 */ /* 0x000fe80000100800 */
[----:B------:R-:W-:Y:S04]  /*11530*/  STL [R1+0x1304], R25 ;  /* 0x0013041901007387 */ /* 0x000fe80000100800 */
[----:B------:R-:W-:Y:S04]  /*11540*/  STL [R1+0x1308], R25 ;  /* 0x0013081901007387 */ /* 0x000fe80000100800 */
[----:B------:R-:W-:Y:S01]  /*11550*/  STL [R1+0x130c], R25 ;  /* 0x00130c1901007387 */ /* 0x000fe20000100800 */
[----:B---3--:R-:W-:-:S03]  /*11560*/  IADD3 R16, P1, R17, R2, RZ ;  /* 0x0000000211107210 */ /* 0x008fc60007f3e0ff */
[----:B------:R-:W-:Y:S04]  /*11570*/  STL [R1+0x1310], R25 ;  /* 0x0013101901007387 */ /* 0x000fe80000100800 */
[----:B------:R-:W-:Y:S04]  /*11580*/  STL [R1+0x1314], R25 ;  /* 0x0013141901007387 */ /* 0x000fe80000100800 */
[----:B------:R-:W-:Y:S04]  /*11590*/  STL [R1+0x1318], R25 ;  /* 0x0013181901007387 */ /* 0x000fe80000100800 */
[----:B------:R-:W-:Y:S04]  /*115a0*/  STL [R1+0x131c], R25 ;  /* 0x00131c1901007387 */ /* 0x000fe80000100800 */
[----:B------:R-:W2:Y:S01]  /*115b0*/  LDL R17, [R1+0x6bc] ;  /* 0x0006bc0001117983 */ /* 0x000ea20000100800 */
[----:B------:R-:W-:Y:S01]  /*115c0*/  PRMT R23, RZ, 0x7610, R23 ;  /* 0x00007610ff177816 */ /* 0x000fe20000000017 */
[----:B--2---:R-:W-:-:S05]  /*115d0*/  IMAD.X R17, R17, 0x1, R0, P1 ;  /* 0x0000000111117824 */ /* 0x004fca00008e0600 */
[----:B------:R-:W2:Y:S04]  /*115e0*/  @!P0 LDG.E.U16 R23, desc[UR10][R16.64] ;  /* 0x0000000a10178981 */ /* 0x000ea8000c1e1500 */
[----:B------:R-:W3:Y:S04]  /*115f0*/  LDL R17, [R1+0x6b0] ;  /* 0x0006b00001117983 */ /* 0x000ee80000100800 */
[----:B--2---:R-:W-:Y:S01]  /*11600*/  STL [R1+0x12e8], R23 ;  /* 0x0012e81701007387 */ /* 0x004fe20000100800 */
[----:B---3--:R-:W-:-:S03]  /*11610*/  IADD3 R16, P1, R17, R2, RZ ;  /* 0x0000000211107210 */ /* 0x008fc60007f3e0ff */
        /* <DEDUP_REMOVED lines=19> */
[----:B------:R-:W-:Y:S04]  /*11750*/  STS.U16 [R29+UR6+0x1200], R26 ;  /* 0x0012001a1d007988 */ /* 0x000fe80008000406 */
[----:B------:R-:W-:Y:S04]  /*11760*/  STS.U16 [R29+UR6+0x1400], R24 ;  /* 0x001400181d007988 */ /* 0x000fe80008000406 */
[----:B------:R-:W-:Y:S04]  /*11770*/  STS.U16 [R29+UR6+0x1600], R19 ;  /* 0x001600131d007988 */ /* 0x000fe80008000406 */
[----:B------:R-:W-:Y:S04]  /*11780*/  STS.U16 [R29+UR6+0x1800], R18 ;  /* 0x001800121d007988 */ /* 0x000fe80008000406 */
[----:B------:R-:W-:Y:S04]  /*11790*/  STS.U16 [R29+UR6+0x1a00], R10 ;  /* 0x001a000a1d007988 */ /* 0x000fe80008000406 */
[----:B------:R0:W-:Y:S04]  /*117a0*/  STS.U16 [R29+UR6+0x1c00], R9 ;  /* 0x001c00091d007988 */ /* 0x0001e80008000406 */
[----:B--2---:R-:W-:Y:S04]  /*117b0*/  STL [R1+0x12dc], R4 ;  /* 0x0012dc0401007387 */ /* 0x004fe80000100800 */
[----:B0-----:R-:W2:Y:S01]  /*117c0*/  LDL R9, [R1+0x8a0] ;  /* 0x0008a00001097983 */ /* 0x001ea20000100800 */
[----:B---3--:R-:W-:-:S03]  /*117d0*/  IADD3 R16, P1, R17, R2, RZ ;  /* 0x0000000211107210 */ /* 0x008fc60007f3e0ff */
[----:B------:R-:W3:Y:S04]  /*117e0*/  LDL R17, [R1+0x5b0] ;  /* 0x0005b00001117983 */ /* 0x000ee80000100800 */
[----:B------:R2:W-:Y:S01]  /*117f0*/  STS.U16 [R29+UR6+0x1e00], R8 ;  /* 0x001e00081d007988 */ /* 0x0005e20008000406 */
[----:B------:R-:W-:Y:S01]  /*11800*/  PRMT R3, RZ, 0x7610, R3 ;  /* 0x00007610ff037816 */ /* 0x000fe20000000003 */
[----:B---3--:R-:W-:Y:S01]  /*11810*/  IMAD.X R17, R17, 0x1, R0, P1 ;  /* 0x0000000111117824 */ /* 0x008fe200008e0600 */
[----:B--2---:R-:W-:Y:S02]  /*11820*/  IADD3 R8, P1, R9, R2, RZ ;  /* 0x0000000209087210 */ /* 0x004fe40007f3e0ff */
[----:B------:R-:W2:Y:S04]  /*11830*/  LDL R9, [R1+0x7b0] ;  /* 0x0007b00001097983 */ /* 0x000ea80000100800 */
[----:B------:R0:W3:Y:S02]  /*11840*/  @!P0 LDG.E.U16 R3, desc[UR10][R16.64] ;  /* 0x0000000a10038981 */ /* 0x0000e4000c1e1500 */
[----:B0-----:R-:W-:Y:S01]  /*11850*/  PRMT R16, RZ, 0x7610, R16 ;  /* 0x00007610ff107816 */ /* 0x001fe20000000010 */
[----:B--2---:R-:W-:-:S05]  /*11860*/  IMAD.X R9, R9, 0x1, R0, P1 ;  /* 0x0000000109097824 */ /* 0x004fca00008e0600 */
[----:B------:R-:W2:Y:S04]  /*11870*/  @!P0 LDG.E.U16 R16, desc[UR10][R8.64] ;  /* 0x0000000a08108981 */ /* 0x000ea8000c1e1500 */
[----:B------:R-:W4:Y:S04]  /*11880*/  LDL R9, [R1+0x7a4] ;  /* 0x0007a40001097983 */ /* 0x000f280000100800 */
[----:B--2---:R-:W-:Y:S01]  /*11890*/  STL [R1+0x12d8], R16 ;  /* 0x0012d81001007387 */ /* 0x004fe20000100800 */
[----:B----4-:R-:W-:-:S03]  /*118a0*/  IADD3 R8, P1, R9, R2, RZ ;  /* 0x0000000209087210 */ /* 0x010fc60007f3e0ff */
[----:B------:R-:W2:Y:S01]  /*118b0*/  LDL R9, [R1+0x67c] ;  /* 0x00067c0001097983 */ /* 0x000ea20000100800 */
[----:B------:R-:W-:-:S03]  /*118c0*/  PRMT R17, RZ, 0x7610, R17 ;  /* 0x00007610ff117816 */ /* 0x000fc60000000011 */
[----:B------:R0:W-:Y:S04]  /*118d0*/  STS.U16 [R29+UR6+0x2000], R7 ;  /* 0x002000071d007988 */ /* 0x0001e80008000406 */
[----:B0-----:R-:W4:Y:S01]  /*118e0*/  LDL R7, [R1+0x670] ;  /* 0x0006700001077983 */ /* 0x001f220000100800 */
[----:B--2---:R-:W-:-:S05]  /*118f0*/  IMAD.X R9, R9, 0x1, R0, P1 ;  /* 0x0000000109097824 */ /* 0x004fca00008e0600 */
[----:B------:R-:W2:Y:S04]  /*11900*/  @!P0 LDG.E.U16 R17, desc[UR10][R8.64] ;  /* 0x0000000a08118981 */ /* 0x000ea8000c1e1500 */
[----:B------:R4:W-:Y:S02]  /*11910*/  STS.U16 [R29+UR6+0x2200], R6 ;  /* 0x002200061d007988 */ /* 0x0009e40008000406 */
[----:B----4-:R-:W-:Y:S02]  /*11920*/  IADD3 R6, P1, R7, R2, RZ ;  /* 0x0000000207067210 */ /* 0x010fe40007f3e0ff */
[----:B--2---:R-:W-:Y:S04]  /*11930*/  STL [R1+0x12d4], R17 ;  /* 0x0012d41101007387 */ /* 0x004fe80000100800 */
[----:B------:R-:W2:Y:S01]  /*11940*/  LDL R7, [R1+0x5a0] ;  /* 0x0005a00001077983 */ /* 0x000ea20000100800 */
[----:B------:R-:W-:Y:S01]  /*11950*/  PRMT R18, RZ, 0x7610, R18 ;  /* 0x00007610ff127816 */ /* 0x000fe20000000012 */
[----:B--2---:R-:W-:-:S05]  /*11960*/  IMAD.X R7, R7, 0x1, R0, P1 ;  /* 0x0000000107077824 */ /* 0x004fca00008e0600 */
[----:B------:R-:W2:Y:S04]  /*11970*/  @!P0 LDG.E.U16 R18, desc[UR10][R6.64] ;  /* 0x0000000a06128981 */ /* 0x000ea8000c1e1500 */
[----:B------:R-:W4:Y:S04]  /*11980*/  LDL R7, [R1+0x890] ;  /* 0x0008900001077983 */ /* 0x000f280000100800 */
[----:B--2---:R-:W-:Y:S01]  /*11990*/  STL [R1+0x12d0], R18 ;  /* 0x0012d01201007387 */ /* 0x004fe20000100800 */
[----:B----4-:R-:W-:-:S03]  /*119a0*/  IADD3 R6, P1, R7, R2, RZ ;  /* 0x0000000207067210 */ /* 0x010fc60007f3e0ff */
        /* <DEDUP_REMOVED lines=12> */
[----:B------:R-:W-:Y:S04]  /*11a70*/  STS.U16 [R29+UR6+0x2400], R5 ;  /* 0x002400051d007988 */ /* 0x000fe80008000406 */
[----:B------:R0:W-:Y:S04]  /*11a80*/  STS.U16 [R29+UR6+0x2600], R13 ;  /* 0x0026000d1d007988 */ /* 0x0001e80008000406 */
[----:B0-----:R-:W3:Y:S04]  /*11a90*/  LDL R13, [R1+0x880] ;  /* 0x00088000010d7983 */ /* 0x001ee80000100800 */
[----:B--2---:R-:W-:Y:S01]  /*11aa0*/  STL [R1+0x12c8], R20 ;  /* 0x0012c81401007387 */ /* 0x004fe20000100800 */
[----:B----4-:R-:W-:-:S03]  /*11ab0*/  IADD3 R6, P1, R7, R2, RZ ;  /* 0x0000000207067210 */ /* 0x010fc60007f3e0ff */
[----:B------:R-:W2:Y:S04]  /*11ac0*/  LDL R7, [R1+0x590] ;  /* 0x0005900001077983 */ /* 0x000ea80000100800 */
[----:B------:R0:W-:Y:S02]  /*11ad0*/  STS.U16 [R29+UR6+0x2800], R11 ;  /* 0x0028000b1d007988 */ /* 0x0001e40008000406 */
[----:B0-----:R-:W-:Y:S01]  /*11ae0*/  PRMT R11, RZ, 0x7610, R11 ;  /* 0x00007610ff0b7816 */ /* 0x001fe2000000000b */
[----:B--2---:R-:W-:-:S05]  /*11af0*/  IMAD.X R7, R7, 0x1, R0, P1 ;  /* 0x0000000107077824 */ /* 0x004fca00008e0600 */
[----:B------:R-:W2:Y:S04]  /*11b00*/  @!P0 LDG.E.U16 R11, desc[UR10][R6.64] ;  /* 0x0000000a060b8981 */ /* 0x000ea8000c1e1500 */
[----:B--2---:R-:W-:Y:S04]  /*11b10*/  STL [R1+0x12c4], R11 ;  /* 0x0012c40b01007387 */ /* 0x004fe80000100800 */
[----:B------:R-:W2:Y:S01]  /*11b20*/  LDL R7, [R1+0x770] ;  /* 0x0007700001077983 */ /* 0x000ea20000100800 */
[----:B---3--:R-:W-:Y:S02]  /*11b30*/  IADD3 R6, P1, R13, R2, RZ ;  /* 0x000000020d067210 */ /* 0x008fe40007f3e0ff */
[----:B------:R-:W-:Y:S01]  /*11b40*/  PRMT R10, RZ, 0x7610, R10 ;  /* 0x00007610ff0a7816 */ /* 0x000fe2000000000a */
[----:B------:R-:W3:Y:S02]  /*11b50*/  LDL R13, [R1+0x870] ;  /* 0x00087000010d7983 */ /* 0x000ee40000100800 */
[----:B--2---:R-:W-:-:S05]  /*11b60*/  IMAD.X R7, R7, 0x1, R0, P1 ;  /* 0x0000000107077824 */ /* 0x004fca00008e0600 */
[----:B------:R-:W2:Y:S04]  /*11b70*/  @!P0 LDG.E.U16 R10, desc[UR10][R6.64] ;  /* 0x0000000a060a8981 */ /* 0x000ea8000c1e1500 */
[----:B------:R-:W4:Y:S04]  /*11b80*/  LDL.LU R6, [R1+0x28] ;  /* 0x0000280001067983 */ /* 0x000f280000300800 */
[----:B------:R-:W3:Y:S04]  /*11b90*/  LDL R7, [R1+0x764] ;  /* 0x0007640001077983 */ /* 0x000ee80000100800 */
[----:B------:R-:W-:Y:S04]  /*11ba0*/  STS.U16 [R29+UR6+0x2a00], R14 ;  /* 0x002a000e1d007988 */ /* 0x000fe80008000406 */
[----:B--2---:R-:W-:Y:S04]  /*11bb0*/  STL [R1+0x12c0], R10 ;  /* 0x0012c00a01007387 */ /* 0x004fe80000100800 */
[----:B----4-:R3:W-:Y:S02]  /*11bc0*/  STS.U16 [R29+UR6+0x2c00], R6 ;  /* 0x002c00061d007988 */ /* 0x0107e40008000406 */
[----:B---3--:R-:W-:-:S02]  /*11bd0*/  IADD3 R6, P1, R7, R2, RZ ;  /* 0x0000000207067210 */ /* 0x008fc40007f3e0ff */
[----:B------:R-:W2:Y:S01]  /*11be0*/  LDL R7, [R1+0x63c] ;  /* 0x00063c0001077983 */ /* 0x000ea20000100800 */
[----:B------:R-:W-:Y:S02]  /*11bf0*/  PRMT R9, RZ, 0x7610, R9 ;  /* 0x00007610ff097816 */ /* 0x000fe40000000009 */
[----:B--2---:R-:W-:-:S05]  /*11c00*/  IMAD.X R7, R7, 0x1, R0, P1 ;  /* 0x0000000107077824 */ /* 0x004fca00008e0600 */
[----:B------:R-:W2:Y:S04]  /*11c10*/  @!P0 LDG.E.U16 R9, desc[UR10][R6.64] ;  /* 0x0000000a06098981 */ /* 0x000ea8000c1e1500 */
[----:B------:R-:W3:Y:S04]  /*11c20*/  LDL R7, [R1+0x630] ;  /* 0x0006300001077983 */ /* 0x000ee80000100800 */
[----:B--2---:R-:W-:Y:S01]  /*11c30*/  STL [R1+0x12bc], R9 ;  /* 0x0012bc0901007387 */ /* 0x004fe20000100800 */
[----:B---3--:R-:W-:-:S03]  /*11c40*/  IADD3 R6, P1, R7, R2, RZ ;  /* 0x0000000207067210 */ /* 0x008fc60007f3e0ff */
[----:B------:R-:W2:Y:S04]  /*11c50*/  LDL R7, [R1+0x580] ;  /* 0x0005800001077983 */ /* 0x000ea80000100800 */
[----:B------:R-:W-:Y:S04]  /*11c60*/  STS.U16 [R29+UR6+0x2e00], R15 ;  /* 0x002e000f1d007988 */ /* 0x000fe80008000406 */
[----:B------:R0:W-:Y:S01]  /*11c70*/  STS.U16 [R29+UR6+0x3000], R12 ;  /* 0x0030000c1d007988 */ /* 0x0001e20008000406 */
[----:B--2---:R-:W-:Y:S01]  /*11c80*/  IMAD.X R7, R7, 0x1, R0, P1 ;  /* 0x0000000107077824 */ /* 0x004fe200008e0600 */
[----:B0-----:R-:W-:-:S02]  /*11c90*/  IADD3 R12, P1, R13, R2, RZ ;  /* 0x000000020d0c7210 */ /* 0x001fc40007f3e0ff */
[----:B------:R-:W2:Y:S01]  /*11ca0*/  LDL R13, [R1+0x750] ;  /* 0x00075000010d7983 */ /* 0x000ea20000100800 */
[----:B------:R-:W-:-:S06]  /*11cb0*/  PRMT R8, RZ, 0x7610, R8 ;  /* 0x00007610ff087816 */ /* 0x000fcc0000000008 */
[----:B------:R0:W3:Y:S02]  /*11cc0*/  @!P0 LDG.E.U16 R8, desc[UR10][R6.64] ;  /* 0x0000000a06088981 */ /* 0x0000e4000c1e1500 */
[----:B0-----:R-:W-:Y:S01]  /*11cd0*/  PRMT R7, RZ, 0x7610, R7 ;  /* 0x00007610ff077816 */ /* 0x001fe20000000007 */
[----:B--2---:R-:W-:-:S05]  /*11ce0*/  IMAD.X R13, R13, 0x1, R0, P1 ;  /* 0x000000010d0d7824 */ /* 0x004fca00008e0600 */
[----:B------:R-:W2:Y:S04]  /*11cf0*/  @!P0 LDG.E.U16 R7, desc[UR10][R12.64] ;  /* 0x0000000a0c078981 */ /* 0x000ea8000c1e1500 */
[----:B------:R-:W4:Y:S04]  /*11d00*/  LDL R13, [R1+0x744] ;  /* 0x00074400010d7983 */ /* 0x000f280000100800 */
[----:B------:R0:W-:Y:S04]  /*11d10*/  STS.U16 [R29+UR6+0x3200], R28 ;  /* 0x0032001c1d007988 */ /* 0x0001e80008000406 */
[----:B--2---:R-:W-:Y:S04]  /*11d20*/  STL [R1+0x12b8], R7 ;  /* 0x0012b80701007387 */ /* 0x004fe80000100800 */
[----:B0-----:R-:W2:Y:S01]  /*11d30*/  LDL.LU R28, [R1+0x940] ;  /* 0x00094000011c7983 */ /* 0x001ea20000300800 */
[----:B----4-:R-:W-:-:S03]  /*11d40*/  IADD3 R12, P1, R13, R2, RZ ;  /* 0x000000020d0c7210 */ /* 0x010fc60007f3e0ff */
[----:B------:R-:W4:Y:S01]  /*11d50*/  LDL R13, [R1+0x61c] ;  /* 0x00061c00010d7983 */ /* 0x000f220000100800 */
[----:B------:R-:W-:Y:S01]  /*11d60*/  PRMT R6, RZ, 0x7610, R6 ;  /* 0x00007610ff067816 */ /* 0x000fe20000000006 */
[----:B----4-:R-:W-:-:S05]  /*11d70*/  IMAD.X R13, R13, 0x1, R0, P1 ;  /* 0x000000010d0d7824 */ /* 0x010fca00008e0600 */
[----:B------:R-:W4:Y:S04]  /*11d80*/  @!P0 LDG.E.U16 R6, desc[UR10][R12.64] ;  /* 0x0000000a0c068981 */ /* 0x000f28000c1e1500 */
[----:B------:R-:W3:Y:S04]  /*11d90*/  LDL.LU R12, [R1+0x48] ;  /* 0x00004800010c7983 */ /* 0x000ee80000300800 */
[----:B------:R-:W2:Y:S04]  /*11da0*/  LDL R13, [R1+0x610] ;  /* 0x00061000010d7983 */ /* 0x000ea80000100800 */
[----:B----4-:R-:W-:Y:S04]  /*11db0*/  STL [R1+0x12b4], R6 ;  /* 0x0012b40601007387 */ /* 0x010fe80000100800 */
[----:B---3--:R2:W-:Y:S02]  /*11dc0*/  STS.U16 [R29+UR6+0x3400], R12 ;  /* 0x0034000c1d007988 */ /* 0x0085e40008000406 */
[----:B--2---:R-:W-:-:S02]  /*11dd0*/  IADD3 R12, P1, R13, R2, RZ ;  /* 0x000000020d0c7210 */ /* 0x004fc40007f3e0ff */
[----:B------:R-:W2:Y:S01]  /*11de0*/  LDL R13, [R1+0x570] ;  /* 0x00057000010d7983 */ /* 0x000ea20000100800 */
[----:B------:R-:W-:Y:S02]  /*11df0*/  PRMT R5, RZ, 0x7610, R5 ;  /* 0x00007610ff057816 */ /* 0x000fe40000000005 */
[----:B--2---:R-:W-:-:S05]  /*11e00*/  IMAD.X R13, R13, 0x1, R0, P1 ;  /* 0x000000010d0d7824 */ /* 0x004fca00008e0600 */
[----:B------:R-:W2:Y:S04]  /*11e10*/  @!P0 LDG.E.U16 R5, desc[UR10][R12.64] ;  /* 0x0000000a0c058981 */ /* 0x000ea8000c1e1500 */
[----:B------:R-:W3:Y:S04]  /*11e20*/  LDL.LU R12, [R1+0x44] ;  /* 0x00004400010c7983 */ /* 0x000ee80000300800 */
[----:B------:R-:W4:Y:S04]  /*11e30*/  LDL R13, [R1+0x954] ;  /* 0x00095400010d7983 */ /* 0x000f280000100800 */
[----:B--2---:R-:W-:Y:S04]  /*11e40*/  STL [R1+0x12b0], R5 ;  /* 0x0012b00501007387 */ /* 0x004fe80000100800 */
[----:B---3--:R4:W-:Y:S02]  /*11e50*/  STS.U16 [R29+UR6+0x3600], R12 ;  /* 0x0036000c1d007988 */ /* 0x0089e40008000406 */
[----:B----4-:R-:W-:-:S02]  /*11e60*/  IADD3 R12, P1, R13, R2, RZ ;  /* 0x000000020d0c7210 */ /* 0x010fc40007f3e0ff */
[----:B------:R-:W2:Y:S01]  /*11e70*/  LDL R13, [R1+0x944] ;  /* 0x00094400010d7983 */ /* 0x000ea20000100800 */
[----:B------:R-:W-:Y:S02]  /*11e80*/  PRMT R27, RZ, 0x7610, R27 ;  /* 0x00007610ff1b7816 */ /* 0x000fe4000000001b */
[----:B--2---:R-:W-:-:S05]  /*11e90*/  IMAD.X R13, R13, 0x1, R0, P1 ;  /* 0x000000010d0d7824 */ /* 0x004fca00008e0600 */
[----:B------:R-:W2:Y:S04]  /*11ea0*/  @!P0 LDG.E.U16 R27, desc[UR10][R12.64] ;  /* 0x0000000a0c1b8981 */ /* 0x000ea8000c1e1500 */
[----:B------:R-:W3:Y:S04]  /*11eb0*/  LDL.LU R13, [R1+0x30] ;  /* 0x00003000010d7983 */ /* 0x000ee80000300800 */
[----:B--2---:R0:W-:Y:S04]  /*11ec0*/  STL [R1+0x84], R27 ;  /* 0x0000841b01007387 */ /* 0x0041e80000100800 */
[----:B---3--:R1:W-:Y:S01]  /*11ed0*/  STS.U16 [R29+UR6+0x3800], R13 ;  /* 0x0038000d1d007988 */ /* 0x0083e20008000406 */
[----:B------:R-:W-:-:S02]  /*11ee0*/  IADD3 R12, P1, R28, R2, RZ ;  /* 0x000000021c0c7210 */ /* 0x000fc40007f3e0ff */
[----:B------:R-:W-:Y:S01]  /*11ef0*/  PRMT R26, RZ, 0x7610, R26 ;  /* 0x00007610ff1a7816 */ /* 0x000fe2000000001a */
[----:B0-----:R-:W2:Y:S04]  /*11f00*/  LDL R27, [R1+0x60c] ;  /* 0x00060c00011b7983 */ /* 0x001ea80000100800 */
[----:B-1----:R-:W3:Y:S02]  /*11f10*/  LDL R13, [R1+0x92c] ;  /* 0x00092c00010d7983 */ /* 0x002ee40000100800 */
[----:B---3--:R-:W-:-:S05]  /*11f20*/  IMAD.X R13, R13, 0x1, R0, P1 ;  /* 0x000000010d0d7824 */ /* 0x008fca00008e0600 */
[----:B------:R-:W3:Y:S04]  /*11f30*/  @!P0 LDG.E.U16 R26, desc[UR10][R12.64] ;  /* 0x0000000a0c1a8981 */ /* 0x000ee8000c1e1500 */
[----:B------:R-:W-:Y:S04]  /*11f40*/  STL [R1+0x9e4], R28 ;  /* 0x0009e41c01007387 */ /* 0x000fe80000100800 */
[----:B------:R-:W-:Y:S04]  /*11f50*/  STL [R1+0x12a4], R28 ;  /* 0x0012a41c01007387 */ /* 0x000fe80000100800 */
[----:B------:R-:W-:Y:S04]  /*11f60*/  STL [R1+0x12a8], R28 ;  /* 0x0012a81c01007387 */ /* 0x000fe80000100800 */
[----:B------:R-:W-:Y:S04]  /*11f70*/  STL [R1+0x12ac], R28 ;  /* 0x0012ac1c01007387 */ /* 0x000fe80000100800 */
        /* <DEDUP_REMOVED lines=13> */
[----:B------:R-:W4:Y:S01]  /*12050*/  LDL R13, [R1+0x860] ;  /* 0x00086000010d7983 */ /* 0x000f220000100800 */
[----:B------:R-:W-:-:S03]  /*12060*/  PRMT R15, RZ, 0x7610, R15 ;  /* 0x00007610ff0f7816 */ /* 0x000fc6000000000f */
[----:B---3--:R4:W-:Y:S02]  /*12070*/  STS.U16 [R29+UR6+0x3c00], R12 ;  /* 0x003c000c1d007988 */ /* 0x0089e40008000406 */
[----:B----4-:R-:W-:-:S05]  /*12080*/  IADD3 R12, P1, R13, R2, RZ ;  /* 0x000000020d0c7210 */ /* 0x010fca0007f3e0ff */
[----:B------:R-:W-:-:S05]  /*12090*/  IMAD.X R13, R27, 0x1, R0, P1 ;  /* 0x000000011b0d7824 */ /* 0x000fca00008e0600 */
[----:B------:R0:W3:Y:S04]  /*120a0*/  @!P0 LDG.E.U16 R15, desc[UR10][R12.64] ;  /* 0x0000000a0c0f8981 */ /* 0x0000e8000c1e1500 */
[----:B------:R-:W4:Y:S04]  /*120b0*/  LDL.LU R12, [R1+0x3c] ;  /* 0x00003c00010c7983 */ /* 0x000f280000300800 */
[----:B------:R-:W0:Y:S04]  /*120c0*/  LDL R13, [R1+0x8f4] ;  /* 0x0008f400010d7983 */ /* 0x000e280000100800 */
[----:B----4-:R0:W-:Y:S02]  /*120d0*/  STS.U16 [R29+UR6+0x3e00], R12 ;  /* 0x003e000c1d007988 */ /* 0x0101e40008000406 */
[----:B0-----:R-:W-:-:S02]  /*120e0*/  IADD3 R12, P1, R13, R2, RZ ;  /* 0x000000020d0c7210 */ /* 0x001fc40007f3e0ff */
[----:B------:R-:W4:Y:S01]  /*120f0*/  LDL R13, [R1+0x734] ;  /* 0x00073400010d7983 */ /* 0x000f220000100800 */
[----:B------:R-:W-:Y:S01]  /*12100*/  PRMT R14, RZ, 0x7610, R14 ;  /* 0x00007610ff0e7816 */ /* 0x000fe2000000000e */
[----:B------:R-:W0:Y:S01]  /*12110*/  S2R R27, SR_TID.X ;  /* 0x00000000001b7919 */ /* 0x000e220000002100 */
[----:B----4-:R-:W-:-:S05]  /*12120*/  IMAD.X R13, R13, 0x1, R0, P1 ;  /* 0x000000010d0d7824 */ /* 0x010fca00008e0600 */
[----:B------:R1:W4:Y:S04]  /*12130*/  @!P0 LDG.E.U16 R14, desc[UR10][R12.64] ;  /* 0x0000000a0c0e8981 */ /* 0x000328000c1e1500 */
[----:B------:R-:W2:Y:S04]  /*12140*/  LDL.LU R12, [R1+0x40] ;  /* 0x00004000010c7983 */ /* 0x000ea80000300800 */
[----:B------:R-:W1:Y:S01]  /*12150*/  LDL R13, [R1+0x84c] ;  /* 0x00084c00010d7983 */ /* 0x000e620000100800 */
[----:B0-----:R-:W-:-:S05]  /*12160*/  LOP3.LUT R27, R27, 0x3f, RZ, 0xc0, !PT ;  /* 0x0000003f1b1b7812 */ /* 0x001fca00078ec0ff */
[----:B------:R-:W-:-:S05]  /*12170*/  IMAD.SHL.U32 R27, R27, 0x2, RZ ;  /* 0x000000021b1b7824 */ /* 0x000fca00078e00ff */
[----:B------:R-:W-:-:S05]  /*12180*/  LOP3.LUT R27, R27, 0x10, RZ, 0x3c, !PT ;  /* 0x000000101b1b7812 */ /* 0x000fca00078e3cff */
[----:B--2---:R1:W-:Y:S02]  /*12190*/  STS.U16 [R27+UR6+0x80], R12 ;  /* 0x0000800c1b007988 */ /* 0x0043e40008000406 */
[----:B-1----:R-:W-:Y:S02]  /*121a0*/  IADD3 R12, P1, R13, R2, RZ ;  /* 0x000000020d0c7210 */ /* 0x002fe40007f3e0ff */
[----:B------:R-:W2:Y:S01]  /*121b0*/  LDL R13, [R1+0x600] ;  /* 0x00060000010d7983 */ /* 0x000ea20000100800 */
[----:B------:R-:W-:Y:S02]  /*121c0*/  PRMT R24, RZ, 0x7610, R24 ;  /* 0x00007610ff187816 */ /* 0x000fe40000000018 */
[----:B--2---:R-:W-:-:S05]  /*121d0*/  IMAD.X R13, R13, 0x1, R0, P1 ;  /* 0x000000010d0d7824 */ /* 0x004fca00008e0600 */
[----:B------:R0:W2:Y:S04]  /*121e0*/  @!P0 LDG.E.U16 R24, desc[UR10][R12.64] ;  /* 0x0000000a0c188981 */ /* 0x0000a8000c1e1500 */
[----:B------:R-:W3:Y:S04]  /*121f0*/  LDL.LU R12, [R1+0x4c] ;  /* 0x00004c00010c7983 */ /* 0x000ee80000300800 */
[----:B------:R-:W0:Y:S04]  /*12200*/  LDL R13, [R1+0x718] ;  /* 0x00071800010d7983 */ /* 0x000e280000100800 */
[----:B---3--:R0:W-:Y:S02]  /*12210*/  STS.U16 [R27+UR6+0x280], R12 ;  /* 0x0002800c1b007988 */ /* 0x0081e40008000406 */
[----:B0-----:R-:W-:-:S02]  /*12220*/  IADD3 R12, P1, R13, R2, RZ ;  /* 0x000000020d0c7210 */ /* 0x001fc40007f3e0ff */
[----:B------:R-:W3:Y:S01]  /*12230*/  LDL R13, [R1+0x5f4] ;  /* 0x0005f400010d7983 */ /* 0x000ee20000100800 */
[----:B------:R-:W-:Y:S02]  /*12240*/  PRMT R26, RZ, 0x7610, R26 ;  /* 0x00007610ff1a7816 */ /* 0x000fe4000000001a */
[----:B---3--:R-:W-:-:S05]  /*12250*/  IMAD.X R13, R13, 0x1, R0, P1 ;  /* 0x000000010d0d7824 */ /* 0x008fca00008e0600 */
[----:B------:R0:W3:Y:S04]  /*12260*/  @!P0 LDG.E.U16 R26, desc[UR10][R12.64] ;  /* 0x0000000a0c1a8981 */ /* 0x0000e8000c1e1500 */
[----:B------:R-:W4:Y:S04]  /*12270*/  LDL.LU R12, [R1+0x50] ;  /* 0x00005000010c7983 */ /* 0x000f280000300800 */
[----:B------:R-:W0:Y:S04]  /*12280*/  LDL R13, [R1+0x8e4] ;  /* 0x0008e400010d7983 */ /* 0x000e280000100800 */
[----:B----4-:R0:W-:Y:S02]  /*12290*/  STS.U16 [R27+UR6+0x480], R12 ;  /* 0x0004800c1b007988 */ /* 0x0101e40008000406 */
[----:B0-----:R-:W-:-:S02]  /*122a0*/  IADD3 R12, P1, R13, R2, RZ ;  /* 0x000000020d0c7210 */ /* 0x001fc40007f3e0ff */
[----:B------:R-:W4:Y:S01]  /*122b0*/  LDL R13, [R1+0x838] ;  /* 0x00083800010d7983 */ /* 0x000f220000100800 */
[----:B------:R-:W-:Y:S02]  /*122c0*/  PRMT R25, RZ, 0x7610, R25 ;  /* 0x00007610ff197816 */ /* 0x000fe40000000019 */
[----:B----4-:R-:W-:-:S05]  /*122d0*/  IMAD.X R13, R13, 0x1, R0, P1 ;  /* 0x000000010d0d7824 */ /* 0x010fca00008e0600 */
[----:B------:R-:W4:Y:S04]  /*122e0*/  @!P0 LDG.E.U16 R25, desc[UR10][R12.64] ;  /* 0x0000000a0c198981 */ /* 0x000f28000c1e1500 */
[----:B----4-:R0:W-:Y:S04]  /*122f0*/  STL [R1+0x2c], R25 ;  /* 0x00002c1901007387 */ /* 0x0101e80000100800 */
[----:B0-----:R-:W4:Y:S04]  /*12300*/  LDL.LU R25, [R1+0x131c] ;  /* 0x00131c0001197983 */ /* 0x001f280000300800 */
[----:B------:R-:W2:Y:S04]  /*12310*/  LDL.LU R12, [R1+0x54] ;  /* 0x00005400010c7983 */ /* 0x000ea80000300800 */
[----:B------:R-:W3:Y:S04]  /*12320*/  LDL R13, [R1+0x82c] ;  /* 0x00082c00010d7983 */ /* 0x000ee80000100800 */
[----:B--2---:R3:W-:Y:S02]  /*12330*/  STS.U16 [R27+UR6+0x680], R12 ;  /* 0x0006800c1b007988 */ /* 0x0047e40008000406 */
[----:B---3--:R-:W-:-:S02]  /*12340*/  IADD3 R12, P1, R13, R2, RZ ;  /* 0x000000020d0c7210 */ /* 0x008fc40007f3e0ff */
[----:B------:R-:W2:Y:S01]  /*12350*/  LDL R13, [R1+0x704] ;  /* 0x00070400010d7983 */ /* 0x000ea20000100800 */
[----:B----4-:R-:W-:Y:S02]  /*12360*/  PRMT R25, RZ, 0x7610, R25 ;  /* 0x00007610ff197816 */ /* 0x010fe40000000019 */
        /* <DEDUP_REMOVED lines=84> */
[----:B------:R-:W3:Y:S04]  /*128b0*/  LDL.LU R12, [R1] ;  /* 0x00000000010c7983 */ /* 0x000ee80000300800 */
[----:B------:R-:W4:Y:S04]  /*128c0*/  LDL R13, [R1+0x7cc] ;  /* 0x0007cc00010d7983 */ /* 0x000f280000100800 */
[----:B---3--:R0:W-:Y:S04]  /*128d0*/  STS.U16 [R27+UR6+0x1880], R12 ;  /* 0x0018800c1b007988 */ /* 0x0081e80008000406 */
[----:B0-----:R-:W3:Y:S01]  /*128e0*/  LDL.LU R27, [R1+0x12f4] ;  /* 0x0012f400011b7983 */ /* 0x001ee20000300800 */
[----:B----4-:R-:W-:-:S03]  /*128f0*/  IADD3 R12, P1, R13, R2, RZ ;  /* 0x000000020d0c7210 */ /* 0x010fc60007f3e0ff */
[----:B------:R-:W4:Y:S01]  /*12900*/  LDL R13, [R1+0x6a4] ;  /* 0x0006a400010d7983 */ /* 0x000f220000100800 */
[----:B---3--:R-:W-:Y:S01]  /*12910*/  PRMT R27, RZ, 0x7610, R27 ;  /* 0x00007610ff1b7816 */ /* 0x008fe2000000001b */
[----:B----4-:R-:W-:-:S05]  /*12920*/  IMAD.X R13, R13, 0x1, R0, P1 ;  /* 0x000000010d0d7824 */ /* 0x010fca00008e0600 */
[----:B------:R0:W3:Y:S02]  /*12930*/  @!P0 LDG.E.U16 R27, desc[UR10][R12.64] ;  /* 0x0000000a0c1b8981 */ /* 0x0000e4000c1e1500 */
[----:B0-----:R-:W0:Y:S02]  /*12940*/  S2R R13, SR_TID.X ;  /* 0x00000000000d7919 */ /* 0x001e240000002100 */
[----:B0-----:R-:W-:-:S05]  /*12950*/  LOP3.LUT R13, R13, 0x3f, RZ, 0xc0, !PT ;  /* 0x0000003f0d0d7812 */ /* 0x001fca00078ec0ff */
[----:B------:R-:W-:-:S05]  /*12960*/  IMAD.SHL.U32 R13, R13, 0x2, RZ ;  /* 0x000000020d0d7824 */ /* 0x000fca00078e00ff */
[----:B------:R-:W-:Y:S01]  /*12970*/  LOP3.LUT R12, R13, 0x10, RZ, 0x3c, !PT ;  /* 0x000000100d0c7812 */ /* 0x000fe200078e3cff */
[----:B---3--:R0:W-:Y:S04]  /*12980*/  STL [R1+0x58], R27 ;  /* 0x0000581b01007387 */ /* 0x0081e80000100800 */
[----:B0-----:R-:W3:Y:S04]  /*12990*/  LDL.LU R27, [R1+0x12f0] ;  /* 0x0012f000011b7983 */ /* 0x001ee80000300800 */
[----:B------:R-:W4:Y:S04]  /*129a0*/  LDL R13, [R1+0x698] ;  /* 0x00069800010d7983 */ /* 0x000f280000100800 */
[----:B---3--:R4:W-:Y:S02]  /*129b0*/  STS.U16 [R12+UR6+0x1a80], R27 ;  /* 0x001a801b0c007988 */ /* 0x0089e40008000406 */
[----:B----4-:R-:W-:-:S02]  /*129c0*/  IADD3 R12, P1, R13, R2, RZ ;  /* 0x000000020d0c7210 */ /* 0x010fc40007f3e0ff */
[----:B------:R-:W3:Y:S01]  /*129d0*/  LDL R13, [R1+0x5b4] ;  /* 0x0005b400010d7983 */ /* 0x000ee20000100800 */
[----:B--2---:R-:W-:Y:S02]  /*129e0*/  PRMT R25, RZ, 0x7610, R25 ;  /* 0x00007610ff197816 */ /* 0x004fe40000000019 */
[----:B---3--:R-:W-:-:S05]  /*129f0*/  IMAD.X R13, R13, 0x1, R0, P1 ;  /* 0x000000010d0d7824 */ /* 0x008fca00008e0600 */
[----:B------:R0:W2:Y:S02]  /*12a00*/  @!P0 LDG.E.U16 R25, desc[UR10][R12.64] ;  /* 0x0000000a0c198981 */ /* 0x0000a4000c1e1500 */
[----:B0-----:R-:W0:Y:S02]  /*12a10*/  S2R R13, SR_TID.X ;  /* 0x00000000000d7919 */ /* 0x001e240000002100 */
[----:B0-----:R-:W-:-:S05]  /*12a20*/  LOP3.LUT R13, R13, 0x3f, RZ, 0xc0, !PT ;  /* 0x0000003f0d0d7812 */ /* 0x001fca00078ec0ff */
[----:B------:R-:W-:-:S05]  /*12a30*/  IMAD.SHL.U32 R13, R13, 0x2, RZ ;  /* 0x000000020d0d7824 */ /* 0x000fca00078e00ff */
[----:B------:R-:W-:Y:S01]  /*12a40*/  LOP3.LUT R12, R13, 0x10, RZ, 0x3c, !PT ;  /* 0x000000100d0c7812 */ /* 0x000fe200078e3cff */
[----:B--2---:R0:W-:Y:S04]  /*12a50*/  STL [R1+0x54], R25 ;  /* 0x0000541901007387 */ /* 0x0041e80000100800 */
[----:B0-----:R-:W2:Y:S04]  /*12a60*/  LDL.LU R25, [R1+0x12ec] ;  /* 0x0012ec0001197983 */ /* 0x001ea80000300800 */
[----:B------:R-:W3:Y:S04]  /*12a70*/  LDL R13, [R1+0x8a4] ;  /* 0x0008a400010d7983 */ /* 0x000ee80000100800 */
[----:B--2---:R3:W-:Y:S02]  /*12a80*/  STS.U16 [R12+UR6+0x1c80], R25 ;  /* 0x001c80190c007988 */ /* 0x0047e40008000406 */
[----:B---3--:R-:W-:-:S02]  /*12a90*/  IADD3 R12, P1, R13, R2, RZ ;  /* 0x000000020d0c7210 */ /* 0x008fc40007f3e0ff */
[----:B------:R-:W2:Y:S01]  /*12aa0*/  LDL R13, [R1+0x7b8] ;  /* 0x0007b800010d7983 */ /* 0x000ea20000100800 */
[----:B------:R-:W-:Y:S02]  /*12ab0*/  PRMT R23, RZ, 0x7610, R23 ;  /* 0x00007610ff177816 */ /* 0x000fe40000000017 */
        /* <DEDUP_REMOVED lines=51> */
[----:B------:R-:W-:Y:S01]  /*12df0*/  PRMT R22, RZ, 0x7610, R22 ;  /* 0x00007610ff167816 */ /* 0x000fe20000000016 */
[----:B------:R-:W0:Y:S01]  /*12e00*/  S2R R4, SR_TID.X ;  /* 0x0000000000047919 */ /* 0x000e220000002100 */
[----:B--2---:R-:W-:-:S05]  /*12e10*/  IMAD.X R13, R13, 0x1, R0, P1 ;  /* 0x000000010d0d7824 */ /* 0x004fca00008e0600 */
[----:B------:R1:W2:Y:S04]  /*12e20*/  @!P0 LDG.E.U16 R22, desc[UR10][R12.64] ;  /* 0x0000000a0c168981 */ /* 0x0002a8000c1e1500 */
[----:B------:R-:W3:Y:S01]  /*12e30*/  LDL R13, [R1+0x658] ;  /* 0x00065800010d7983 */ /* 0x000ee20000100800 */
[----:B0-----:R-:W-:-:S05]  /*12e40*/  LOP3.LUT R4, R4, 0x3f, RZ, 0xc0, !PT ;  /* 0x0000003f04047812 */ /* 0x001fca00078ec0ff */
[----:B------:R-:W-:-:S05]  /*12e50*/  IMAD.SHL.U32 R4, R4, 0x2, RZ ;  /* 0x0000000204047824 */ /* 0x000fca00078e00ff */
[----:B-1----:R-:W-:-:S05]  /*12e60*/  LOP3.LUT R12, R4, 0x10, RZ, 0x3c, !PT ;  /* 0x00000010040c7812 */ /* 0x002fca00078e3cff */
[----:B------:R3:W-:Y:S02]  /*12e70*/  STS.U16 [R12+UR6+0x2680], R3 ;  /* 0x002680030c007988 */ /* 0x0007e40008000406 */
[----:B---3--:R-:W-:Y:S02]  /*12e80*/  IADD3 R12, P1, R13, R2, RZ ;  /* 0x000000020d0c7210 */ /* 0x008fe40007f3e0ff */
[----:B------:R-:W3:Y:S01]  /*12e90*/  LDL R13, [R1+0x594] ;  /* 0x00059400010d7983 */ /* 0x000ee20000100800 */
[----:B------:R-:W-:Y:S02]  /*12ea0*/  PRMT R16, RZ, 0x7610, R16 ;  /* 0x00007610ff107816 */ /* 0x000fe40000000010 */
        /* <DEDUP_REMOVED lines=9> */
[----:B---3--:R4:W-:Y:S02]  /*12f40*/  STS.U16 [R12+UR6+0x2880], R16 ;  /* 0x002880100c007988 */ /* 0x0089e40008000406 */
[----:B----4-:R-:W-:Y:S02]  /*12f50*/  IADD3 R12, P1, R13, R2, RZ ;  /* 0x000000020d0c7210 */ /* 0x010fe40007f3e0ff */
        /* <DEDUP_REMOVED lines=23> */
[----:B------:R-:W-:Y:S02]  /*130d0*/  LOP3.LUT R12, R4, 0x10, RZ, 0x3c, !PT ;  /* 0x00000010040c7812 */ /* 0x000fe400078e3cff */
[----:B------:R-:W-:Y:S01]  /*130e0*/  PRMT R19, RZ, 0x7610, R19 ;  /* 0x00007610ff137816 */ /* 0x000fe20000000013 */
[----:B------:R-:W2:Y:S04]  /*130f0*/  LDL R4, [R1+0x618] ;  /* 0x0006180001047983 */ /* 0x000ea80000100800 */
[----:B---3--:R4:W-:Y:S02]  /*13100*/  STS.U16 [R12+UR6+0x2c80], R18 ;  /* 0x002c80120c007988 */ /* 0x0089e40008000406 */
[----:B----4-:R-:W-:Y:S02]  /*13110*/  IADD3 R12, P1, R13, R2, RZ ;  /* 0x000000020d0c7210 */ /* 0x010fe40007f3e0ff */
[----:B------:R-:W3:Y:S03]  /*13120*/  LDL R13, [R1+0x584] ;  /* 0x00058400010d7983 */ /* 0x000ee60000100800 */
[----:B---3--:R-:W-:-:S05]  /*13130*/  IMAD.X R13, R13, 0x1, R0, P1 ;  /* 0x000000010d0d7824 */ /* 0x008fca00008e0600 */
        /* <DEDUP_REMOVED lines=11> */
[----:B------:R-:W-:Y:S02]  /*131f0*/  PRMT R20, RZ, 0x7610, R20 ;  /* 0x00007610ff147816 */ /* 0x000fe40000000014 */
        /* <DEDUP_REMOVED lines=23> */
[----:B--2---:R-:W-:Y:S02]  /*13370*/  IADD3 R12, P1, R4, R2, RZ ;  /* 0x00000002040c7210 */ /* 0x004fe40007f3e0ff */
[----:B------:R-:W-:Y:S01]  /*13380*/  PRMT R10, RZ, 0x7610, R10 ;  /* 0x00007610ff0a7816 */ /* 0x000fe2000000000a */
[----:B------:R-:W2:Y:S04]  /*13390*/  LDL R11, [R1+0x864] ;  /* 0x00086400010b7983 */ /* 0x000ea80000100800 */
[----:B------:R-:W4:Y:S01]  /*133a0*/  LDL R4, [R1+0x934] ;  /* 0x0009340001047983 */ /* 0x000f220000100800 */
[----:B---3--:R-:W-:-:S05]  /*133b0*/  IMAD.X R13, R13, 0x1, R0, P1 ;  /* 0x000000010d0d7824 */ /* 0x008fca00008e0600 */
[----:B------:R0:W3:Y:S02]  /*133c0*/  @!P0 LDG.E.U16 R10, desc[UR10][R12.64] ;  /* 0x0000000a0c0a8981 */ /* 0x0000e4000c1e1500 */
[----:B0-----:R-:W0:Y:S02]  /*133d0*/  S2R R13, SR_TID.X ;  /* 0x00000000000d7919 */ /* 0x001e240000002100 */
[----:B---3--:R1:W-:Y:S04]  /*133e0*/  STL [R1+0x24], R10 ;  /* 0x0000240a01007387 */ /* 0x0083e80000100800 */
[----:B-1----:R-:W3:Y:S01]  /*133f0*/  LDL.LU R10, [R1+0x12c0] ;  /* 0x0012c000010a7983 */ /* 0x002ee20000300800 */
[----:B0-----:R-:W-:-:S05]  /*13400*/  LOP3.LUT R13, R13, 0x3f, RZ, 0xc0, !PT ;  /* 0x0000003f0d0d7812 */ /* 0x001fca00078ec0ff */
[----:B------:R-:W-:Y:S01]  /*13410*/  IMAD.SHL.U32 R12, R13, 0x2, RZ ;  /* 0x000000020d0c7824 */ /* 0x000fe200078e00ff */
[----:B------:R-:W-:Y:S01]  /*13420*/  PRMT R9, RZ, 0x7610, R9 ;  /* 0x00007610ff097816 */ /* 0x000fe20000000009 */
[----:B------:R-:W4:Y:S03]  /*13430*/  LDL R13, [R1+0x958] ;  /* 0x00095800010d7983 */ /* 0x000f260000100800 */
[----:B------:R-:W-:-:S05]  /*13440*/  LOP3.LUT R12, R12, 0x10, RZ, 0x3c, !PT ;  /* 0x000000100c0c7812 */ /* 0x000fca00078e3cff */
[----:B---3--:R2:W-:Y:S02]  /*13450*/  STS.U16 [R12+UR6+0x3480], R10 ;  /* 0x0034800a0c007988 */ /* 0x0085e40008000406 */
[----:B--2---:R-:W-:Y:S02]  /*13460*/  IADD3 R10, P1, R11, R2, RZ ;  /* 0x000000020b0a7210 */ /* 0x004fe40007f3e0ff */
[----:B------:R-:W2:Y:S03]  /*13470*/  LDL R11, [R1+0x738] ;  /* 0x00073800010b7983 */ /* 0x000ea60000100800 */
[----:B--2---:R-:W-:-:S05]  /*13480*/  IMAD.X R11, R11, 0x1, R0, P1 ;  /* 0x000000010b0b7824 */ /* 0x004fca00008e0600 */
[----:B------:R-:W2:Y:S04]  /*13490*/  @!P0 LDG.E.U16 R9, desc[UR10][R10.64] ;  /* 0x0000000a0a098981 */ /* 0x000ea8000c1e1500 */
[----:B--2---:R0:W-:Y:S04]  /*134a0*/  STL [R1+0x20], R9 ;  /* 0x0000200901007387 */ /* 0x0041e80000100800 */
[----:B0-----:R-:W2:Y:S04]  /*134b0*/  LDL.LU R9, [R1+0x12bc] ;  /* 0x0012bc0001097983 */ /* 0x001ea80000300800 */
[----:B------:R-:W3:Y:S01]  /*134c0*/  LDL R11, [R1+0x948] ;  /* 0x00094800010b7983 */ /* 0x000ee20000100800 */
[----:B----4-:R-:W-:-:S03]  /*134d0*/  IADD3 R10, P1, R13, R2, RZ ;  /* 0x000000020d0a7210 */ /* 0x010fc60007f3e0ff */
[----:B------:R-:W4:Y:S04]  /*134e0*/  LDL R13, [R1+0x858] ;  /* 0x00085800010d7983 */ /* 0x000f280000100800 */
[----:B--2---:R0:W-:Y:S01]  /*134f0*/  STS.U16 [R12+UR6+0x3680], R9 ;  /* 0x003680090c007988 */ /* 0x0041e20008000406 */
[----:B---3--:R-:W-:Y:S01]  /*13500*/  IMAD.X R11, R11, 0x1, R0, P1 ;  /* 0x000000010b0b7824 */ /* 0x008fe200008e0600 */
[----:B0-----:R-:W-:-:S06]  /*13510*/  PRMT R9, RZ, 0x7610, R9 ;  /* 0x00007610ff097816 */ /* 0x001fcc0000000009 */
[----:B------:R-:W2:Y:S04]  /*13520*/  @!P0 LDG.E.U16 R9, desc[UR10][R10.64] ;  /* 0x0000000a0a098981 */ /* 0x000ea8000c1e1500 */
[----:B------:R-:W-:Y:S04]  /*13530*/  STS.U16 [R12+UR6+0x3880], R8 ;  /* 0x003880080c007988 */ /* 0x000fe80008000406 */
[----:B--2---:R0:W-:Y:S04]  /*13540*/  STL [R1+0x1c], R9 ;  /* 0x00001c0901007387 */ /* 0x0041e80000100800 */
[----:B0-----:R-:W2:Y:S01]  /*13550*/  LDL R9, [R1+0x920] ;  /* 0x0009200001097983 */ /* 0x001ea20000100800 */
[----:B------:R-:W-:-:S02]  /*13560*/  IADD3 R8, P1, R4, R2, RZ ;  /* 0x0000000204087210 */ /* 0x000fc40007f3e0ff */
[----:B------:R-:W-:Y:S01]  /*13570*/  PRMT R7, RZ, 0x7610, R7 ;  /* 0x00007610ff077816 */ /* 0x000fe20000000007 */
[----:B------:R-:W3:Y:S02]  /*13580*/  LDL R4, [R1+0x850] ;  /* 0x0008500001047983 */ /* 0x000ee40000100800 */
[----:B--2---:R-:W-:-:S05]  /*13590*/  IMAD.X R9, R9, 0x1, R0, P1 ;  /* 0x0000000109097824 */ /* 0x004fca00008e0600 */
[----:B------:R-:W2:Y:S04]  /*135a0*/  @!P0 LDG.E.U16 R7, desc[UR10][R8.64] ;  /* 0x0000000a08078981 */ /* 0x000ea8000c1e1500 */
[----:B--2---:R0:W-:Y:S04]  /*135b0*/  STL [R1+0x18], R7 ;  /* 0x0000180701007387 */ /* 0x0041e80000100800 */
[----:B0-----:R-:W2:Y:S04]  /*135c0*/  LDL.LU R7, [R1+0x12b8] ;  /* 0x0012b80001077983 */ /* 0x001ea80000300800 */
[----:B------:R-:W4:Y:S02]  /*135d0*/  LDL R9, [R1+0x910] ;  /* 0x0009100001097983 */ /* 0x000f240000100800 */
[----:B----4-:R-:W-:-:S02]  /*135e0*/  IADD3 R8, P1, R9, R2, RZ ;  /* 0x0000000209087210 */ /* 0x010fc40007f3e0ff */
[----:B------:R-:W4:Y:S01]  /*135f0*/  LDL R9, [R1+0x8f8] ;  /* 0x0008f80001097983 */ /* 0x000f220000100800 */
[----:B------:R-:W-:Y:S02]  /*13600*/  PRMT R6, RZ, 0x7610, R6 ;  /* 0x00007610ff067816 */ /* 0x000fe40000000006 */
[----:B----4-:R-:W-:-:S05]  /*13610*/  IMAD.X R9, R9, 0x1, R0, P1 ;  /* 0x0000000109097824 */ /* 0x010fca00008e0600 */
[----:B------:R-:W4:Y:S04]  /*13620*/  @!P0 LDG.E.U16 R6, desc[UR10][R8.64] ;  /* 0x0000000a08068981 */ /* 0x000f28000c1e1500 */
[----:B--2---:R0:W-:Y:S04]  /*13630*/  STS.U16 [R12+UR6+0x3a80], R7 ;  /* 0x003a80070c007988 */ /* 0x0041e80008000406 */
[----:B0-----:R-:W2:Y:S04]  /*13640*/  LDL R7, [R1+0x900] ;  /* 0x0009000001077983 */ /* 0x001ea80000100800 */
[----:B----4-:R0:W-:Y:S04]  /*13650*/  STL [R1+0x14], R6 ;  /* 0x0000140601007387 */ /* 0x0101e80000100800 */
[----:B0-----:R-:W4:Y:S01]  /*13660*/  LDL.LU R6, [R1+0x12b4] ;  /* 0x0012b40001067983 */ /* 0x001f220000300800 */
[----:B------:R-:W-:-:S03]  /*13670*/  PRMT R5, RZ, 0x7610, R5 ;  /* 0x00007610ff057816 */ /* 0x000fc60000000005 */
[----:B----4-:R2:W-:Y:S02]  /*13680*/  STS.U16 [R12+UR6+0x3c80], R6 ;  /* 0x003c80060c007988 */ /* 0x0105e40008000406 */
[----:B--2---:R-:W-:-:S05]  /*13690*/  IADD3 R6, P1, R7, R2, RZ ;  /* 0x0000000207067210 */ /* 0x004fca0007f3e0ff */
[----:B------:R-:W-:-:S05]  /*136a0*/  IMAD.X R7, R13, 0x1, R0, P1 ;  /* 0x000000010d077824 */ /* 0x000fca00008e0600 */
[----:B------:R-:W2:Y:S04]  /*136b0*/  @!P0 LDG.E.U16 R5, desc[UR10][R6.64] ;  /* 0x0000000a06058981 */ /* 0x000ea8000c1e1500 */
[----:B--2---:R0:W-:Y:S04]  /*136c0*/  STL [R1+0x10], R5 ;  /* 0x0000100501007387 */ /* 0x0041e80000100800 */
[----:B0-----:R-:W2:Y:S01]  /*136d0*/  LDL.LU R5, [R1+0x12b0] ;  /* 0x0012b00001057983 */ /* 0x001ea20000300800 */
[----:B---3--:R-:W-:-:S03]  /*136e0*/  IADD3 R4, P1, R4, R2, RZ ;  /* 0x0000000204047210 */ /* 0x008fc60007f3e0ff */
[----:B--2---:R0:W-:Y:S04]  /*136f0*/  STS.U16 [R12+UR6+0x3e80], R5 ;  /* 0x003e80050c007988 */ /* 0x0041e80008000406 */
[----:B0-----:R-:W2:Y:S01]  /*13700*/  LDL R5, [R1+0x604] ;  /* 0x0006040001057983 */ /* 0x001ea20000100800 */
[----:B------:R-:W-:-:S03]  /*13710*/  PRMT R28, RZ, 0x7610, R28 ;  /* 0x00007610ff1c7816 */ /* 0x000fc6000000001c */
[----:B------:R-:W3:Y:S01]  /*13720*/  LDL R12, [R1+0x834] ;  /* 0x00083400010c7983 */ /* 0x000ee20000100800 */
[----:B--2---:R-:W-:-:S05]  /*13730*/  IMAD.X R5, R5, 0x1, R0, P1 ;  /* 0x0000000105057824 */ /* 0x004fca00008e0600 */
[----:B------:R-:W2:Y:S01]  /*13740*/  @!P0 LDG.E.U16 R28, desc[UR10][R4.64] ;  /* 0x0000000a041c8981 */ /* 0x000ea2000c1e1500 */
[----:B------:R-:W0:Y:S03]  /*13750*/  S2R R13, SR_TID.X ;  /* 0x00000000000d7919 */ /* 0x000e260000002100 */
[----:B--2---:R1:W-:Y:S04]  /*13760*/  STL [R1+0xc], R28 ;  /* 0x00000c1c01007387 */ /* 0x0043e80000100800 */
[----:B-1----:R-:W2:Y:S04]  /*13770*/  LDL.LU R28, [R1+0x12ac] ;  /* 0x0012ac00011c7983 */ /* 0x002ea80000300800 */
[----:B------:R-:W4:Y:S04]  /*13780*/  LDL.LU R4, [R1+0x84] ;  /* 0x0000840001047983 */ /* 0x000f280000300800 */
[----:B------:R-:W3:Y:S01]  /*13790*/  LDL R5, [R1+0x720] ;  /* 0x0007200001057983 */ /* 0x000ee20000100800 */
[----:B0-----:R-:W-:-:S05]  /*137a0*/  LOP3.LUT R13, R13, 0x3f, RZ, 0xc0, !PT ;  /* 0x0000003f0d0d7812 */ /* 0x001fca00078ec0ff */
[----:B------:R-:W-:-:S05]  /*137b0*/  IMAD.SHL.U32 R13, R13, 0x2, RZ ;  /* 0x000000020d0d7824 */ /* 0x000fca00078e00ff */
[----:B------:R-:W-:-:S05]  /*137c0*/  LOP3.LUT R13, R13, 0x20, RZ, 0x3c, !PT ;  /* 0x000000200d0d7812 */ /* 0x000fca00078e3cff */
[----:B----4-:R3:W-:Y:S02]  /*137d0*/  STS.U16 [R13+UR6+0x100], R4 ;  /* 0x000100040d007988 */ /* 0x0107e40008000406 */
[----:B---3--:R-:W-:Y:S02]  /*137e0*/  IADD3 R4, P1, R5, R2, RZ ;  /* 0x0000000205047210 */ /* 0x008fe40007f3e0ff */
        /* <DEDUP_REMOVED lines=16> */
[----:B------:R-:W3:Y:S01]  /*138f0*/  LDL.LU R5, [R1+0x80] ;  /* 0x0000800001057983 */ /* 0x000ee20000300800 */
[----:B------:R-:W-:-:S03]  /*13900*/  IADD3 R4, P1, R12, R2, RZ ;  /* 0x000000020c047210 */ /* 0x000fc60007f3e0ff */
[----:B------:R-:W4:Y:S04]  /*13910*/  LDL R12, [R1+0x820] ;  /* 0x00082000010c7983 */ /* 0x000f280000100800 */
[----:B---3--:R0:W-:Y:S04]  /*13920*/  STS.U16 [R13+UR6+0x500], R5 ;  /* 0x000500050d007988 */ /* 0x0081e80008000406 */
[----:B0-----:R-:W3:Y:S01]  /*13930*/  LDL R5, [R1+0x70c] ;  /* 0x00070c0001057983 */ /* 0x001ee20000100800 */
[----:B--2---:R-:W-:Y:S01]  /*13940*/  PRMT R28, RZ, 0x7610, R28 ;  /* 0x00007610ff1c7816 */ /* 0x004fe2000000001c */
[----:B---3--:R-:W-:-:S05]  /*13950*/  IMAD.X R5, R5, 0x1, R0, P1 ;  /* 0x0000000105057824 */ /* 0x008fca00008e0600 */
[----:B------:R-:W2:Y:S04]  /*13960*/  @!P0 LDG.E.U16 R28, desc[UR10][R4.64] ;  /* 0x0000000a041c8981 */ /* 0x000ea8000c1e1500 */
[----:B------:R-:W3:Y:S04]  /*13970*/  LDL R5, [R1+0x700] ;  /* 0x0007000001057983 */ /* 0x000ee80000100800 */
[----:B--2---:R0:W-:Y:S04]  /*13980*/  STL [R1+0x1278], R28 ;  /* 0x0012781c01007387 */ /* 0x0041e80000100800 */
[----:B0-----:R-:W2:Y:S01]  /*13990*/  LDL R28, [R1+0x5e8] ;  /* 0x0005e800011c7983 */ /* 0x001ea20000100800 */
[----:B---3--:R-:W-:-:S02]  /*139a0*/  IADD3 R4, P1, R5, R2, RZ ;  /* 0x0000000205047210 */ /* 0x008fc40007f3e0ff */
[----:B------:R-:W-:Y:S01]  /*139b0*/  PRMT R27, RZ, 0x7610, R27 ;  /* 0x00007610ff1b7816 */ /* 0x000fe2000000001b */
[----:B------:R0:W-:Y:S04]  /*139c0*/  STS.U16 [R13+UR6+0x700], R15 ;  /* 0x0007000f0d007988 */ /* 0x0001e80008000406 */
[----:B0-----:R-:W3:Y:S01]  /*139d0*/  LDL R15, [R1+0x814] ;  /* 0x00081400010f7983 */ /* 0x001ee20000100800 */
[----:B--2---:R-:W-:-:S03]  /*139e0*/  IMAD.X R5, R28, 0x1, R0, P1 ;  /* 0x000000011c057824 */ /* 0x004fc600008e0600 */
[----:B------:R-:W2:Y:S04]  /*139f0*/  LDL R28, [R1+0x6ec] ;  /* 0x0006ec00011c7983 */ /* 0x000ea80000100800 */
[----:B------:R0:W3:Y:S04]  /*13a00*/  @!P0 LDG.E.U16 R27, desc[UR10][R4.64] ;  /* 0x0000000a041b8981 */ /* 0x0000e8000c1e1500 */
[----:B------:R-:W0:Y:S04]  /*13a10*/  LDL R5, [R1+0x8d8] ;  /* 0x0008d80001057983 */ /* 0x000e280000100800 */
[----:B------:R1:W-:Y:S02]  /*13a20*/  STS.U16 [R13+UR6+0x900], R14 ;  /* 0x0009000e0d007988 */ /* 0x0003e40008000406 */
[----:B-1----:R-:W1:Y:S01]  /*13a30*/  S2R R13, SR_TID.X ;  /* 0x00000000000d7919 */ /* 0x002e620000002100 */
[----:B------:R-:W-:-:S02]  /*13a40*/  PRMT R25, RZ, 0x7610, R25 ;  /* 0x00007610ff197816 */ /* 0x000fc40000000019 */
[----:B------:R-:W-:Y:S02]  /*13a50*/  PRMT R23, RZ, 0x7610, R23 ;  /* 0x00007610ff177816 */ /* 0x000fe40000000017 */
[----:B-1----:R-:W-:-:S05]  /*13a60*/  LOP3.LUT R13, R13, 0x3f, RZ, 0xc0, !PT ;  /* 0x0000003f0d0d7812 */ /* 0x002fca00078ec0ff */
[----:B------:R-:W-:Y:S01]  /*13a70*/  IMAD.SHL.U32 R14, R13, 0x2, RZ ;  /* 0x000000020d0e7824 */ /* 0x000fe200078e00ff */
[----:B0-----:R-:W-:-:S05]  /*13a80*/  IADD3 R4, P1, R5, R2, RZ ;  /* 0x0000000205047210 */ /* 0x001fca0007f3e0ff */
[----:B----4-:R-:W-:-:S05]  /*13a90*/  IMAD.X R5, R12, 0x1, R0, P1 ;  /* 0x000000010c057824 */ /* 0x010fca00008e0600 */
[----:B------:R0:W4:Y:S04]  /*13aa0*/  @!P0 LDG.E.U16 R25, desc[UR10][R4.64] ;  /* 0x0000000a04198981 */ /* 0x000128000c1e1500 */
[----:B---3--:R1:W-:Y:S04]  /*13ab0*/  STL [R1+0x127c], R27 ;  /* 0x00127c1b01007387 */ /* 0x0083e80000100800 */
[----:B------:R-:W3:Y:S01]  /*13ac0*/  LDL R13, [R1+0x5d8] ;  /* 0x0005d800010d7983 */ /* 0x000ee20000100800 */
[----:B0-----:R-:W-:-:S03]  /*13ad0*/  IADD3 R4, P1, R15, R2, RZ ;  /* 0x000000020f047210 */ /* 0x001fc60007f3e0ff */
[----:B-1----:R-:W3:Y:S02]  /*13ae0*/  LDL R27, [R1+0x6e0] ;  /* 0x0006e000011b7983 */ /* 0x002ee40000100800 */
[----:B--2---:R-:W-:Y:S01]  /*13af0*/  IMAD.X R5, R28, 0x1, R0, P1 ;  /* 0x000000011c057824 */ /* 0x004fe200008e0600 */
[----:B------:R-:W-:Y:S01]  /*13b00*/  LOP3.LUT R14, R14, 0x20, RZ, 0x3c, !PT ;  /* 0x000000200e0e7812 */ /* 0x000fe200078e3cff */
[----:B------:R-:W2:Y:S04]  /*13b10*/  LDL.LU R12, [R1+0x7c] ;  /* 0x00007c00010c7983 */ /* 0x000ea80000300800 */
[----:B------:R0:W2:Y:S02]  /*13b20*/  @!P0 LDG.E.U16 R23, desc[UR10][R4.64] ;  /* 0x0000000a04178981 */ /* 0x0000a4000c1e1500 */
[----:B0-----:R-:W0:Y:S02]  /*13b30*/  S2R R5, SR_TID.X ;  /* 0x0000000000057919 */ /* 0x001e240000002100 */
[----:B------:R-:W-:Y:S01]  /*13b40*/  STS.U16 [R14+UR6+0xb00], R24 ;  /* 0x000b00180e007988 */ /* 0x000fe20008000406 */
[----:B------:R-:W-:-:S02]  /*13b50*/  PRMT R21, RZ, 0x7610, R21 ;  /* 0x00007610ff157816 */ /* 0x000fc40000000015 */
[----:B0-----:R-:W-:-:S05]  /*13b60*/  LOP3.LUT R5, R5, 0x3f, RZ, 0xc0, !PT ;  /* 0x0000003f05057812 */ /* 0x001fca00078ec0ff */
[----:B------:R-:W-:-:S05]  /*13b70*/  IMAD.SHL.U32 R5, R5, 0x2, RZ ;  /* 0x0000000205057824 */ /* 0x000fca00078e00ff */
[----:B------:R-:W-:-:S05]  /*13b80*/  LOP3.LUT R5, R5, 0x20, RZ, 0x3c, !PT ;  /* 0x0000002005057812 */ /* 0x000fca00078e3cff */
[----:B------:R-:W-:Y:S04]  /*13b90*/  STS.U16 [R5+UR6+0xd00], R26 ;  /* 0x000d001a05007988 */ /* 0x000fe80008000406 */
[----:B----4-:R0:W-:Y:S04]  /*13ba0*/  STL [R1+0x1280], R25 ;  /* 0x0012801901007387 */ /* 0x0101e80000100800 */
[----:B0-----:R-:W4:Y:S04]  /*13bb0*/  LDL.LU R25, [R1+0x2c] ;  /* 0x00002c0001197983 */ /* 0x001f280000300800 */
[----:B------:R-:W4:Y:S04]  /*13bc0*/  LDL R15, [R1+0x8c8] ;  /* 0x0008c800010f7983 */ /* 0x000f280000100800 */
[----:B------:R-:W4:Y:S01]  /*13bd0*/  LDL R14, [R1+0x800] ;  /* 0x00080000010e7983 */ /* 0x000f220000100800 */
[----:B---3--:R-:W-:-:S03]  /*13be0*/  IADD3 R4, P1, R27, R2, RZ ;  /* 0x000000021b047210 */ /* 0x008fc60007f3e0ff */
[----:B------:R-:W3:Y:S02]  /*13bf0*/  LDL.LU R28, [R1+0x78] ;  /* 0x00007800011c7983 */ /* 0x000ee40000300800 */
[----:B------:R-:W-:Y:S02]  /*13c00*/  IMAD.X R5, R13, 0x1, R0, P1 ;  /* 0x000000010d057824 */ /* 0x000fe400008e0600 */
[----:B--2---:R0:W-:Y:S04]  /*13c10*/  STL [R1+0x1284], R23 ;  /* 0x0012841701007387 */ /* 0x0041e80000100800 */
[----:B------:R-:W2:Y:S04]  /*13c20*/  LDL R13, [R1+0x7f4] ;  /* 0x0007f400010d7983 */ /* 0x000ea80000100800 */
[----:B------:R-:W3:Y:S04]  /*13c30*/  LDL R27, [R1+0x6cc] ;  /* 0x0006cc00011b7983 */ /* 0x000ee80000100800 */
[----:B------:R1:W3:Y:S01]  /*13c40*/  @!P0 LDG.E.U16 R21, desc[UR10][R4.64] ;  /* 0x0000000a04158981 */ /* 0x0002e2000c1e1500 */
[----:B------:R-:W-:-:S02]  /*13c50*/  PRMT R19, RZ, 0x7610, R19 ;  /* 0x00007610ff137816 */ /* 0x000fc40000000013 */
[----:B------:R-:W-:Y:S01]  /*13c60*/  PRMT R17, RZ, 0x7610, R17 ;  /* 0x00007610ff117816 */ /* 0x000fe20000000011 */
[----:B0-----:R-:W3:Y:S01]  /*13c70*/  LDL.LU R23, [R1+0x74] ;  /* 0x0000740001177983 */ /* 0x001ee20000300800 */
[----:B-1----:R-:W0:Y:S02]  /*13c80*/  S2R R5, SR_TID.X ;  /* 0x0000000000057919 */ /* 0x002e240000002100 */
[----:B0-----:R-:W-:-:S05]  /*13c90*/  LOP3.LUT R5, R5, 0x3f, RZ, 0xc0, !PT ;  /* 0x0000003f05057812 */ /* 0x001fca00078ec0ff */
[----:B------:R-:W-:-:S05]  /*13ca0*/  IMAD.SHL.U32 R5, R5, 0x2, RZ ;  /* 0x0000000205057824 */ /* 0x000fca00078e00ff */
[----:B------:R-:W-:-:S05]  /*13cb0*/  LOP3.LUT R5, R5, 0x20, RZ, 0x3c, !PT ;  /* 0x0000002005057812 */ /* 0x000fca00078e3cff */
[----:B----4-:R0:W-:Y:S01]  /*13cc0*/  STS.U16 [R5+UR6+0xf00], R25 ;  /* 0x000f001905007988 */ /* 0x0101e20008000406 */
[----:B------:R-:W-:-:S05]  /*13cd0*/  IADD3 R4, P1, R15, R2, RZ ;  /* 0x000000020f047210 */ /* 0x000fca0007f3e0ff */
[----:B0-----:R-:W-:-:S05]  /*13ce0*/  IMAD.X R5, R14, 0x1, R0, P1 ;  /* 0x000000010e057824 */ /* 0x001fca00008e0600 */
[----:B------:R2:W4:Y:S02]  /*13cf0*/  @!P0 LDG.E.U16 R19, desc[UR10][R4.64] ;  /* 0x0000000a04138981 */ /* 0x000524000c1e1500 */
[----:B--2---:R-:W-:-:S05]  /*13d00*/  IADD3 R4, P1, R13, R2, RZ ;  /* 0x000000020d047210 */ /* 0x004fca0007f3e0ff */
[----:B---3--:R-:W-:Y:S01]  /*13d10*/  IMAD.X R5, R27, 0x1, R0, P1 ;  /* 0x000000011b057824 */ /* 0x008fe200008e0600 */
[----:B------:R-:W-:Y:S04]  /*13d20*/  STL [R1+0x1288], R21 ;  /* 0x0012881501007387 */ /* 0x000fe80000100800 */
[----:B------:R0:W2:Y:S04]  /*13d30*/  @!P0 LDG.E.U16 R17, desc[UR10][R4.64] ;  /* 0x0000000a04118981 */ /* 0x0000a8000c1e1500 */
[----:B------:R-:W0:Y:S04]  /*13d40*/  LDL R15, [R1+0x6c0] ;  /* 0x0006c000010f7983 */ /* 0x000e280000100800 */
[----:B------:R-:W3:Y:S04]  /*13d50*/  LDL R14, [R1+0x5c8] ;  /* 0x0005c800010e7983 */ /* 0x000ee80000100800 */
[----:B------:R-:W3:Y:S01]  /*13d60*/  LDL.LU R25, [R1+0x70] ;  /* 0x0000700001197983 */ /* 0x000ee20000300800 */
[----:B------:R-:W-:-:S03]  /*13d70*/  PRMT R11, RZ, 0x7610, R11 ;  /* 0x00007610ff0b7816 */ /* 0x000fc6000000000b */
[----:B----4-:R1:W-:Y:S04]  /*13d80*/  STL [R1+0x128c], R19 ;  /* 0x00128c1301007387 */ /* 0x0103e80000100800 */
[----:B------:R-:W-:Y:S01]  /*13d90*/  STL [R1+0x1298], R29 ;  /* 0x0012981d01007387 */ /* 0x000fe20000100800 */
[----:B-1----:R-:W-:-:S05]  /*13da0*/  LOP3.LUT R19, R29, 0x20, RZ, 0x3c, !PT ;  /* 0x000000201d137812 */ /* 0x002fca00078e3cff */
[----:B------:R1:W-:Y:S04]  /*13db0*/  STS.U16 [R19+UR6+0x1100], R12 ;  /* 0x0011000c13007988 */ /* 0x0003e80008000406 */
[----:B-1----:R-:W4:Y:S04]  /*13dc0*/  LDL.LU R12, [R1+0x6c] ;  /* 0x00006c00010c7983 */ /* 0x002f280000300800 */
[----:B------:R-:W4:Y:S04]  /*13dd0*/  LDL R21, [R1+0x8b8] ;  /* 0x0008b80001157983 */ /* 0x000f280000100800 */
[----:B------:R-:W4:Y:S01]  /*13de0*/  LDL R13, [R1+0x7e0] ;  /* 0x0007e000010d7983 */ /* 0x000f220000100800 */
[----:B0-----:R-:W-:-:S03]  /*13df0*/  IADD3 R4, P1, R15, R2, RZ ;  /* 0x000000020f047210 */ /* 0x001fc60007f3e0ff */
[----:B--2---:R-:W-:Y:S04]  /*13e00*/  STL [R1+0x1290], R17 ;  /* 0x0012901101007387 */ /* 0x004fe80000100800 */
[----:B------:R-:W2:Y:S04]  /*13e10*/  LDL.LU R27, [R1+0x68] ;  /* 0x00006800011b7983 */ /* 0x000ea80000300800 */
[----:B------:R-:W2:Y:S01]  /*13e20*/  LDL R15, [R1+0x7d4] ;  /* 0x0007d400010f7983 */ /* 0x000ea20000100800 */
[----:B---3--:R-:W-:-:S03]  /*13e30*/  IMAD.X R5, R14, 0x1, R0, P1 ;  /* 0x000000010e057824 */ /* 0x008fc600008e0600 */
[----:B------:R-:W3:Y:S04]  /*13e40*/  LDL R14, [R1+0x6ac] ;  /* 0x0006ac00010e7983 */ /* 0x000ee80000100800 */
[----:B------:R4:W3:Y:S01]  /*13e50*/  @!P0 LDG.E.U16 R11, desc[UR10][R4.64] ;  /* 0x0000000a040b8981 */ /* 0x0008e2000c1e1500 */
[----:B------:R-:W-:Y:S02]  /*13e60*/  PRMT R10, RZ, 0x7610, R10 ;  /* 0x00007610ff0a7816 */ /* 0x000fe4000000000a */
[----:B------:R-:W-:Y:S01]  /*13e70*/  PRMT R9, RZ, 0x7610, R9 ;  /* 0x00007610ff097816 */ /* 0x000fe20000000009 */
[----:B------:R0:W-:Y:S04]  /*13e80*/  STS.U16 [R19+UR6+0x1300], R28 ;  /* 0x0013001c13007988 */ /* 0x0001e80008000406 */
[----:B0-----:R-:W3:Y:S01]  /*13e90*/  LDL.LU R28, [R1+0x64] ;  /* 0x00006400011c7983 */ /* 0x001ee20000300800 */
[----:B----4-:R-:W-:-:S05]  /*13ea0*/  IADD3 R4, P1, R21, R2, RZ ;  /* 0x0000000215047210 */ /* 0x010fca0007f3e0ff */
[----:B------:R-:W-:-:S05]  /*13eb0*/  IMAD.X R5, R13, 0x1, R0, P1 ;  /* 0x000000010d057824 */ /* 0x000fca00008e0600 */
[----:B------:R2:W4:Y:S02]  /*13ec0*/  @!P0 LDG.E.U16 R10, desc[UR10][R4.64] ;  /* 0x0000000a040a8981 */ /* 0x000524000c1e1500 */
[----:B--2---:R-:W-:-:S05]  /*13ed0*/  IADD3 R4, P1, R15, R2, RZ ;  /* 0x000000020f047210 */ /* 0x004fca0007f3e0ff */
[----:B---3--:R-:W-:-:S05]  /*13ee0*/  IMAD.X R5, R14, 0x1, R0, P1 ;  /* 0x000000010e057824 */ /* 0x008fca00008e0600 */
[----:B------:R-:W2:Y:S04]  /*13ef0*/  @!P0 LDG.E.U16 R9, desc[UR10][R4.64] ;  /* 0x0000000a04098981 */ /* 0x000ea8000c1e1500 */
[----:B------:R0:W-:Y:S04]  /*13f00*/  STL [R1+0x1294], R11 ;  /* 0x0012940b01007387 */ /* 0x0001e80000100800 */
[----:B------:R-:W3:Y:S04]  /*13f10*/  LDL R17, [R1+0x6a0] ;  /* 0x0006a00001117983 */ /* 0x000ee80000100800 */
[----:B0-----:R-:W3:Y:S04]  /*13f20*/  LDL R11, [R1+0x5b8] ;  /* 0x0005b800010b7983 */ /* 0x001ee80000100800 */
[----:B------:R-:W3:Y:S04]  /*13f30*/  LDL.LU R13, [R1+0x60] ;  /* 0x00006000010d7983 */ /* 0x000ee80000300800 */
[----:B------:R-:W-:Y:S04]  /*13f40*/  STS.U16 [R19+UR6+0x1500], R23 ;  /* 0x0015001713007988 */ /* 0x000fe80008000406 */
[----:B------:R-:W-:Y:S04]  /*13f50*/  STS.U16 [R19+UR6+0x1700], R25 ;  /* 0x0017001913007988 */ /* 0x000fe80008000406 */
[----:B------:R0:W-:Y:S04]  /*13f60*/  STS.U16 [R19+UR6+0x1900], R12 ;  /* 0x0019000c13007988 */ /* 0x0001e80008000406 */
[----:B----4-:R1:W-:Y:S04]  /*13f70*/  STL [R1+0x129c], R10 ;  /* 0x00129c0a01007387 */ /* 0x0103e80000100800 */
[----:B------:R-:W4:Y:S04]  /*13f80*/  LDL R15, [R1+0x8a8] ;  /* 0x0008a800010f7983 */ /* 0x000f280000100800 */
[----:B------:R-:W4:Y:S04]  /*13f90*/  LDL R14, [R1+0x7c0] ;  /* 0x0007c000010e7983 */ /* 0x000f280000100800 */
[----:B--2---:R2:W-:Y:S04]  /*13fa0*/  STL [R1+0x12a0], R9 ;  /* 0x0012a00901007387 */ /* 0x0045e80000100800 */
[----:B0-----:R-:W4:Y:S04]  /*13fb0*/  LDL R12, [R1+0x7b4] ;  /* 0x0007b400010c7983 */ /* 0x001f280000100800 */
[----:B-1----:R-:W4:Y:S01]  /*13fc0*/  LDL R10, [R1+0x68c] ;  /* 0x00068c00010a7983 */ /* 0x002f220000100800 */
[----:B---3--:R-:W-:-:S03]  /*13fd0*/  IADD3 R4, P1, R17, R2, RZ ;  /* 0x0000000211047210 */ /* 0x008fc60007f3e0ff */
[----:B------:R-:W3:Y:S02]  /*13fe0*/  LDL.LU R29, [R1+0x5c] ;  /* 0x00005c00011d7983 */ /* 0x000ee40000300800 */
[----:B------:R-:W-:Y:S02]  /*13ff0*/  IMAD.X R5, R11, 0x1, R0, P1 ;  /* 0x000000010b057824 */ /* 0x000fe400008e0600 */
[----:B------:R-:W3:Y:S04]  /*14000*/  LDL.LU R23, [R1+0x58] ;  /* 0x0000580001177983 */ /* 0x000ee80000300800 */
[----:B------:R-:W3:Y:S04]  /*14010*/  LDL R11, [R1+0x680] ;  /* 0x00068000010b7983 */ /* 0x000ee80000100800 */
[----:B--2---:R-:W2:Y:S01]  /*14020*/  LDL R9, [R1+0x5a8] ;  /* 0x0005a80001097983 */ /* 0x004ea20000100800 */
[----:B------:R-:W-:-:S06]  /*14030*/  PRMT R8, RZ, 0x7610, R8 ;  /* 0x00007610ff087816 */ /* 0x000fcc0000000008 */
[----:B------:R4:W2:Y:S01]  /*14040*/  @!P0 LDG.E.U16 R8, desc[UR10][R4.64] ;  /* 0x0000000a04088981 */ /* 0x0008a2000c1e1500 */
[----:B------:R-:W-:-:S03]  /*14050*/  PRMT R7, RZ, 0x7610, R7 ;  /* 0x00007610ff077816 */ /* 0x000fc60000000007 */
[----:B------:R-:W-:Y:S04]  /*14060*/  STS.U16 [R19+UR6+0x1b00], R27 ;  /* 0x001b001b13007988 */ /* 0x000fe80008000406 */
[----:B------:R0:W-:Y:S04]  /*14070*/  STS.U16 [R19+UR6+0x1d00], R28 ;  /* 0x001d001c13007988 */ /* 0x0001e80008000406 */
[----:B------:R2:W-:Y:S01]  /*14080*/  STS.U16 [R19+UR6+0x1f00], R13 ;  /* 0x001f000d13007988 */ /* 0x0005e20008000406 */
[----:B----4-:R-:W-:-:S03]  /*14090*/  IADD3 R4, P1, R15, R2, RZ ;  /* 0x000000020f047210 */ /* 0x010fc60007f3e0ff */
[----:B------:R-:W4:Y:S02]  /*140a0*/  LDL.LU R15, [R1+0x54] ;  /* 0x00005400010f7983 */ /* 0x000f240000300800 */
[----:B------:R-:W-:Y:S02]  /*140b0*/  IMAD.X R5, R14, 0x1, R0, P1 ;  /* 0x000000010e057824 */ /* 0x000fe400008e0600 */
[----:B0-----:R-:W4:Y:S04]  /*140c0*/  LDL R28, [R1+0x898] ;  /* 0x00089800011c7983 */ /* 0x001f280000100800 */
[----:B------:R0:W4:Y:S04]  /*140d0*/  @!P0 LDG.E.U16 R7, desc[UR10][R4.64] ;  /* 0x0000000a04078981 */ /* 0x000128000c1e1500 */
[----:B------:R-:W4:Y:S01]  /*140e0*/  LDL R21, [R1+0x7a0] ;  /* 0x0007a00001157983 */ /* 0x000f220000100800 */
[----:B0-----:R-:W-:-:S05]  /*140f0*/  IADD3 R4, P1, R12, R2, RZ ;  /* 0x000000020c047210 */ /* 0x001fca0007f3e0ff */
[----:B------:R-:W-:Y:S02]  /*14100*/  IMAD.X R5, R10, 0x1, R0, P1 ;  /* 0x000000010a057824 */ /* 0x000fe400008e0600 */
[----:B------:R-:W4:Y:S04]  /*14110*/  LDL.LU R10, [R1+0x50] ;  /* 0x00005000010a7983 */ /* 0x000f280000300800 */
[----:B------:R-:W4:Y:S04]  /*14120*/  LDL R17, [R1+0x794] ;  /* 0x0007940001117983 */ /* 0x000f280000100800 */
[----:B------:R-:W4:Y:S01]  /*14130*/  LDL R14, [R1+0x66c] ;  /* 0x00066c00010e7983 */ /* 0x000f220000100800 */
[----:B---3--:R-:W-:-:S03]  /*14140*/  IADD3 R12, P1, R11, R2, RZ ;  /* 0x000000020b0c7210 */ /* 0x008fc60007f3e0ff */
[----:B------:R-:W3:Y:S02]  /*14150*/  LDL R11, [R1+0x660] ;  /* 0x00066000010b7983 */ /* 0x000ee40000100800 */
[----:B--2---:R-:W-:Y:S02]  /*14160*/  IMAD.X R13, R9, 0x1, R0, P1 ;  /* 0x00000001090d7824 */ /* 0x004fe400008e0600 */
[----:B------:R-:W2:Y:S01]  /*14170*/  LDL R9, [R1+0x598] ;  /* 0x0005980001097983 */ /* 0x000ea20000100800 */
[----:B------:R-:W-:Y:S02]  /*14180*/  PRMT R6, RZ, 0x7610, R6 ;  /* 0x00007610ff067816 */ /* 0x000fe40000000006 */
[----:B------:R-:W-:Y:S01]  /*14190*/  PRMT R3, RZ, 0x7610, R3 ;  /* 0x00007610ff037816 */ /* 0x000fe20000000003 */
[----:B------:R0:W-:Y:S04]  /*141a0*/  STS.U16 [R19+UR6+0x2100], R29 ;  /* 0x0021001d13007988 */ /* 0x0001e80008000406 */
[----:B------:R1:W2:Y:S04]  /*141b0*/  @!P0 LDG.E.U16 R6, desc[UR10][R4.64] ;  /* 0x0000000a04068981 */ /* 0x0002a8000c1e1500 */
[----:B------:R-:W2:Y:S04]  /*141c0*/  LDL.LU R25, [R1+0x4c] ;  /* 0x00004c0001197983 */ /* 0x000ea80000300800 */
[----:B------:R0:W-:Y:S01]  /*141d0*/  STS.U16 [R19+UR6+0x2300], R23 ;  /* 0x0023001713007988 */ /* 0x0001e20008000406 */
[----:B-1----:R-:W-:-:S02]  /*141e0*/  PRMT R5, RZ, 0x7610, R5 ;  /* 0x00007610ff057816 */ /* 0x002fc40000000005 */
[----:B------:R-:W-:Y:S01]  /*141f0*/  PRMT R4, RZ, 0x7610, R4 ;  /* 0x00007610ff047816 */ /* 0x000fe20000000004 */
[----:B------:R-:W2:Y:S04]  /*14200*/  LDL.LU R27, [R1+0x48] ;  /* 0x00004800011b7983 */ /* 0x000ea80000300800 */
[----:B------:R4:W2:Y:S02]  /*14210*/  @!P0 LDG.E.U16 R5, desc[UR10][R12.64] ;  /* 0x0000000a0c058981 */ /* 0x0008a4000c1e1500 */
[----:B----4-:R-:W-:Y:S02]  /*14220*/  IADD3 R12, P1, R28, R2, RZ ;  /* 0x000000021c0c7210 */ /* 0x010fe40007f3e0ff */
[----:B------:R2:W-:Y:S04]  /*14230*/  STS.U16 [R19+UR6+0x2500], R15 ;  /* 0x0025000f13007988 */ /* 0x0005e80008000406 */
[----:B------:R-:W4:Y:S01]  /*14240*/  LDL.LU R28, [R1+0x44] ;  /* 0x00004400011c7983 */ /* 0x000f220000300800 */
[----:B------:R-:W-:-:S03]  /*14250*/  IMAD.X R13, R21, 0x1, R0, P1 ;  /* 0x00000001150d7824 */ /* 0x000fc600008e0600 */
[----:B0-----:R-:W4:Y:S04]  /*14260*/  LDL R29, [R1+0x780] ;  /* 0x00078000011d7983 */ /* 0x001f280000100800 */
[----:B------:R0:W4:Y:S04]  /*14270*/  @!P0 LDG.E.U16 R4, desc[UR10][R12.64] ;  /* 0x0000000a0c048981 */ /* 0x000128000c1e1500 */
[----:B------:R-:W4:Y:S04]  /*14280*/  LDL R23, [R1+0x774] ;  /* 0x0007740001177983 */ /* 0x000f280000100800 */
[----:B------:R-:W4:Y:S01]  /*14290*/  LDL R21, [R1+0x64c] ;  /* 0x00064c0001157983 */ /* 0x000f220000100800 */
[----:B0-----:R-:W-:-:S03]  /*142a0*/  IADD3 R12, P1, R17, R2, RZ ;  /* 0x00000002110c7210 */ /* 0x001fc60007f3e0ff */
[----:B------:R-:W4:Y:S02]  /*142b0*/  LDL R17, [R1+0x640] ;  /* 0x0006400001117983 */ /* 0x000f240000100800 */
[----:B------:R-:W-:Y:S01]  /*142c0*/  IMAD.X R13, R14, 0x1, R0, P1 ;  /* 0x000000010e0d7824 */ /* 0x000fe200008e0600 */
[----:B---3--:R-:W-:-:S04]  /*142d0*/  IADD3 R14, P1, R11, R2, RZ ;  /* 0x000000020b0e7210 */ /* 0x008fc80007f3e0ff */
[----:B------:R0:W3:Y:S01]  /*142e0*/  @!P0 LDG.E.U16 R3, desc[UR10][R12.64] ;  /* 0x0000000a0c038981 */ /* 0x0000e2000c1e1500 */
[----:B--2---:R-:W-:-:S03]  /*142f0*/  IMAD.X R15, R9, 0x1, R0, P1 ;  /* 0x00000001090f7824 */ /* 0x004fc600008e0600 */
[----:B------:R-:W2:Y:S04]  /*14300*/  LDL R11, [R1+0x588] ;  /* 0x00058800010b7983 */ /* 0x000ea80000100800 */
[----:B------:R1:W-:Y:S01]  /*14310*/  STS.U16 [R19+UR6+0x2700], R10 ;  /* 0x0027000a13007988 */ /* 0x0003e20008000406 */
[----:B0-----:R-:W-:-:S03]  /*14320*/  PRMT R12, RZ, 0x7610, R12 ;  /* 0x00007610ff0c7816 */ /* 0x001fc6000000000c */
[----:B------:R-:W3:Y:S04]  /*14330*/  LDL R9, [R1+0x760] ;  /* 0x0007600001097983 */ /* 0x000ee80000100800 */
[----:B------:R0:W3:Y:S04]  /*14340*/  @!P0 LDG.E.U16 R12, desc[UR10][R14.64] ;  /* 0x0000000a0e0c8981 */ /* 0x0000e8000c1e1500 */
[----:B-1----:R-:W3:Y:S04]  /*14350*/  LDL R10, [R1+0x878] ;  /* 0x00087800010a7983 */ /* 0x002ee80000100800 */
[----:B------:R-:W0:Y:S01]  /*14360*/  LDL R15, [R1+0x888] ;  /* 0x00088800010f7983 */ /* 0x000e220000100800 */
[----:B------:R-:W-:-:S02]  /*14370*/  PRMT R13, RZ, 0x7610, R13 ;  /* 0x00007610ff0d7816 */ /* 0x000fc4000000000d */
[----:B------:R-:W-:Y:S02]  /*14380*/  PRMT R16, RZ, 0x7610, R16 ;  /* 0x00007610ff107816 */ /* 0x000fe40000000010 */
[----:B------:R-:W-:Y:S02]  /*14390*/  PRMT R18, RZ, 0x7610, R18 ;  /* 0x00007610ff127816 */ /* 0x000fe40000000012 */
[----:B------:R-:W-:Y:S01]  /*143a0*/  PRMT R20, RZ, 0x7610, R20 ;  /* 0x00007610ff147816 */ /* 0x000fe20000000014 */
[----:B------:R1:W-:Y:S04]  /*143b0*/  STS.U16 [R19+UR6+0x2900], R25 ;  /* 0x0029001913007988 */ /* 0x0003e80008000406 */
[----:B------:R1:W-:Y:S04]  /*143c0*/  STS.U16 [R19+UR6+0x2b00], R27 ;  /* 0x002b001b13007988 */ /* 0x0003e80008000406 */
[----:B----4-:R4:W-:Y:S01]  /*143d0*/  STS.U16 [R19+UR6+0x2d00], R28 ;  /* 0x002d001c13007988 */ /* 0x0109e20008000406 */
[----:B0-----:R-:W-:-:S05]  /*143e0*/  IADD3 R14, P1, R15, R2, RZ ;  /* 0x000000020f0e7210 */ /* 0x001fca0007f3e0ff */
[----:B------:R-:W-:-:S05]  /*143f0*/  IMAD.X R15, R29, 0x1, R0, P1 ;  /* 0x000000011d0f7824 */ /* 0x000fca00008e0600 */
[----:B------:R0:W4:Y:S02]  /*14400*/  @!P0 LDG.E.U16 R13, desc[UR10][R14.64] ;  /* 0x0000000a0e0d8981 */ /* 0x000124000c1e1500 */
[----:B0-----:R-:W-:-:S05]  /*14410*/  IADD3 R14, P1, R23, R2, RZ ;  /* 0x00000002170e7210 */ /* 0x001fca0007f3e0ff */
[----:B------:R-:W-:-:S05]  /*14420*/  IMAD.X R15, R21, 0x1, R0, P1 ;  /* 0x00000001150f7824 */ /* 0x000fca00008e0600 */
[----:B------:R0:W4:Y:S02]  /*14430*/  @!P0 LDG.E.U16 R16, desc[UR10][R14.64] ;  /* 0x0000000a0e108981 */ /* 0x000124000c1e1500 */
[----:B0-----:R-:W-:-:S05]  /*14440*/  IADD3 R14, P1, R17, R2, RZ ;  /* 0x00000002110e7210 */ /* 0x001fca0007f3e0ff */
[----:B--2---:R-:W-:-:S05]  /*14450*/  IMAD.X R15, R11, 0x1, R0, P1 ;  /* 0x000000010b0f7824 */ /* 0x004fca00008e0600 */
[----:B------:R3:W2:Y:S02]  /*14460*/  @!P0 LDG.E.U16 R18, desc[UR10][R14.64] ;  /* 0x0000000a0e128981 */ /* 0x0006a4000c1e1500 */
[----:B---3--:R-:W-:-:S05]  /*14470*/  IADD3 R14, P1, R10, R2, RZ ;  /* 0x000000020a0e7210 */ /* 0x008fca0007f3e0ff */
[----:B------:R-:W-:Y:S02]  /*14480*/  IMAD.X R15, R9, 0x1, R0, P1 ;  /* 0x00000001090f7824 */ /* 0x000fe400008e0600 */
[----:B------:R-:W3:Y:S04]  /*14490*/  LDL.LU R9, [R1+0x38] ;  /* 0x0000380001097983 */ /* 0x000ee80000300800 */
[----:B------:R-:W2:Y:S04]  /*144a0*/  LDL.LU R10, [R1+0x34] ;  /* 0x00003400010a7983 */ /* 0x000ea80000300800 */
[----:B------:R-:W2:Y:S04]  /*144b0*/  LDL.LU R29, [R1+0x30] ;  /* 0x00003000011d7983 */ /* 0x000ea80000300800 */
[----:B------:R-:W2:Y:S04]  /*144c0*/  LDL.LU R11, [R1+0x28] ;  /* 0x00002800010b7983 */ /* 0x000ea80000300800 */
[----:B------:R-:W2:Y:S04]  /*144d0*/  LDL.LU R17, [R1+0x24] ;  /* 0x0000240001117983 */ /* 0x000ea80000300800 */
[----:B------:R-:W2:Y:S04]  /*144e0*/  LDL.LU R21, [R1+0x20] ;  /* 0x0000200001157983 */ /* 0x000ea80000300800 */
[----:B------:R-:W2:Y:S04]  /*144f0*/  LDL.LU R23, [R1+0x88] ;  /* 0x0000880001177983 */ /* 0x000ea80000300800 */
[----:B-1----:R-:W2:Y:S04]  /*14500*/  LDL.LU R25, [R1+0x1c] ;  /* 0x00001c0001197983 */ /* 0x002ea80000300800 */
[----:B------:R-:W2:Y:S04]  /*14510*/  LDL.LU R27, [R1+0x18] ;  /* 0x00001800011b7983 */ /* 0x000ea80000300800 */
[----:B----4-:R-:W4:Y:S04]  /*14520*/  LDL.LU R28, [R1+0x14] ;  /* 0x00001400011c7983 */ /* 0x010f280000300800 */
[----:B------:R0:W4:Y:S04]  /*14530*/  @!P0 LDG.E.U16 R20, desc[UR10][R14.64] ;  /* 0x0000000a0e148981 */ /* 0x000128000c1e1500 */
[----:B------:R-:W0:Y:S02]  /*14540*/  LDL R15, [R1+0x754] ;  /* 0x00075400010f7983 */ /* 0x000e240000100800 */
[----:B0-----:R-:W-:-:S02]  /*14550*/  IADD3 R14, P1, R15, R2, RZ ;  /* 0x000000020f0e7210 */ /* 0x001fc40007f3e0ff */
[----:B------:R-:W3:Y:S04]  /*14560*/  LDL R15, [R1+0x62c] ;  /* 0x00062c00010f7983 */ /* 0x000ee80000100800 */
[----:B------:R0:W-:Y:S02]  /*14570*/  STS.U16 [R19+UR6+0x2f00], R22 ;  /* 0x002f001613007988 */ /* 0x0001e40008000406 */
[----:B0-----:R-:W-:Y:S01]  /*14580*/  PRMT R22, RZ, 0x7610, R22 ;  /* 0x00007610ff167816 */ /* 0x001fe20000000016 */
        /* <DEDUP_REMOVED lines=9> */
[----:B------:R0:W2:Y:S04]  /*14620*/  @!P0 LDG.E.U16 R24, desc[UR10][R14.64] ;  /* 0x0000000a0e188981 */ /* 0x0000a8000c1e1500 */
[----:B------:R-:W4:Y:S04]  /*14630*/  LDL.LU R14, [R1+0x3c] ;  /* 0x00003c00010e7983 */ /* 0x000f280000300800 */
[----:B------:R-:W0:Y:S04]  /*14640*/  LDL R15, [R1+0x868] ;  /* 0x00086800010f7983 */ /* 0x000e280000100800 */
[----:B----4-:R0:W-:Y:S02]  /*14650*/  STS.U16 [R19+UR6+0x3300], R14 ;  /* 0x0033000e13007988 */ /* 0x0101e40008000406 */
[----:B0-----:R-:W-:-:S02]  /*14660*/  IADD3 R14, P1, R15, R2, RZ ;  /* 0x000000020f0e7210 */ /* 0x001fc40007f3e0ff */
[----:B------:R-:W4:Y:S01]  /*14670*/  LDL R15, [R1+0x740] ;  /* 0x00074000010f7983 */ /* 0x000f220000100800 */
[----:B------:R-:W-:-:S03]  /*14680*/  PRMT R26, RZ, 0x7610, R26 ;  /* 0x00007610ff1a7816 */ /* 0x000fc6000000001a */
[----:B------:R0:W-:Y:S04]  /*14690*/  STL [R1+0x9e8], R2 ;  /* 0x0009e80201007387 */ /* 0x0001e80000100800 */
[----:B------:R-:W-:Y:S04]  /*146a0*/  STS.U16 [R19+UR6+0x3500], R9 ;  /* 0x0035000913007988 */ /* 0x000fe80008000406 */
[----:B0-----:R-:W3:Y:S04]  /*146b0*/  LDL.LU R2, [R1+0x4] ;  /* 0x0000040001027983 */ /* 0x001ee80000300800 */
[----:B------:R0:W-:Y:S04]  /*146c0*/  STL [R1+0x9ec], R0 ;  /* 0x0009ec0001007387 */ /* 0x0001e80000100800 */
[----:B------:R1:W-:Y:S04]  /*146d0*/  STS.U16 [R19+UR6+0x3700], R10 ;  /* 0x0037000a13007988 */ /* 0x0003e80008000406 */
[----:B------:R2:W-:Y:S01]  /*146e0*/  STS.U16 [R19+UR6+0x3900], R29 ;  /* 0x0039001d13007988 */ /* 0x0005e20008000406 */
[----:B----4-:R-:W-:-:S03]  /*146f0*/  IMAD.X R15, R15, 0x1, R0, P1 ;  /* 0x000000010f0f7824 */ /* 0x010fc600008e0600 */
[----:B0-----:R-:W4:Y:S04]  /*14700*/  LDL.LU R0, [R1+0x8] ;  /* 0x0000080001007983 */ /* 0x001f280000300800 */
[----:B------:R-:W3:Y:S04]  /*14710*/  @!P0 LDG.E.U16 R26, desc[UR10][R14.64] ;  /* 0x0000000a0e1a8981 */ /* 0x000ee8000c1e1500 */
[----:B------:R-:W4:Y:S04]  /*14720*/  LDL.LU R14, [R1+0x10] ;  /* 0x00001000010e7983 */ /* 0x000f280000300800 */
[----:B------:R-:W3:Y:S04]  /*14730*/  LDL.LU R15, [R1+0xc] ;  /* 0x00000c00010f7983 */ /* 0x000ee80000300800 */
[----:B------:R-:W3:Y:S04]  /*14740*/  LDL.LU R9, [R1+0x12a0] ;  /* 0x0012a00001097983 */ /* 0x000ee80000300800 */
[----:B-1----:R-:W3:Y:S04]  /*14750*/  LDL.LU R10, [R1+0x129c] ;  /* 0x00129c00010a7983 */ /* 0x002ee80000300800 */
[----:B--2---:R-:W2:Y:S04]  /*14760*/  LDL.LU R29, [R1+0x1298] ;  /* 0x00129800011d7983 */ /* 0x004ea80000300800 */
[----:B------:R0:W-:Y:S04]  /*14770*/  STS.U16 [R19+UR6+0x3b00], R11 ;  /* 0x003b000b13007988 */ /* 0x0001e80008000406 */
[----:B------:R1:W-:Y:S04]  /*14780*/  STS.U16 [R19+UR6+0x3d00], R17 ;  /* 0x003d001113007988 */ /* 0x0003e80008000406 */
[----:B------:R1:W-:Y:S04]  /*14790*/  STS.U16 [R19+UR6+0x3f00], R21 ;  /* 0x003f001513007988 */ /* 0x0003e80008000406 */
[----:B0-----:R-:W3:Y:S04]  /*147a0*/  LDL.LU R11, [R1+0x1294] ;  /* 0x00129400010b7983 */ /* 0x001ee80000300800 */
[----:B-1----:R-:W3:Y:S04]  /*147b0*/  LDL.LU R17, [R1+0x1290] ;  /* 0x0012900001117983 */ /* 0x002ee80000300800 */
[----:B------:R-:W3:Y:S04]  /*147c0*/  LDL.LU R19, [R1+0x128c] ;  /* 0x00128c0001137983 */ /* 0x000ee80000300800 */
[----:B------:R-:W3:Y:S01]  /*147d0*/  LDL.LU R21, [R1+0x1288] ;  /* 0x0012880001157983 */ /* 0x000ee20000300800 */
[----:B--2---:R-:W-:-:S05]  /*147e0*/  LOP3.LUT R29, R29, 0x30, RZ, 0x3c, !PT ;  /* 0x000000301d1d7812 */ /* 0x004fca00078e3cff */
[----:B------:R0:W-:Y:S04]  /*147f0*/  STS.U16 [R29+UR6+0x3f80], R23 ;  /* 0x003f80171d007988 */ /* 0x0001e80008000406 */
[----:B------:R1:W-:Y:S04]  /*14800*/  STS.U16 [R29+UR6+0x180], R25 ;  /* 0x000180191d007988 */ /* 0x0003e80008000406 */
[----:B------:R2:W-:Y:S04]  /*14810*/  STS.U16 [R29+UR6+0x380], R27 ;  /* 0x0003801b1d007988 */ /* 0x0005e80008000406 */
[----:B0-----:R-:W3:Y:S04]  /*14820*/  LDL.LU R23, [R1+0x1284] ;  /* 0x0012840001177983 */ /* 0x001ee80000300800 */
[----:B-1----:R-:W3:Y:S04]  /*14830*/  LDL.LU R25, [R1+0x1280] ;  /* 0x0012800001197983 */ /* 0x002ee80000300800 */
[----:B--2---:R-:W2:Y:S04]  /*14840*/  LDL.LU R27, [R1+0x127c] ;  /* 0x00127c00011b7983 */ /* 0x004ea80000300800 */
[----:B------:R0:W-:Y:S04]  /*14850*/  STS.U16 [R29+UR6+0x580], R28 ;  /* 0x0005801c1d007988 */ /* 0x0001e80008000406 */
[----:B0-----:R-:W2:Y:S04]  /*14860*/  LDL.LU R28, [R1+0x1278] ;  /* 0x00127800011c7983 */ /* 0x001ea80000300800 */
[----:B----4-:R-:W-:Y:S04]  /*14870*/  STS.U16 [R29+UR6+0x780], R14 ;  /* 0x0007800e1d007988 */ /* 0x010fe80008000406 */
[----:B---3--:R-:W-:Y:S04]  /*14880*/  STS.U16 [R29+UR6+0x980], R15 ;  /* 0x0009800f1d007988 */ /* 0x008fe80008000406 */
[----:B------:R-:W-:Y:S04]  /*14890*/  STS.U16 [R29+UR6+0xb80], R0 ;  /* 0x000b80001d007988 */ /* 0x000fe80008000406 */
[----:B------:R-:W-:Y:S04]  /*148a0*/  STS.U16 [R29+UR6+0xd80], R2 ;  /* 0x000d80021d007988 */ /* 0x000fe80008000406 */
[----:B--2---:R-:W-:Y:S04]  /*148b0*/  STS.U16 [R29+UR6+0xf80], R28 ;  /* 0x000f801c1d007988 */ /* 0x004fe80008000406 */
[----:B------:R-:W-:Y:S04]  /*148c0*/  STS.U16 [R29+UR6+0x1180], R27 ;  /* 0x0011801b1d007988 */ /* 0x000fe80008000406 */
[----:B------:R-:W-:Y:S04]  /*148d0*/  STS.U16 [R29+UR6+0x1380], R25 ;  /* 0x001380191d007988 */ /* 0x000fe80008000406 */
[----:B------:R0:W-:Y:S04]  /*148e0*/  STS.U16 [R29+UR6+0x1580], R23 ;  /* 0x001580171d007988 */ /* 0x0001e80008000406 */
[----:B------:R-:W-:Y:S04]  /*148f0*/  STS.U16 [R29+UR6+0x1780], R21 ;  /* 0x001780151d007988 */ /* 0x000fe80008000406 */
[----:B------:R1:W-:Y:S04]  /*14900*/  STS.U16 [R29+UR6+0x1980], R19 ;  /* 0x001980131d007988 */ /* 0x0003e80008000406 */
[----:B0-----:R-:W2:Y:S04]  /*14910*/  LDL R23, [R1+0x98c] ;  /* 0x00098c0001177983 */ /* 0x001ea80000100800 */
[----:B------:R-:W3:Y:S04]  /*14920*/  LDL R28, [R1+0x158] ;  /* 0x00015800011c7983 */ /* 0x000ee80000100800 */
[----:B-1----:R-:W4:Y:S04]  /*14930*/  LDL R19, [R1+0x564] ;  /* 0x0005640001137983 */ /* 0x002f280000100800 */
[----:B------:R-:W-:Y:S04]  /*14940*/  STS.U16 [R29+UR6+0x1b80], R17 ;  /* 0x001b80111d007988 */ /* 0x000fe80008000406 */
        /* <DEDUP_REMOVED lines=16> */
[----:B------:R-:W-:Y:S01]  /*14a50*/  STS.U16 [R29+UR6+0x3d80], R26 ;  /* 0x003d801a1d007988 */ /* 0x000fe20008000406 */
[----:B------:R-:W-:Y:S06]  /*14a60*/  BAR.SYNC.DEFER_BLOCKING 0x0 ;  /* 0x0000000000007b1d */ /* 0x000fec0000010000 */
[----:B------:R-:W3:Y:S04]  /*14a70*/  LDL R27, [R1+0x988] ;  /* 0x00098800011b7983 */ /* 0x000ee80000100800 */
[----:B------:R-:W3:Y:S04]  /*14a80*/  LDL R21, [R1+0x990] ;  /* 0x0009900001157983 */ /* 0x000ee80000100800 */
[----:B--2---:R-:W-:Y:S04]  /*14a90*/  LDSM.16.MT88.4 R8, [R23+UR6+0x4000] ;  /* 0x004000061708783b */ /* 0x004fe80008004200 */
[----:B----4-:R-:W0:Y:S04]  /*14aa0*/  LDSM.16.MT88.4 R4, [R19+UR6+0x4000] ;  /* 0x004000061304783b */ /* 0x010e280008004200 */
[----:B0-----:R-:W-:Y:S04]  /*14ab0*/  STL.64 [R1+0x10], R4 ;  /* 0x0000100401007387 */ /* 0x001fe80000100a00 */
[----:B------:R-:W-:Y:S04]  /*14ac0*/  STL.64 [R1+0x18], R6 ;  /* 0x0000180601007387 */ /* 0x000fe80000100a00 */
[----:B------:R-:W-:Y:S04]  /*14ad0*/  STL [R1+0x11f8], R19 ;  /* 0x0011f81301007387 */ /* 0x000fe80000100800 */
[----:B---3--:R-:W0:Y:S04]  /*14ae0*/  LDSM.16.M88.4 R16, [R28+UR8] ;  /* 0x000000081c10783b */ /* 0x008e280008000200 */
[----:B------:R-:W-:Y:S04]  /*14af0*/  STL.64 [R1+0x1270], R10 ;  /* 0x0012700a01007387 */ /* 0x000fe80000100a00 */
[----:B0-----:R-:W-:Y:S04]  /*14b00*/  STL.64 [R1+0x28], R18 ;  /* 0x0000281201007387 */ /* 0x001fe80000100a00 */
[----:B------:R0:W-:Y:S04]  /*14b10*/  STL.64 [R1+0x1268], R8 ;  /* 0x0012680801007387 */ /* 0x0001e80000100a00 */
[----:B0-----:R-:W2:Y:S04]  /*14b20*/  LDL.LU.64 R8, [R1+0x550] ;  /* 0x0005500001087983 */ /* 0x001ea80000300a00 */
[----:B------:R-:W2:Y:S01]  /*14b30*/  LDL.LU.64 R10, [R1+0x558] ;  /* 0x00055800010a7983 */ /* 0x000ea20000300a00 */
[----:B------:R-:W-:-:S04]  /*14b40*/  IMAD.MOV.U32 R12, RZ, RZ, R4 ;  /* 0x000000ffff0c7224 */ /* 0x000fc800078e0004 */
[----:B------:R-:W-:Y:S02]  /*14b50*/  IMAD.MOV.U32 R20, RZ, RZ, R12 ;  /* 0x000000ffff147224 */ /* 0x000fe400078e000c */
[----:B------:R-:W0:Y:S04]  /*14b60*/  LDSM.16.MT88.4 R12, [R27+UR6+0x4000] ;  /* 0x004000061b0c783b */ /* 0x000e280008004200 */
[----:B------:R1:W-:Y:S04]  /*14b70*/  STL [R1+0x1224], R23 ;  /* 0x0012241701007387 */ /* 0x0003e80000100800 */
[----:B------:R-:W-:Y:S01]  /*14b80*/  STL [R1+0x1220], R21 ;  /* 0x0012201501007387 */ /* 0x000fe20000100800 */
[----:B------:R-:W-:-:S02]  /*14b90*/  IMAD.MOV.U32 R3, RZ, RZ, R5 ;  /* 0x000000ffff037224 */ /* 0x000fc400078e0005 */
[----:B------:R-:W-:Y:S02]  /*14ba0*/  IMAD.MOV.U32 R2, RZ, RZ, R6 ;  /* 0x000000ffff027224 */ /* 0x000fe400078e0006 */
[----:B------:R-:W-:Y:S02]  /*14bb0*/  IMAD.MOV.U32 R0, RZ, RZ, R7 ;  /* 0x000000ffff007224 */ /* 0x000fe400078e0007 */
[----:B------:R3:W-:Y:S01]  /*14bc0*/  LDSM.16.MT88.4 R4, [R21+UR6+0x4000] ;  /* 0x004000061504783b */ /* 0x0007e20008004200 */
[----:B------:R-:W-:Y:S02]  /*14bd0*/  IMAD.MOV.U32 R22, RZ, RZ, R2 ;  /* 0x000000ffff167224 */ /* 0x000fe400078e0002 */
[----:B-1----:R-:W-:Y:S01]  /*14be0*/  IMAD.MOV.U32 R23, RZ, RZ, R0 ;  /* 0x000000ffff177224 */ /* 0x002fe200078e0000 */
[----:B0-----:R-:W-:Y:S04]  /*14bf0*/  STL.64 [R1+0x1260], R14 ;  /* 0x0012600e01007387 */ /* 0x001fe80000100a00 */
[----:B------:R-:W-:Y:S04]  /*14c00*/  STL.64 [R1+0x1258], R12 ;  /* 0x0012580c01007387 */ /* 0x000fe80000100a00 */
[----:B------:R-:W0:Y:S01]  /*14c10*/  LDSM.16.M88.4 R12, [R28+UR8+0x400] ;  /* 0x000400081c0c783b */ /* 0x000e220008000200 */
[----:B---3--:R-:W-:-:S02]  /*14c20*/  IMAD.MOV.U32 R21, RZ, RZ, R3 ;  /* 0x000000ffff157224 */ /* 0x008fc400078e0003 */
[----:B0-----:R-:W-:Y:S02]  /*14c30*/  IMAD.MOV.U32 R0, RZ, RZ, R15 ;  /* 0x000000ffff007224 */ /* 0x001fe400078e000f */
[----:B------:R-:W-:Y:S01]  /*14c40*/  IMAD.MOV.U32 R2, RZ, RZ, R14 ;  /* 0x000000ffff027224 */ /* 0x000fe200078e000e */
[----:B------:R-:W-:Y:S04]  /*14c50*/  STL.64 [R1+0x30], R12 ;  /* 0x0000300c01007387 */ /* 0x000fe80000100a00 */
[----:B------:R0:W-:Y:S04]  /*14c60*/  STL [R1+0x1174], R0 ;  /* 0x0011740001007387 */ /* 0x0001e80000100800 */
[----:B------:R1:W-:Y:S01]  /*14c70*/  STL [R1+0x1170], R2 ;  /* 0x0011700201007387 */ /* 0x0003e20000100800 */
[----:B0-----:R-:W-:-:S02]  /*14c80*/  IMAD.MOV.U32 R0, RZ, RZ, R17 ;  /* 0x000000ffff007224 */ /* 0x001fc400078e0011 */
[----:B-1----:R-:W-:Y:S01]  /*14c90*/  IMAD.MOV.U32 R2, RZ, RZ, R16 ;  /* 0x000000ffff027224 */ /* 0x002fe200078e0010 */
[----:B--2---:R-:W-:-:S15]  /*14ca0*/  HMMA.16816.F32.BF16 R8, R20, R16, R8 ;  /* 0x000000101408723c */ /* 0x004fde0000041808 */
[----:B------:R-:W-:-:S08]  /*14cb0*/  NOP ;  /* 0x0000000000007918 */ /* 0x000fd00000000000 */
[----:B------:R0:W-:Y:S04]  /*14cc0*/  STL.64 [R1+0x80], R8 ;  /* 0x0000800801007387 */ /* 0x0001e80000100a00 */
[----:B------:R1:W-:Y:S04]  /*14cd0*/  STL.64 [R1+0x88], R10 ;  /* 0x0000880a01007387 */ /* 0x0003e80000100a00 */
[----:B0-----:R-:W2:Y:S04]  /*14ce0*/  LDL.LU.64 R8, [R1+0x540] ;  /* 0x0005400001087983 */ /* 0x001ea80000300a00 */
[----:B-1----:R-:W2:Y:S04]  /*14cf0*/  LDL.LU.64 R10, [R1+0x548] ;  /* 0x00054800010a7983 */ /* 0x002ea80000300a00 */
[----:B------:R-:W-:Y:S04]  /*14d00*/  STL.64 [R1+0x1240], R22 ;  /* 0x0012401601007387 */ /* 0x000fe80000100a00 */
[----:B------:R-:W-:Y:S04]  /*14d10*/  STL.64 [R1+0x1238], R20 ;  /* 0x0012381401007387 */ /* 0x000fe80000100a00 */
[----:B------:R-:W3:Y:S04]  /*14d20*/  LDL.LU.64 R12, [R1+0x530] ;  /* 0x00053000010c7983 */ /* 0x000ee80000300a00 */
[----:B------:R-:W3:Y:S04]  /*14d30*/  LDL.LU.64 R14, [R1+0x538] ;  /* 0x00053800010e7983 */ /* 0x000ee80000300a00 */
[----:B------:R-:W4:Y:S04]  /*14d40*/  LDL.LU.64 R16, [R1+0x4f0] ;  /* 0x0004f00001107983 */ /* 0x000f280000300a00 */
[----:B------:R-:W2:Y:S04]  /*14d50*/  LDL.LU.64 R18, [R1+0x4f8] ;  /* 0x0004f80001127983 */ /* 0x000ea80000300a00 */
[----:B--2---:R-:W-:Y:S04]  /*14d60*/  STL.64 [R1+0x1208], R18 ;  /* 0x0012081201007387 */ /* 0x004fe80000100a00 */
[----:B----4-:R0:W-:Y:S04]  /*14d70*/  STL.64 [R1+0x1200], R16 ;  /* 0x0012001001007387 */ /* 0x0101e80000100a00 */
[----:B0-----:R-:W2:Y:S04]  /*14d80*/  LDL.LU.64 R16, [R1+0x500] ;  /* 0x0005000001107983 */ /* 0x001ea80000300a00 */
[----:B------:R-:W4:Y:S01]  /*14d90*/  LDL.LU.64 R18, [R1+0x508] ;  /* 0x0005080001127983 */ /* 0x000f220000300a00 */
[----:B------:R-:W-:-:S02]  /*14da0*/  IMAD.MOV.U32 R20, RZ, RZ, R2 ;  /* 0x000000ffff147224 */ /* 0x000fc400078e0002 */
[----:B------:R-:W-:-:S07]  /*14db0*/  IMAD.MOV.U32 R21, RZ, RZ, R0 ;  /* 0x000000ffff157224 */ /* 0x000fce00078e0000 */
[----:B------:R-:W-:Y:S01]  /*14dc0*/  HMMA.16816.F32.BF16 R8, R4, R20, R8 ;  /* 0x000000140408723c */ /* 0x000fe20000041808 */
[----:B----4-:R-:W-:Y:S04]  /*14dd0*/  STL.64 [R1+0x1230], R18 ;  /* 0x0012301201007387 */ /* 0x010fe80000100a00 */
[----:B--2---:R0:W-:Y:S04]  /*14de0*/  STL.64 [R1+0x1228], R16 ;  /* 0x0012281001007387 */ /* 0x0041e80000100a00 */
[----:B0-----:R-:W2:Y:S04]  /*14df0*/  LDL.LU.64 R16, [R1+0x520] ;  /* 0x0005200001107983 */ /* 0x001ea80000300a00 */
[----:B------:R-:W4:Y:S11]  /*14e00*/  LDL.LU.64 R18, [R1+0x528] ;  /* 0x0005280001127983 */ /* 0x000f360000300a00 */
[----:B------:R-:W-:-:S02]  /*14e10*/  IMAD.MOV.U32 R25, RZ, RZ, R10 ;  /* 0x000000ffff197224 */ /* 0x000fc400078e000a */
[----:B------:R-:W-:Y:S02]  /*14e20*/  IMAD.MOV.U32 R24, RZ, RZ, R11 ;  /* 0x000000ffff187224 */ /* 0x000fe400078e000b */
[----:B------:R-:W-:Y:S01]  /*14e30*/  IMAD.MOV.U32 R26, RZ, RZ, R9 ;  /* 0x000000ffff1a7224 */ /* 0x000fe200078e0009 */
[----:B----4-:R-:W-:Y:S04]  /*14e40*/  STL.64 [R1+0x1250], R18 ;  /* 0x0012501201007387 */ /* 0x010fe80000100a00 */
[----:B--2---:R0:W-:Y:S04]  /*14e50*/  STL.64 [R1+0x1248], R16 ;  /* 0x0012481001007387 */ /* 0x0041e80000100a00 */
[----:B0-----:R-:W2:Y:S04]  /*14e60*/  LDL.LU.64 R16, [R1+0x510] ;  /* 0x0005100001107983 */ /* 0x001ea80000300a00 */
[----:B------:R-:W2:Y:S04]  /*14e70*/  LDL.LU.64 R18, [R1+0x518] ;  /* 0x0005180001127983 */ /* 0x000ea80000300a00 */
[----:B------:R0:W-:Y:S04]  /*14e80*/  STL [R1+0x70], R8 ;  /* 0x0000700801007387 */ /* 0x0001e80000100800 */
[----:B------:R-:W3:Y:S04]  /*14e90*/  LDL.LU.64 R10, [R1+0x1270] ;  /* 0x00127000010a7983 */ /* 0x000ee80000300a00 */
[----:B0-----:R-:W3:Y:S04]  /*14ea0*/  LDL.LU.64 R8, [R1+0x1268] ;  /* 0x0012680001087983 */ /* 0x001ee80000300a00 */
[----:B------:R-:W-:Y:S04]  /*14eb0*/  STL.64 [R1+0x1218], R26 ;  /* 0x0012181a01007387 */ /* 0x000fe80000100a00 */
[----:B------:R0:W-:Y:S04]  /*14ec0*/  STL.64 [R1+0x1210], R24 ;  /* 0x0012101801007387 */ /* 0x0001e80000100a00 */
[----:B0-----:R-:W4:Y:S01]  /*14ed0*/  LDL.LU.64 R24, [R1+0x30] ;  /* 0x0000300001187983 */ /* 0x001f220000300a00 */
[----:B---3--:R-:W-:-:S15]  /*14ee0*/  HMMA.16816.F32.BF16 R12, R8, R20, R12 ;  /* 0x00000014080c723c */ /* 0x008fde000004180c */
[----:B------:R-:W-:-:S08]  /*14ef0*/  NOP ;  /* 0x0000000000007918 */ /* 0x000fd00000000000 */
[----:B------:R-:W-:Y:S04]  /*14f00*/  STL.64 [R1+0x60], R12 ;  /* 0x0000600c01007387 */ /* 0x000fe80000100a00 */
[----:B------:R0:W-:Y:S04]  /*14f10*/  STL.64 [R1+0x68], R14 ;  /* 0x0000680e01007387 */ /* 0x0001e80000100a00 */
[----:B0-----:R-:W2:Y:S04]  /*14f20*/  LDL.LU.64 R14, [R1+0x1260] ;  /* 0x00126000010e7983 */ /* 0x001ea80000300a00 */
[----:B------:R-:W2:Y:S02]  /*14f30*/  LDL.LU.64 R12, [R1+0x1258] ;  /* 0x00125800010c7983 */ /* 0x000ea40000300a00 */
[----:B--2---:R-:W-:Y:S02]  /*14f40*/  HMMA.16816.F32.BF16 R20, R12, R20, R16 ;  /* 0x000000140c14723c */ /* 0x004fe40000041810 */
[----:B------:R-:W4:Y:S04]  /*14f50*/  LDL.LU.64 R18, [R1+0x1250] ;  /* 0x0012500001127983 */ /* 0x000f280000300a00 */
[----:B------:R-:W4:-:S15]  /*14f60*/  LDL.LU.64 R16, [R1+0x1248] ;  /* 0x0012480001107983 */ /* 0x000f1e0000300a00 */
[----:B------:R-:W-:-:S02]  /*14f70*/  NOP ;  /* 0x0000000000007918 */ /* 0x000fc40000000000 */
[----:B------:R-:W-:Y:S04]  /*14f80*/  STL.64 [R1+0x50], R20 ;  /* 0x0000501401007387 */ /* 0x000fe80000100a00 */
[----:B------:R0:W-:Y:S04]  /*14f90*/  STL.64 [R1+0x58], R22 ;  /* 0x0000581601007387 */ /* 0x0001e80000100a00 */
[----:B0-----:R-:W4:Y:S04]  /*14fa0*/  LDL.LU.64 R22, [R1+0x1240] ;  /* 0x0012400001167983 */ /* 0x001f280000300a00 */
[----:B------:R-:W4:Y:S02]  /*14fb0*/  LDL.LU.64 R20, [R1+0x1238] ;  /* 0x0012380001147983 */ /* 0x000f240000300a00 */
[----:B----4-:R-:W-:Y:S02]  /*14fc0*/  HMMA.16816.F32.BF16 R20, R20, R24, R16 ;  /* 0x000000181414723c */ /* 0x010fe40000041810 */
[----:B------:R-:W2:Y:S04]  /*14fd0*/  LDL.LU.64 R18, [R1+0x1230] ;  /* 0x0012300001127983 */ /* 0x000ea80000300a00 */
[----:B------:R-:W2:Y:S01]  /*14fe0*/  LDL.LU.64 R16, [R1+0x1228] ;  /* 0x0012280001107983 */ /* 0x000ea20000300a00 */
[----:B------:R-:W-:-:S15]  /*14ff0*/  IMAD.MOV.U32 R3, RZ, RZ, R25 ;  /* 0x000000ffff037224 */ /* 0x000fde00078e0019 */
[----:B------:R-:W-:-:S01]  /*15000*/  NOP ;  /* 0x0000000000007918 */ /* 0x000fc20000000000 */
[----:B------:R0:W-:Y:S04]  /*15010*/  STL.64 [R1+0xc0], R20 ;  /* 0x0000c01401007387 */ /* 0x0001e80000100a00 */
[----:B------:R1:W-:Y:S01]  /*15020*/  STL.64 [R1+0xc8], R22 ;  /* 0x0000c81601007387 */ /* 0x0003e20000100a00 */
[----:B0-----:R-:W-:-:S03]  /*15030*/  IMAD.MOV.U32 R20, RZ, RZ, R24 ;  /* 0x000000ffff147224 */ /* 0x001fc600078e0018 */
[----:B-1----:R-:W3:Y:S04]  /*15040*/  LDL.LU R23, [R1+0x1224] ;  /* 0x0012240001177983 */ /* 0x002ee80000300800 */
[----:B------:R-:W4:Y:S04]  /*15050*/  LDL.LU R21, [R1+0x1220] ;  /* 0x0012200001157983 */ /* 0x000f280000300800 */
[----:B------:R-:W3:Y:S01]  /*15060*/  LDL.LU.64 R26, [R1+0x1218] ;  /* 0x00121800011a7983 */ /* 0x000ee20000300a00 */
[----:B--2---:R-:W-:Y:S03]  /*15070*/  HMMA.16816.F32.BF16 R16, R4, R24, R16 ;  /* 0x000000180410723c */ /* 0x004fe60000041810 */
[----:B------:R-:W2:-:S15]  /*15080*/  LDL.LU.64 R24, [R1+0x1210] ;  /* 0x0012100001187983 */ /* 0x000e9e0000300a00 */
[----:B------:R-:W-:-:S05]  /*15090*/  NOP ;  /* 0x0000000000007918 */ /* 0x000fca0000000000 */
[----:B------:R0:W-:Y:S01]  /*150a0*/  STL.64 [R1+0xb0], R16 ;  /* 0x0000b01001007387 */ /* 0x0001e20000100a00 */
[----:B------:R-:W-:Y:S02]  /*150b0*/  IMAD.MOV.U32 R0, RZ, RZ, R18 ;  /* 0x000000ffff007224 */ /* 0x000fe400078e0012 */
[----:B------:R-:W-:Y:S02]  /*150c0*/  IMAD.MOV.U32 R2, RZ, RZ, R19 ;  /* 0x000000ffff027224 */ /* 0x000fe400078e0013 */
[----:B------:R-:W4:Y:S04]  /*150d0*/  LDL.LU.64 R18, [R1+0x1208] ;  /* 0x0012080001127983 */ /* 0x000f280000300a00 */
[----:B0-----:R-:W4:Y:S04]  /*150e0*/  LDL.LU.64 R16, [R1+0x1200] ;  /* 0x0012000001107983 */ /* 0x001f280000300a00 */
[----:B------:R-:W-:Y:S04]  /*150f0*/  STL.64 [R1+0x11f0], R6 ;  /* 0x0011f00601007387 */ /* 0x000fe80000100a00 */
[----:B------:R0:W-:Y:S02]  /*15100*/  STL.64 [R1+0x11e8], R4 ;  /* 0x0011e80401007387 */ /* 0x0001e40000100a00 */
[----:B0-----:R-:W-:-:S02]  /*15110*/  IMAD.MOV.U32 R4, RZ, RZ, R20 ;  /* 0x000000ffff047224 */ /* 0x001fc400078e0014 */
[----:B------:R-:W-:Y:S01]  /*15120*/  IMAD.MOV.U32 R5, RZ, RZ, R3 ;  /* 0x000000ffff057224 */ /* 0x000fe200078e0003 */
[----:B------:R-:W-:Y:S04]  /*15130*/  STL [R1+0x1184], R0 ;  /* 0x0011840001007387 */ /* 0x000fe80000100800 */
[----:B------:R-:W-:Y:S02]  /*15140*/  STL [R1+0x1180], R2 ;  /* 0x0011800201007387 */ /* 0x000fe40000100800 */
[----:B----4-:R-:W-:-:S15]  /*15150*/  HMMA.16816.F32.BF16 R16, R8, R4, R16 ;  /* 0x000000040810723c */ /* 0x010fde0000041810 */
[----:B------:R-:W-:-:S08]  /*15160*/  NOP ;  /* 0x0000000000007918 */ /* 0x000fd00000000000 */
[----:B------:R-:W-:Y:S04]  /*15170*/  STL.64 [R1+0xa0], R16 ;  /* 0x0000a01001007387 */ /* 0x000fe80000100a00 */
[----:B------:R0:W-:Y:S04]  /*15180*/  STL.64 [R1+0xa8], R18 ;  /* 0x0000a81201007387 */ /* 0x0001e80000100a00 */
[----:B0-----:R-:W4:Y:S04]  /*15190*/  LDL.LU R19, [R1+0x11f8] ;  /* 0x0011f80001137983 */ /* 0x001f280000300800 */
[----:B------:R-:W-:Y:S04]  /*151a0*/  STL.64 [R1+0x11e0], R10 ;  /* 0x0011e00a01007387 */ /* 0x000fe80000100a00 */
[----:B------:R0:W-:Y:S04]  /*151b0*/  STL.64 [R1+0x11d8], R8 ;  /* 0x0011d80801007387 */ /* 0x0001e80000100a00 */
[----:B0-----:R-:W3:Y:S04]  /*151c0*/  LDL.LU.64 R8, [R1+0x4d0] ;  /* 0x0004d00001087983 */ /* 0x001ee80000300a00 */
[----:B------:R-:W3:Y:S02]  /*151d0*/  LDL.LU.64 R10, [R1+0x4d8] ;  /* 0x0004d800010a7983 */ /* 0x000ee40000300a00 */
[----:B---3--:R-:W-:Y:S02]  /*151e0*/  HMMA.16816.F32.BF16 R4, R12, R4, R8 ;  /* 0x000000040c04723c */ /* 0x008fe40000041808 */
[----:B----4-:R-:W-:Y:S04]  /*151f0*/  LDSM.16.MT88.4 R8, [R19+UR6+0x4800] ;  /* 0x004800061308783b */ /* 0x010fe80008004200 */
[----:B------:R-:W-:Y:S04]  /*15200*/  LDSM.16.MT88.4 R16, [R21+UR6+0x4800] ;  /* 0x004800061510783b */ /* 0x000fe80008004200 */
[----:B------:R-:W-:-:S13]  /*15210*/  LDSM.16.MT88.4 R20, [R23+UR6+0x4800] ;  /* 0x004800061714783b */ /* 0x000fda0008004200 */
[----:B------:R-:W-:Y:S01]  /*15220*/  STL.64 [R1+0x90], R4 ;  /* 0x0000900401007387 */ /* 0x000fe20000100a00 */
[----:B------:R-:W-:Y:S02]  /*15230*/  IMAD.MOV.U32 R29, RZ, RZ, R6 ;  /* 0x000000ffff1d7224 */ /* 0x000fe400078e0006 */
[----:B------:R-:W-:Y:S02]  /*15240*/  IMAD.MOV.U32 R3, RZ, RZ, R7 ;  /* 0x000000ffff037224 */ /* 0x000fe400078e0007 */
[----:B------:R-:W0:Y:S04]  /*15250*/  LDSM.16.M88.4 R4, [R28+UR8+0x800] ;  /* 0x000800081c04783b */ /* 0x000e280008000200 */
[----:B------:R-:W-:Y:S04]  /*15260*/  STL.64 [R1+0x11d0], R14 ;  /* 0x0011d00e01007387 */ /* 0x000fe80000100a00 */
[----:B------:R-:W-:Y:S04]  /*15270*/  STL.64 [R1+0x11c8], R12 ;  /* 0x0011c80c01007387 */ /* 0x000fe80000100a00 */
[----:B------:R-:W-:Y:S04]  /*15280*/  STL [R1+0x117c], R3 ;  /* 0x00117c0301007387 */ /* 0x000fe80000100800 */
[----:B------:R-:W-:Y:S01]  /*15290*/  STL [R1+0x1178], R29 ;  /* 0x0011781d01007387 */ /* 0x000fe20000100800 */
[----:B0-----:R-:W-:-:S03]  /*152a0*/  IMAD.MOV.U32 R2, RZ, RZ, R4 ;  /* 0x000000ffff027224 */ /* 0x001fc600078e0004 */
[----:B------:R0:W-:Y:S01]  /*152b0*/  STL.64 [R1+0x48], R6 ;  /* 0x0000480601007387 */ /* 0x0001e20000100a00 */
[----:B------:R-:W-:-:S03]  /*152c0*/  IMAD.MOV.U32 R0, RZ, RZ, R5 ;  /* 0x000000ffff007224 */ /* 0x000fc600078e0005 */
[----:B------:R-:W3:Y:S04]  /*152d0*/  LDL.LU.64 R4, [R1+0x4e0] ;  /* 0x0004e00001047983 */ /* 0x000ee80000300a00 */
[----:B0-----:R-:W3:Y:S04]  /*152e0*/  LDL.LU.64 R6, [R1+0x4e8] ;  /* 0x0004e80001067983 */ /* 0x001ee80000300a00 */
[----:B------:R-:W-:Y:S04]  /*152f0*/  STL.64 [R1], R8 ;  /* 0x0000000801007387 */ /* 0x000fe80000100a00 */
[----:B------:R-:W-:Y:S04]  /*15300*/  STL.64 [R1+0x8], R10 ;  /* 0x0000080a01007387 */ /* 0x000fe80000100a00 */
[----:B------:R0:W-:Y:S04]  /*15310*/  STL.64 [R1+0x11a0], R18 ;  /* 0x0011a01201007387 */ /* 0x0001e80000100a00 */
[----:B------:R1:W-:Y:S04]  /*15320*/  STL.64 [R1+0x1198], R16 ;  /* 0x0011981001007387 */ /* 0x0003e80000100a00 */
[----:B0-----:R-:W4:Y:S04]  /*15330*/  LDL.64 R18, [R1+0x8] ;  /* 0x0000080001127983 */ /* 0x001f280000100a00 */
[----:B-1----:R-:W2:Y:S04]  /*15340*/  LDL.64 R16, [R1] ;  /* 0x0000000001107983 */ /* 0x002ea80000100a00 */
[----:B----4-:R-:W-:Y:S04]  /*15350*/  STL.64 [R1+0x11b0], R18 ;  /* 0x0011b01201007387 */ /* 0x010fe80000100a00 */
[----:B--2---:R-:W-:Y:S04]  /*15360*/  STL.64 [R1+0x11a8], R16 ;  /* 0x0011a81001007387 */ /* 0x004fe80000100a00 */
[----:B------:R-:W2:Y:S04]  /*15370*/  LDL.LU.64 R8, [R1+0x4c0] ;  /* 0x0004c00001087983 */ /* 0x000ea80000300a00 */
[----:B------:R-:W2:Y:S04]  /*15380*/  LDL.LU.64 R10, [R1+0x4c8] ;  /* 0x0004c800010a7983 */ /* 0x000ea80000300a00 */
[----:B------:R-:W4:Y:S04]  /*15390*/  LDL.LU.64 R12, [R1+0x4b0] ;  /* 0x0004b000010c7983 */ /* 0x000f280000300a00 */
[----:B------:R-:W4:Y:S04]  /*153a0*/  LDL.LU.64 R14, [R1+0x4b8] ;  /* 0x0004b800010e7983 */ /* 0x000f280000300a00 */
[----:B------:R-:W-:Y:S04]  /*153b0*/  STL.64 [R1+0x1190], R22 ;  /* 0x0011901601007387 */ /* 0x000fe80000100a00 */
[----:B------:R0:W-:Y:S04]  /*153c0*/  STL.64 [R1+0x1188], R20 ;  /* 0x0011881401007387 */ /* 0x0001e80000100a00 */
[----:B0-----:R-:W3:Y:S01]  /*153d0*/  LDL.LU R20, [R1+0x70] ;  /* 0x0000700001147983 */ /* 0x001ee20000300800 */
[----:B------:R-:W-:-:S02]  /*153e0*/  IMAD.MOV.U32 R22, RZ, RZ, R25 ;  /* 0x000000ffff167224 */ /* 0x000fc400078e0019 */
[----:B------:R-:W-:Y:S02]  /*153f0*/  IMAD.MOV.U32 R23, RZ, RZ, R24 ;  /* 0x000000ffff177224 */ /* 0x000fe400078e0018 */
[----:B------:R-:W-:Y:S02]  /*15400*/  IMAD.MOV.U32 R21, RZ, RZ, R26 ;  /* 0x000000ffff157224 */ /* 0x000fe400078e001a */
[----:B------:R-:W-:Y:S01]  /*15410*/  IMAD.MOV.U32 R16, RZ, RZ, R2 ;  /* 0x000000ffff107224 */ /* 0x000fe200078e0002 */
[----:B------:R0:W-:Y:S01]  /*15420*/  STL.64 [R1+0x11c0], R22 ;  /* 0x0011c01601007387 */ /* 0x0001e20000100a00 */
[----:B------:R-:W-:-:S03]  /*15430*/  IMAD.MOV.U32 R17, RZ, RZ, R0 ;  /* 0x000000ffff117224 */ /* 0x000fc600078e0000 */
[----:B------:R-:W1:Y:S04]  /*15440*/  LDSM.16.MT88.4 R24, [R27+UR6+0x4800] ;  /* 0x004800061b18783b */ /* 0x000e680008004200 */
[----:B---3--:R3:W-:Y:S04]  /*15450*/  STL.64 [R1+0x11b8], R20 ;  /* 0x0011b81401007387 */ /* 0x0087e80000100a00 */
[----:B0-----:R-:W2:Y:S04]  /*15460*/  LDL.64 R22, [R1+0x18] ;  /* 0x0000180001167983 */ /* 0x001ea80000100a00 */
[----:B---3--:R-:W2:Y:S02]  /*15470*/  LDL.64 R20, [R1+0x10] ;  /* 0x0000100001147983 */ /* 0x008ea40000100a00 */
[----:B--2---:R-:W-:-:S15]  /*15480*/  HMMA.16816.F32.BF16 R4, R20, R16, R4 ;  /* 0x000000101404723c */ /* 0x004fde0000041804 */
[----:B------:R-:W-:-:S08]  /*15490*/  NOP ;  /* 0x0000000000007918 */ /* 0x000fd00000000000 */
[----:B------:R-:W-:Y:S04]  /*154a0*/  STL.64 [R1+0x140], R4 ;  /* 0x0001400401007387 */ /* 0x000fe80000100a00 */
[----:B------:R0:W-:Y:S04]  /*154b0*/  STL.64 [R1+0x148], R6 ;  /* 0x0001480601007387 */ /* 0x0001e80000100a00 */
[----:B0-----:R-:W2:Y:S04]  /*154c0*/  LDL.LU.64 R6, [R1+0x11f0] ;  /* 0x0011f00001067983 */ /* 0x001ea80000300a00 */
[----:B------:R-:W2:Y:S01]  /*154d0*/  LDL.LU.64 R4, [R1+0x11e8] ;  /* 0x0011e80001047983 */ /* 0x000ea20000300a00 */
[----:B------:R-:W-:-:S02]  /*154e0*/  IMAD.MOV.U32 R0, RZ, RZ, R20 ;  /* 0x000000ffff007224 */ /* 0x000fc400078e0014 */
[----:B------:R-:W-:Y:S02]  /*154f0*/  IMAD.MOV.U32 R2, RZ, RZ, R21 ;  /* 0x000000ffff027224 */ /* 0x000fe400078e0015 */
[----:B------:R-:W-:Y:S01]  /*15500*/  IMAD.MOV.U32 R3, RZ, RZ, R22 ;  /* 0x000000ffff037224 */ /* 0x000fe200078e0016 */
[----:B------:R-:W3:Y:S01]  /*15510*/  LDL.LU.64 R20, [R1+0x490] ;  /* 0x0004900001147983 */ /* 0x000ee20000300a00 */
[----:B------:R-:W-:-:S03]  /*15520*/  IMAD.MOV.U32 R29, RZ, RZ, R23 ;  /* 0x000000ffff1d7224 */ /* 0x000fc600078e0017 */
[----:B------:R-:W3:Y:S01]  /*15530*/  LDL.LU.64 R22, [R1+0x498] ;  /* 0x0004980001167983 */ /* 0x000ee20000300a00 */
[----:B--2---:R-:W-:-:S15]  /*15540*/  HMMA.16816.F32.BF16 R8, R4, R16, R8 ;  /* 0x000000100408723c */ /* 0x004fde0000041808 */
[----:B------:R-:W-:-:S08]  /*15550*/  NOP ;  /* 0x0000000000007918 */ /* 0x000fd00000000000 */
[----:B------:R-:W-:Y:S04]  /*15560*/  STL.64 [R1+0x130], R8 ;  /* 0x0001300801007387 */ /* 0x000fe80000100a00 */
[----:B------:R0:W-:Y:S04]  /*15570*/  STL.64 [R1+0x138], R10 ;  /* 0x0001380a01007387 */ /* 0x0001e80000100a00 */
[----:B0-----:R-:W4:Y:S04]  /*15580*/  LDL.LU.64 R10, [R1+0x11e0] ;  /* 0x0011e000010a7983 */ /* 0x001f280000300a00 */
[----:B------:R-:W4:Y:S04]  /*15590*/  LDL.LU.64 R8, [R1+0x11d8] ;  /* 0x0011d80001087983 */ /* 0x000f280000300a00 */
[----:B------:R0:W-:Y:S04]  /*155a0*/  STL.64 [R1+0x1168], R6 ;  /* 0x0011680601007387 */ /* 0x0001e80000100a00 */
[----:B------:R-:W-:Y:S04]  /*155b0*/  STL.64 [R1+0x1160], R4 ;  /* 0x0011600401007387 */ /* 0x000fe80000100a00 */
[----:B0-----:R-:W2:Y:S04]  /*155c0*/  LDL.LU R6, [R1+0x28] ;  /* 0x0000280001067983 */ /* 0x001ea80000300800 */
[----:B------:R-:W2:Y:S01]  /*155d0*/  LDL.LU R7, [R1+0x2c] ;  /* 0x00002c0001077983 */ /* 0x000ea20000300800 */
[----:B----4-:R-:W-:-:S15]  /*155e0*/  HMMA.16816.F32.BF16 R12, R8, R16, R12 ;  /* 0x00000010080c723c */ /* 0x010fde000004180c */
[----:B------:R-:W-:-:S08]  /*155f0*/  NOP ;  /* 0x0000000000007918 */ /* 0x000fd00000000000 */
[----:B------:R-:W-:Y:S04]  /*15600*/  STL.64 [R1+0x120], R12 ;  /* 0x0001200c01007387 */ /* 0x000fe80000100a00 */
[----:B------:R0:W-:Y:S04]  /*15610*/  STL.64 [R1+0x128], R14 ;  /* 0x0001280e01007387 */ /* 0x0001e80000100a00 */
[----:B0-----:R-:W3:Y:S04]  /*15620*/  LDL.LU.64 R14, [R1+0x11d0] ;  /* 0x0011d000010e7983 */ /* 0x001ee80000300a00 */
[----:B------:R-:W3:Y:S04]  /*15630*/  LDL.LU.64 R12, [R1+0x11c8] ;  /* 0x0011c800010c7983 */ /* 0x000ee80000300a00 */
[----:B------:R-:W-:Y:S04]  /*15640*/  STL.64 [R1+0x1158], R10 ;  /* 0x0011580a01007387 */ /* 0x000fe80000100a00 */
[----:B------:R0:W-:Y:S04]  /*15650*/  STL.64 [R1+0x1150], R8 ;  /* 0x0011500801007387 */ /* 0x0001e80000100a00 */
[----:B0-----:R-:W2:Y:S04]  /*15660*/  LDL.LU R8, [R1+0x80] ;  /* 0x0000800001087983 */ /* 0x001ea80000300800 */
[----:B------:R-:W2:Y:S04]  /*15670*/  LDL.LU R9, [R1+0x84] ;  /* 0x0000840001097983 */ /* 0x000ea80000300800 */
[----:B------:R-:W2:Y:S04]  /*15680*/  LDL.LU R10, [R1+0x88] ;  /* 0x00008800010a7983 */ /* 0x000ea80000300800 */
[----:B------:R-:W2:Y:S01]  /*15690*/  LDL.LU R11, [R1+0x8c] ;  /* 0x00008c00010b7983 */ /* 0x000ea20000300800 */
[----:B---3--:R-:W-:Y:S03]  /*156a0*/  HMMA.16816.F32.BF16 R16, R12, R16, R20 ;  /* 0x000000100c10723c */ /* 0x008fe60000041814 */
[----:B------:R-:W3:Y:S04]  /*156b0*/  LDL.LU.64 R22, [R1+0x11c0] ;  /* 0x0011c00001167983 */ /* 0x000ee80000300a00 */
[----:B------:R-:W3:-:S15]  /*156c0*/  LDL.LU.64 R20, [R1+0x11b8] ;  /* 0x0011b80001147983 */ /* 0x000ede0000300a00 */
[----:B------:R-:W-:-:S01]  /*156d0*/  NOP ;  /* 0x0000000000007918 */ /* 0x000fc20000000000 */
[----:B------:R-:W-:Y:S04]  /*156e0*/  STL.64 [R1+0x110], R16 ;  /* 0x0001101001007387 */ /* 0x000fe80000100a00 */
[----:B------:R0:W-:Y:S04]  /*156f0*/  STL.64 [R1+0x118], R18 ;  /* 0x0001181201007387 */ /* 0x0001e80000100a00 */
[----:B0-----:R-:W2:Y:S04]  /*15700*/  LDL.LU.64 R18, [R1+0x11b0] ;  /* 0x0011b00001127983 */ /* 0x001ea80000300a00 */
[----:B------:R-:W2:Y:S04]  /*15710*/  LDL.LU.64 R16, [R1+0x11a8] ;  /* 0x0011a80001107983 */ /* 0x000ea80000300a00 */
[----:B------:R-:W-:Y:S04]  /*15720*/  STL.64 [R1+0x1148], R14 ;  /* 0x0011480e01007387 */ /* 0x000fe80000100a00 */
[----:B------:R0:W-:Y:S04]  /*15730*/  STL.64 [R1+0x1140], R12 ;  /* 0x0011400c01007387 */ /* 0x0001e80000100a00 */
[----:B0-----:R-:W1:Y:S04]  /*15740*/  LDL.LU R12, [R1+0x50] ;  /* 0x00005000010c7983 */ /* 0x001e680000300800 */
[----:B------:R-:W1:Y:S04]  /*15750*/  LDL.LU R13, [R1+0x54] ;  /* 0x00005400010d7983 */ /* 0x000e680000300800 */
[----:B------:R-:W1:Y:S04]  /*15760*/  LDL.LU R14, [R1+0x58] ;  /* 0x00005800010e7983 */ /* 0x000e680000300800 */
[----:B------:R-:W1:Y:S01]  /*15770*/  LDL.LU R15, [R1+0x5c] ;  /* 0x00005c00010f7983 */ /* 0x000e620000300800 */
[----:B--2---:R-:W-:-:S15]  /*15780*/  HMMA.16816.F32.BF16 R8, R16, R6, R8 ;  /* 0x000000061008723c */ /* 0x004fde0000041808 */
[----:B------:R-:W-:-:S08]  /*15790*/  NOP ;  /* 0x0000000000007918 */ /* 0x000fd00000000000 */
[----:B------:R0:W-:Y:S04]  /*157a0*/  STL.64 [R1+0x550], R8 ;  /* 0x0005500801007387 */ /* 0x0001e80000100a00 */
[----:B------:R2:W-:Y:S01]  /*157b0*/  STL.64 [R1+0x558], R10 ;  /* 0x0005580a01007387 */ /* 0x0005e20000100a00 */
[----:B0-----:R-:W-:Y:S02]  /*157c0*/  IMAD.MOV.U32 R9, RZ, RZ, R18 ;  /* 0x000000ffff097224 */ /* 0x001fe400078e0012 */
[----:B------:R-:W-:Y:S02]  /*157d0*/  IMAD.MOV.U32 R8, RZ, RZ, R19 ;  /* 0x000000ffff087224 */ /* 0x000fe400078e0013 */
[----:B--2---:R-:W-:Y:S01]  /*157e0*/  IMAD.MOV.U32 R11, RZ, RZ, R16 ;  /* 0x000000ffff0b7224 */ /* 0x004fe200078e0010 */
[----:B------:R-:W3:Y:S01]  /*157f0*/  LDL.LU.64 R18, [R1+0x11a0] ;  /* 0x0011a00001127983 */ /* 0x000ee20000300a00 */
[----:B------:R-:W-:-:S03]  /*15800*/  IMAD.MOV.U32 R10, RZ, RZ, R17 ;  /* 0x000000ffff0a7224 */ /* 0x000fc600078e0011 */
[----:B------:R-:W3:Y:S02]  /*15810*/  LDL.LU.64 R16, [R1+0x1198] ;  /* 0x0011980001107983 */ /* 0x000ee40000300a00 */
[----:B---3--:R-:W-:-:S15]  /*15820*/  HMMA.16816.F32.BF16 R20, R16, R6, R20 ;  /* 0x000000061014723c */ /* 0x008fde0000041814 */
[----:B------:R-:W-:-:S08]  /*15830*/  NOP ;  /* 0x0000000000007918 */ /* 0x000fd00000000000 */
[----:B------:R-:W-:Y:S04]  /*15840*/  STL.64 [R1+0x540], R20 ;  /* 0x0005401401007387 */ /* 0x000fe80000100a00 */
[----:B------:R0:W-:Y:S04]  /*15850*/  STL.64 [R1+0x548], R22 ;  /* 0x0005481601007387 */ /* 0x0001e80000100a00 */
[----:B0-----:R-:W2:Y:S04]  /*15860*/  LDL.LU.64 R22, [R1+0x1190] ;  /* 0x0011900001167983 */ /* 0x001ea80000300a00 */
[----:B------:R-:W3:Y:S04]  /*15870*/  LDL.LU.64 R20, [R1+0x1188] ;  /* 0x0011880001147983 */ /* 0x000ee80000300a00 */
[----:B------:R-:W-:Y:S04]  /*15880*/  STL.64 [R1+0x1108], R18 ;  /* 0x0011081201007387 */ /* 0x000fe80000100a00 */
[----:B------:R0:W-:Y:S04]  /*15890*/  STL.64 [R1+0x1100], R16 ;  /* 0x0011001001007387 */ /* 0x0001e80000100a00 */
[----:B0-----:R-:W4:Y:S04]  /*158a0*/  LDL.LU R16, [R1+0x60] ;  /* 0x0000600001107983 */ /* 0x001f280000300800 */
[----:B------:R-:W4:Y:S04]  /*158b0*/  LDL.LU R17, [R1+0x64] ;  /* 0x0000640001117983 */ /* 0x000f280000300800 */
[----:B------:R-:W4:Y:S04]  /*158c0*/  LDL.LU R18, [R1+0x68] ;  /* 0x0000680001127983 */ /* 0x000f280000300800 */
[----:B------:R-:W4:Y:S01]  /*158d0*/  LDL.LU R19, [R1+0x6c] ;  /* 0x00006c0001137983 */ /* 0x000f220000300800 */
[-C--:B-1----:R-:W-:Y:S03]  /*158e0*/  HMMA.16816.F32.BF16 R12, R24, R6.reuse, R12 ;  /* 0x00000006180c723c */ /* 0x082fe6000004180c */
[----:B--2---:R-:W-:Y:S04]  /*158f0*/  STL.64 [R1+0x10f8], R22 ;  /* 0x0010f81601007387 */ /* 0x004fe80000100a00 */
[----:B---3--:R-:W-:Y:S01]  /*15900*/  STL.64 [R1+0x10f0], R20 ;  /* 0x0010f01401007387 */ /* 0x008fe20000100a00 */
[----:B----4-:R-:W-:-:S15]  /*15910*/  HMMA.16816.F32.BF16 R16, R20, R6, R16 ;  /* 0x000000061410723c */ /* 0x010fde0000041810 */
[----:B------:R-:W-:-:S08]  /*15920*/  NOP ;  /* 0x0000000000007918 */ /* 0x000fd00000000000 */
[----:B------:R0:W-:Y:S04]  /*15930*/  STL.64 [R1+0x530], R16 ;  /* 0x0005301001007387 */ /* 0x0001e80000100a00 */
[----:B------:R1:W-:Y:S04]  /*15940*/  STL.64 [R1+0x538], R18 ;  /* 0x0005381201007387 */ /* 0x0003e80000100a00 */
[----:B------:R-:W2:Y:S04]  /*15950*/  LDL.LU.64 R4, [R1+0x4a0] ;  /* 0x0004a00001047983 */ /* 0x000ea80000300a00 */
[----:B------:R-:W2:Y:S01]  /*15960*/  LDL.LU.64 R6, [R1+0x4a8] ;  /* 0x0004a80001067983 */ /* 0x000ea20000300a00 */
[----:B0-----:R-:W-:-:S03]  /*15970*/  IMAD.MOV.U32 R16, RZ, RZ, R11 ;  /* 0x000000ffff107224 */ /* 0x001fc600078e000b */
[----:B------:R-:W-:Y:S01]  /*15980*/  STL.64 [R1+0x510], R12 ;  /* 0x0005100c01007387 */ /* 0x000fe20000100a00 */
[----:B-1----:R-:W-:Y:S02]  /*15990*/  IMAD.MOV.U32 R18, RZ, RZ, R9 ;  /* 0x000000ffff127224 */ /* 0x002fe400078e0009 */
[----:B------:R-:W-:Y:S01]  /*159a0*/  IMAD.MOV.U32 R19, RZ, RZ, R8 ;  /* 0x000000ffff137224 */ /* 0x000fe200078e0008 */
[----:B------:R-:W-:Y:S01]  /*159b0*/  STL.64 [R1+0x518], R14 ;  /* 0x0005180e01007387 */ /* 0x000fe20000100a00 */
[----:B------:R-:W-:-:S03]  /*159c0*/  IMAD.MOV.U32 R17, RZ, RZ, R10 ;  /* 0x000000ffff117224 */ /* 0x000fc600078e000a */
[----:B------:R-:W-:Y:S04]  /*159d0*/  STL.64 [R1+0x1118], R26 ;  /* 0x0011181a01007387 */ /* 0x000fe80000100a00 */
[----:B------:R0:W-:Y:S04]  /*159e0*/  STL.64 [R1+0x1110], R24 ;  /* 0x0011101801007387 */ /* 0x0001e80000100a00 */
[----:B------:R-:W3:Y:S04]  /*159f0*/  LDL.LU.64 R8, [R1+0x480] ;  /* 0x0004800001087983 */ /* 0x000ee80000300a00 */
[----:B------:R-:W3:Y:S04]  /*15a00*/  LDL.LU.64 R10, [R1+0x488] ;  /* 0x00048800010a7983 */ /* 0x000ee80000300a00 */
[----:B------:R-:W-:Y:S04]  /*15a10*/  STL.64 [R1+0x1128], R18 ;  /* 0x0011281201007387 */ /* 0x000fe80000100a00 */
[----:B------:R-:W-:Y:S04]  /*15a20*/  STL.64 [R1+0x1120], R16 ;  /* 0x0011201001007387 */ /* 0x000fe80000100a00 */
[----:B0-----:R-:W4:Y:S04]  /*15a30*/  LDL.LU R24, [R1+0xc0] ;  /* 0x0000c00001187983 */ /* 0x001f280000300800 */
[----:B------:R-:W4:Y:S04]  /*15a40*/  LDL.LU R25, [R1+0xc4] ;  /* 0x0000c40001197983 */ /* 0x000f280000300800 */
[----:B------:R-:W2:Y:S04]  /*15a50*/  LDL.LU R26, [R1+0xc8] ;  /* 0x0000c800011a7983 */ /* 0x000ea80000300800 */
[----:B------:R-:W2:Y:S04]  /*15a60*/  LDL.LU R27, [R1+0xcc] ;  /* 0x0000cc00011b7983 */ /* 0x000ea80000300800 */
[----:B------:R-:W3:Y:S04]  /*15a70*/  LDL.LU.64 R12, [R1+0x470] ;  /* 0x00047000010c7983 */ /* 0x000ee80000300a00 */
[----:B------:R-:W3:Y:S04]  /*15a80*/  LDL.LU.64 R14, [R1+0x478] ;  /* 0x00047800010e7983 */ /* 0x000ee80000300a00 */
[----:B------:R-:W0:Y:S04]  /*15a90*/  LDSM.16.M88.4 R16, [R28+UR8+0xc00] ;  /* 0x000c00081c10783b */ /* 0x000e280008000200 */
[----:B--2---:R-:W-:Y:S04]  /*15aa0*/  STL.64 [R1+0x1138], R26 ;  /* 0x0011381a01007387 */ /* 0x004fe80000100a00 */
[----:B----4-:R1:W-:Y:S02]  /*15ab0*/  STL.64 [R1+0x1130], R24 ;  /* 0x0011301801007387 */ /* 0x0103e40000100a00 */
[----:B-1----:R-:W-:-:S02]  /*15ac0*/  IMAD.MOV.U32 R24, RZ, RZ, R0 ;  /* 0x000000ffff187224 */ /* 0x002fc400078e0000 */
[----:B------:R-:W2:Y:S01]  /*15ad0*/  LDL.LU R0, [R1+0x1184] ;  /* 0x0011840001007983 */ /* 0x000ea20000300800 */
[----:B------:R-:W-:-:S03]  /*15ae0*/  IMAD.MOV.U32 R25, RZ, RZ, R2 ;  /* 0x000000ffff197224 */ /* 0x000fc600078e0002 */
[----:B------:R-:W4:Y:S01]  /*15af0*/  LDL.LU R2, [R1+0x1180] ;  /* 0x0011800001027983 */ /* 0x000f220000300800 */
[----:B------:R-:W-:Y:S02]  /*15b00*/  IMAD.MOV.U32 R26, RZ, RZ, R3 ;  /* 0x000000ffff1a7224 */ /* 0x000fe400078e0003 */
[----:B------:R-:W-:Y:S01]  /*15b10*/  IMAD.MOV.U32 R27, RZ, RZ, R29 ;  /* 0x000000ffff1b7224 */ /* 0x000fe200078e001d */
[----:B------:R-:W3:Y:S04]  /*15b20*/  LDL.LU R3, [R1+0x117c] ;  /* 0x00117c0001037983 */ /* 0x000ee80000300800 */
[----:B------:R-:W3:Y:S04]  /*15b30*/  LDL.LU R29, [R1+0x1178] ;  /* 0x00117800011d7983 */ /* 0x000ee80000300800 */
[----:B------:R-:W3:Y:S01]  /*15b40*/  LDL.LU R20, [R1+0xb0] ;  /* 0x0000b00001147983 */ /* 0x000ee20000300800 */
[----:B0-----:R-:W-:Y:S03]  /*15b50*/  HMMA.16816.F32.BF16 R24, R24, R16, R4 ;  /* 0x000000101818723c */ /* 0x001fe60000041804 */
[----:B------:R-:W3:Y:S01]  /*15b60*/  LDL.LU R21, [R1+0xb4] ;  /* 0x0000b40001157983 */ /* 0x000ee20000300800 */
[----:B--2---:R-:W-:-:S03]  /*15b70*/  IMAD.MOV.U32 R22, RZ, RZ, R0 ;  /* 0x000000ffff167224 */ /* 0x004fc600078e0000 */
[----:B------:R-:W2:Y:S01]  /*15b80*/  LDL.LU R0, [R1+0x1174] ;  /* 0x0011740001007983 */ /* 0x000ea20000300800 */
[----:B----4-:R-:W-:-:S03]  /*15b90*/  IMAD.MOV.U32 R23, RZ, RZ, R2 ;  /* 0x000000ffff177224 */ /* 0x010fc600078e0002 */
[----:B------:R-:W4:Y:S04]  /*15ba0*/  LDL.LU R2, [R1+0x1170] ;  /* 0x0011700001027983 */ /* 0x000f280000300800 */
[----:B------:R-:W-:Y:S04]  /*15bb0*/  STL.64 [R1+0x28], R18 ;  /* 0x0000281201007387 */ /* 0x000fe80000100a00 */
[----:B------:R-:W3:Y:S04]  /*15bc0*/  LDL.LU.64 R6, [R1+0x1168] ;  /* 0x0011680001067983 */ /* 0x000ee80000300a00 */
[----:B------:R-:W3:Y:S04]  /*15bd0*/  LDL.LU.64 R4, [R1+0x1160] ;  /* 0x0011600001047983 */ /* 0x000ee80000300a00 */
[----:B------:R0:W-:Y:S04]  /*15be0*/  STL.64 [R1+0x100], R24 ;  /* 0x0001001801007387 */ /* 0x0001e80000100a00 */
[----:B------:R1:W-:Y:S04]  /*15bf0*/  STL.64 [R1+0x108], R26 ;  /* 0x0001081a01007387 */ /* 0x0003e80000100a00 */
[----:B0-----:R-:W2:Y:S04]  /*15c00*/  LDL.LU.64 R24, [R1+0x450] ;  /* 0x0004500001187983 */ /* 0x001ea80000300a00 */
[----:B-1----:R-:W2:Y:S01]  /*15c10*/  LDL.LU.64 R26, [R1+0x458] ;  /* 0x00045800011a7983 */ /* 0x002ea20000300a00 */
[----:B---3--:R-:W-:-:S15]  /*15c20*/  HMMA.16816.F32.BF16 R8, R4, R16, R8 ;  /* 0x000000100408723c */ /* 0x008fde0000041808 */
[----:B------:R-:W-:-:S08]  /*15c30*/  NOP ;  /* 0x0000000000007918 */ /* 0x000fd00000000000 */
[----:B------:R-:W-:Y:S04]  /*15c40*/  STL.64 [R1+0xf0], R8 ;  /* 0x0000f00801007387 */ /* 0x000fe80000100a00 */
[----:B------:R0:W-:Y:S04]  /*15c50*/  STL.64 [R1+0xf8], R10 ;  /* 0x0000f80a01007387 */ /* 0x0001e80000100a00 */
[----:B0-----:R-:W3:Y:S04]  /*15c60*/  LDL.LU.64 R10, [R1+0x1158] ;  /* 0x00115800010a7983 */ /* 0x001ee80000300a00 */
[----:B------:R-:W3:Y:S04]  /*15c70*/  LDL.LU.64 R8, [R1+0x1150] ;  /* 0x0011500001087983 */ /* 0x000ee80000300a00 */
[----:B------:R4:W-:Y:S04]  /*15c80*/  STL.64 [R1+0x10e8], R6 ;  /* 0x0010e80601007387 */ /* 0x0009e80000100a00 */
[----:B------:R-:W-:Y:S01]  /*15c90*/  STL.64 [R1+0x10e0], R4 ;  /* 0x0010e00401007387 */ /* 0x000fe20000100a00 */
[----:B----4-:R-:W-:-:S02]  /*15ca0*/  IMAD.MOV.U32 R6, RZ, RZ, R2 ;  /* 0x000000ffff067224 */ /* 0x010fc400078e0002 */
[----:B--2---:R-:W-:Y:S01]  /*15cb0*/  IMAD.MOV.U32 R7, RZ, RZ, R0 ;  /* 0x000000ffff077224 */ /* 0x004fe200078e0000 */
[----:B---3--:R-:W-:-:S15]  /*15cc0*/  HMMA.16816.F32.BF16 R12, R8, R16, R12 ;  /* 0x00000010080c723c */ /* 0x008fde000004180c */
[----:B------:R-:W-:-:S08]  /*15cd0*/  NOP ;  /* 0x0000000000007918 */ /* 0x000fd00000000000 */
[----:B------:R0:W-:Y:S01]  /*15ce0*/  STL.64 [R1+0xe0], R12 ;  /* 0x0000e00c01007387 */ /* 0x0001e20000100a00 */
[----:B------:R-:W-:Y:S02]  /*15cf0*/  IMAD.MOV.U32 R2, RZ, RZ, R14 ;  /* 0x000000ffff027224 */ /* 0x000fe400078e000e */
[----:B------:R-:W-:Y:S02]  /*15d00*/  IMAD.MOV.U32 R0, RZ, RZ, R15 ;  /* 0x000000ffff007224 */ /* 0x000fe400078e000f */
[----:B------:R-:W2:Y:S04]  /*15d10*/  LDL.LU.64 R14, [R1+0x1148] ;  /* 0x00114800010e7983 */ /* 0x000ea80000300a00 */
[----:B0-----:R-:W2:Y:S04]  /*15d20*/  LDL.LU.64 R12, [R1+0x1140] ;  /* 0x00114000010c7983 */ /* 0x001ea80000300a00 */
[----:B------:R-:W-:Y:S04]  /*15d30*/  STL.64 [R1+0x10d8], R10 ;  /* 0x0010d80a01007387 */ /* 0x000fe80000100a00 */
[----:B------:R0:W-:Y:S04]  /*15d40*/  STL.64 [R1+0x10d0], R8 ;  /* 0x0010d00801007387 */ /* 0x0001e80000100a00 */
[----:B0-----:R-:W3:Y:S04]  /*15d50*/  LDL.LU R8, [R1+0x90] ;  /* 0x0000900001087983 */ /* 0x001ee80000300800 */
[----:B------:R-:W3:Y:S01]  /*15d60*/  LDL.LU R9, [R1+0x94] ;  /* 0x0000940001097983 */ /* 0x000ee20000300800 */
[----:B------:R-:W-:-:S03]  /*15d70*/  IMAD.MOV.U32 R10, RZ, RZ, R29 ;  /* 0x000000ffff0a7224 */ /* 0x000fc600078e001d */
[----:B------:R-:W-:Y:S01]  /*15d80*/  STL [R1+0x105c], R0 ;  /* 0x00105c0001007387 */ /* 0x000fe20000100800 */
[----:B------:R-:W-:-:S03]  /*15d90*/  IMAD.MOV.U32 R11, RZ, RZ, R3 ;  /* 0x000000ffff0b7224 */ /* 0x000fc600078e0003 */
[----:B------:R-:W-:Y:S01]  /*15da0*/  STL [R1+0x1058], R2 ;  /* 0x0010580201007387 */ /* 0x000fe20000100800 */
[----:B--2---:R-:W-:Y:S03]  /*15db0*/  HMMA.16816.F32.BF16 R16, R12, R16, R24 ;  /* 0x000000100c10723c */ /* 0x004fe60000041818 */
[----:B------:R-:W2:Y:S04]  /*15dc0*/  LDL.LU.64 R26, [R1+0x1138] ;  /* 0x00113800011a7983 */ /* 0x000ea80000300a00 */
[----:B------:R-:W2:-:S15]  /*15dd0*/  LDL.LU.64 R24, [R1+0x1130] ;  /* 0x0011300001187983 */ /* 0x000e9e0000300a00 */
[----:B------:R-:W-:-:S01]  /*15de0*/  NOP ;  /* 0x0000000000007918 */ /* 0x000fc20000000000 */
[----:B------:R0:W-:Y:S01]  /*15df0*/  STL.64 [R1+0xd0], R16 ;  /* 0x0000d01001007387 */ /* 0x0001e20000100a00 */
[----:B------:R-:W-:Y:S02]  /*15e00*/  IMAD.MOV.U32 R29, RZ, RZ, R18 ;  /* 0x000000ffff1d7224 */ /* 0x000fe400078e0012 */
[----:B------:R-:W-:Y:S02]  /*15e10*/  IMAD.MOV.U32 R3, RZ, RZ, R19 ;  /* 0x000000ffff037224 */ /* 0x000fe400078e0013 */
[----:B------:R-:W2:Y:S04]  /*15e20*/  LDL.LU.64 R18, [R1+0x1128] ;  /* 0x0011280001127983 */ /* 0x000ea80000300a00 */
[----:B0-----:R-:W2:Y:S04]  /*15e30*/  LDL.LU.64 R16, [R1+0x1120] ;  /* 0x0011200001107983 */ /* 0x001ea80000300a00 */
[----:B------:R-:W-:Y:S04]  /*15e40*/  STL.64 [R1+0x10c8], R14 ;  /* 0x0010c80e01007387 */ /* 0x000fe80000100a00 */
[----:B------:R0:W-:Y:S04]  /*15e50*/  STL.64 [R1+0x10c0], R12 ;  /* 0x0010c00c01007387 */ /* 0x0001e80000100a00 */
[----:B0-----:R-:W4:Y:S04]  /*15e60*/  LDL.LU R12, [R1+0xa0] ;  /* 0x0000a000010c7983 */ /* 0x001f280000300800 */
[----:B------:R-:W4:Y:S04]  /*15e70*/  LDL.LU R13, [R1+0xa4] ;  /* 0x0000a400010d7983 */ /* 0x000f280000300800 */
[----:B------:R-:W4:Y:S04]  /*15e80*/  LDL.LU R14, [R1+0xa8] ;  /* 0x0000a800010e7983 */ /* 0x000f280000300800 */
[----:B------:R-:W4:Y:S04]  /*15e90*/  LDL.LU R15, [R1+0xac] ;  /* 0x0000ac00010f7983 */ /* 0x000f280000300800 */
[----:B------:R-:W-:Y:S04]  /*15ea0*/  STL [R1+0x1064], R3 ;  /* 0x0010640301007387 */ /* 0x000fe80000100800 */
[----:B------:R-:W-:Y:S01]  /*15eb0*/  STL [R1+0x1060], R29 ;  /* 0x0010601d01007387 */ /* 0x000fe20000100800 */
[----:B--2---:R-:W-:Y:S03]  /*15ec0*/  HMMA.16816.F32.BF16 R16, R16, R6, R24 ;  /* 0x000000061010723c */ /* 0x004fe60000041818 */
[----:B------:R-:W3:Y:S04]  /*15ed0*/  LDL.LU.64 R26, [R1+0x1118] ;  /* 0x00111800011a7983 */ /* 0x000ee80000300a00 */
[----:B------:R-:W3:-:S15]  /*15ee0*/  LDL.LU.64 R24, [R1+0x1110] ;  /* 0x0011100001187983 */ /* 0x000ede0000300a00 */
[----:B------:R-:W-:-:S01]  /*15ef0*/  NOP ;  /* 0x0000000000007918 */ /* 0x000fc20000000000 */
[----:B------:R-:W-:Y:S04]  /*15f00*/  STL.64 [R1+0x520], R16 ;  /* 0x0005201001007387 */ /* 0x000fe80000100a00 */
[----:B------:R0:W-:Y:S04]  /*15f10*/  STL.64 [R1+0x528], R18 ;  /* 0x0005281201007387 */ /* 0x0001e80000100a00 */
[----:B0-----:R-:W2:Y:S04]  /*15f20*/  LDL.LU.64 R18, [R1+0x1108] ;  /* 0x0011080001127983 */ /* 0x001ea80000300a00 */
[----:B------:R-:W2:Y:S02]  /*15f30*/  LDL.LU.64 R16, [R1+0x1100] ;  /* 0x0011000001107983 */ /* 0x000ea40000300a00 */
[----:B--2---:R-:W-:-:S15]  /*15f40*/  HMMA.16816.F32.BF16 R20, R16, R6, R20 ;  /* 0x000000061014723c */ /* 0x004fde0000041814 */
[----:B------:R-:W-:-:S08]  /*15f50*/  NOP ;  /* 0x0000000000007918 */ /* 0x000fd00000000000 */
[----:B------:R-:W-:Y:S04]  /*15f60*/  STL.64 [R1+0x500], R20 ;  /* 0x0005001401007387 */ /* 0x000fe80000100a00 */
[----:B------:R0:W-:Y:S04]  /*15f70*/  STL.64 [R1+0x508], R22 ;  /* 0x0005081601007387 */ /* 0x0001e80000100a00 */
[----:B0-----:R-:W4:Y:S04]  /*15f80*/  LDL.LU.64 R22, [R1+0x10f8] ;  /* 0x0010f80001167983 */ /* 0x001f280000300a00 */
[----:B------:R-:W4:Y:S01]  /*15f90*/  LDL.LU.64 R20, [R1+0x10f0] ;  /* 0x0010f00001147983 */ /* 0x000f220000300a00 */
[-C--:B---3--:R-:W-:Y:S03]  /*15fa0*/  HMMA.16816.F32.BF16 R8, R24, R6.reuse, R8 ;  /* 0x000000061808723c */ /* 0x088fe60000041808 */
[----:B------:R0:W-:Y:S04]  /*15fb0*/  STL.64 [R1+0x1088], R18 ;  /* 0x0010881201007387 */ /* 0x0001e80000100a00 */
[----:B------:R1:W-:Y:S01]  /*15fc0*/  STL.64 [R1+0x1080], R16 ;  /* 0x0010801001007387 */ /* 0x0003e20000100a00 */
[----:B----4-:R-:W-:Y:S06]  /*15fd0*/  HMMA.16816.F32.BF16 R12, R20, R6, R12 ;  /* 0x00000006140c723c */ /* 0x010fec000004180c */
[----:B------:R-:W-:Y:S04]  /*15fe0*/  STL.64 [R1+0x1078], R22 ;  /* 0x0010781601007387 */ /* 0x000fe80000100a00 */
[----:B------:R2:W-:-:S13]  /*15ff0*/  STL.64 [R1+0x1070], R20 ;  /* 0x0010701401007387 */ /* 0x0005da0000100a00 */
[----:B------:R-:W-:Y:S04]  /*16000*/  STL.64 [R1+0x4f0], R12 ;  /* 0x0004f00c01007387 */ /* 0x000fe80000100a00 */
[----:B------:R-:W-:Y:S04]  /*16010*/  STL.64 [R1+0x4f8], R14 ;  /* 0x0004f80e01007387 */ /* 0x000fe80000100a00 */
[----:B------:R-:W3:Y:S04]  /*16020*/  LDL.LU.64 R4, [R1+0x460] ;  /* 0x0004600001047983 */ /* 0x000ee80000300a00 */
[----:B------:R-:W3:Y:S04]  /*16030*/  LDL.LU.64 R6, [R1+0x468] ;  /* 0x0004680001067983 */ /* 0x000ee80000300a00 */
[----:B------:R4:W-:Y:S04]  /*16040*/  STL.64 [R1+0x4d0], R8 ;  /* 0x0004d00801007387 */ /* 0x0009e80000100a00 */
[----:B------:R4:W-:Y:S04]  /*16050*/  STL.64 [R1+0x4d8], R10 ;  /* 0x0004d80a01007387 */ /* 0x0009e80000100a00 */
[----:B0-----:R-:W2:Y:S04]  /*16060*/  LDL.64 R18, [R1+0x8] ;  /* 0x0000080001127983 */ /* 0x001ea80000100a00 */
[----:B-1----:R-:W4:Y:S04]  /*16070*/  LDL.64 R16, [R1] ;  /* 0x0000000001107983 */ /* 0x002f280000100a00 */
[----:B--2---:R-:W-:Y:S04]  /*16080*/  STL.64 [R1+0x10a8], R18 ;  /* 0x0010a81201007387 */ /* 0x004fe80000100a00 */
[----:B----4-:R-:W-:Y:S04]  /*16090*/  STL.64 [R1+0x10a0], R16 ;  /* 0x0010a01001007387 */ /* 0x010fe80000100a00 */
[----:B------:R-:W2:Y:S04]  /*160a0*/  LDL.LU R20, [R1+0x130] ;  /* 0x0001300001147983 */ /* 0x000ea80000300800 */
[----:B------:R-:W2:Y:S04]  /*160b0*/  LDL.LU R21, [R1+0x134] ;  /* 0x0001340001157983 */ /* 0x000ea80000300800 */
[----:B------:R-:W4:Y:S04]  /*160c0*/  LDL.LU R22, [R1+0x138] ;  /* 0x0001380001167983 */ /* 0x000f280000300800 */
[----:B------:R-:W4:Y:S04]  /*160d0*/  LDL.LU R23, [R1+0x13c] ;  /* 0x00013c0001177983 */ /* 0x000f280000300800 */
[----:B------:R-:W3:Y:S04]  /*160e0*/  LDL.LU.64 R8, [R1+0x440] ;  /* 0x0004400001087983 */ /* 0x000ee80000300a00 */
[----:B------:R-:W3:Y:S04]  /*160f0*/  LDL.LU.64 R10, [R1+0x448] ;  /* 0x00044800010a7983 */ /* 0x000ee80000300a00 */
[----:B------:R-:W0:Y:S04]  /*16100*/  LDSM.16.M88.4 R16, [R28+UR8+0x1000] ;  /* 0x001000081c10783b */ /* 0x000e280008000200 */
[----:B----4-:R-:W-:Y:S04]  /*16110*/  STL.64 [R1+0x1098], R22 ;  /* 0x0010981601007387 */ /* 0x010fe80000100a00 */
[----:B--2---:R1:W-:Y:S04]  /*16120*/  STL.64 [R1+0x1090], R20 ;  /* 0x0010901401007387 */ /* 0x0043e80000100a00 */
[----:B-1----:R-:W2:Y:S04]  /*16130*/  LDL.LU R20, [R1+0x140] ;  /* 0x0001400001147983 */ /* 0x002ea80000300800 */
[----:B------:R-:W2:Y:S04]  /*16140*/  LDL.LU R21, [R1+0x144] ;  /* 0x0001440001157983 */ /* 0x000ea80000300800 */
[----:B------:R-:W4:Y:S04]  /*16150*/  LDL.LU R22, [R1+0x148] ;  /* 0x0001480001167983 */ /* 0x000f280000300800 */
[----:B------:R-:W4:Y:S04]  /*16160*/  LDL.LU R23, [R1+0x14c] ;  /* 0x00014c0001177983 */ /* 0x000f280000300800 */
[----:B------:R-:W3:Y:S04]  /*16170*/  LDL.LU.64 R12, [R1+0x430] ;  /* 0x00043000010c7983 */ /* 0x000ee80000300a00 */
[----:B------:R-:W3:Y:S04]  /*16180*/  LDL.LU.64 R14, [R1+0x438] ;  /* 0x00043800010e7983 */ /* 0x000ee80000300a00 */
[----:B----4-:R1:W-:Y:S04]  /*16190*/  STL.64 [R1+0x10b8], R22 ;  /* 0x0010b81601007387 */ /* 0x0103e80000100a00 */
[----:B--2---:R2:W-:Y:S04]  /*161a0*/  STL.64 [R1+0x10b0], R20 ;  /* 0x0010b01401007387 */ /* 0x0045e80000100a00 */
[----:B-1----:R-:W3:Y:S04]  /*161b0*/  LDL.64 R22, [R1+0x18] ;  /* 0x0000180001167983 */ /* 0x002ee80000100a00 */
[----:B--2---:R-:W3:Y:S04]  /*161c0*/  LDL.64 R20, [R1+0x10] ;  /* 0x0000100001147983 */ /* 0x004ee80000100a00 */
[----:B------:R-:W-:Y:S04]  /*161d0*/  STL [R1+0x106c], R26 ;  /* 0x00106c1a01007387 */ /* 0x000fe80000100800 */
[----:B------:R-:W-:Y:S04]  /*161e0*/  STL [R1+0x1068], R27 ;  /* 0x0010681b01007387 */ /* 0x000fe80000100800 */
[----:B0-----:R-:W-:Y:S01]  /*161f0*/  STL.64 [R1+0x38], R18 ;  /* 0x0000381201007387 */ /* 0x001fe20000100a00 */
[----:B---3--:R-:W-:-:S15]  /*16200*/  HMMA.16816.F32.BF16 R4, R20, R16, R4 ;  /* 0x000000101404723c */ /* 0x008fde0000041804 */
        /* <DEDUP_REMOVED lines=15> */
[----:B0-----:R-:W2:Y:S04]  /*16300*/  LDL.LU.64 R10, [R1+0x10d8] ;  /* 0x0010d800010a7983 */ /* 0x001ea80000300a00 */
[----:B------:R-:W2:Y:S04]  /*16310*/  LDL.LU.64 R8, [R1+0x10d0] ;  /* 0x0010d00001087983 */ /* 0x000ea80000300a00 */
[----:B------:R-:W-:Y:S04]  /*16320*/  STL.64 [R1+0x1040], R6 ;  /* 0x0010400601007387 */ /* 0x000fe80000100a00 */
[----:B------:R0:W-:Y:S04]  /*16330*/  STL.64 [R1+0x1038], R4 ;  /* 0x0010380401007387 */ /* 0x0001e80000100a00 */
[----:B0-----:R-:W4:Y:S04]  /*16340*/  LDL.LU R4, [R1+0x120] ;  /* 0x0001200001047983 */ /* 0x001f280000300800 */
[----:B------:R-:W4:Y:S04]  /*16350*/  LDL.LU R5, [R1+0x124] ;  /* 0x0001240001057983 */ /* 0x000f280000300800 */
[----:B------:R-:W4:Y:S04]  /*16360*/  LDL.LU R6, [R1+0x128] ;  /* 0x0001280001067983 */ /* 0x000f280000300800 */
[----:B------:R-:W4:Y:S01]  /*16370*/  LDL.LU R7, [R1+0x12c] ;  /* 0x00012c0001077983 */ /* 0x000f220000300800 */
[----:B--2---:R-:W-:-:S15]  /*16380*/  HMMA.16816.F32.BF16 R12, R8, R16, R12 ;  /* 0x00000010080c723c */ /* 0x004fde000004180c */
[----:B------:R-:W-:-:S08]  /*16390*/  NOP ;  /* 0x0000000000007918 */ /* 0x000fd00000000000 */
[----:B------:R-:W-:Y:S04]  /*163a0*/  STL.64 [R1+0x70], R12 ;  /* 0x0000700c01007387 */ /* 0x000fe80000100a00 */
[----:B------:R0:W-:Y:S04]  /*163b0*/  STL.64 [R1+0x78], R14 ;  /* 0x0000780e01007387 */ /* 0x0001e80000100a00 */
[----:B0-----:R-:W3:Y:S04]  /*163c0*/  LDL.LU.64 R14, [R1+0x10c8] ;  /* 0x0010c800010e7983 */ /* 0x001ee80000300a00 */
[----:B------:R-:W3:Y:S04]  /*163d0*/  LDL.LU.64 R12, [R1+0x10c0] ;  /* 0x0010c000010c7983 */ /* 0x000ee80000300a00 */
[----:B------:R0:W-:Y:S04]  /*163e0*/  STL.64 [R1+0x1030], R10 ;  /* 0x0010300a01007387 */ /* 0x0001e80000100a00 */
[----:B------:R-:W-:Y:S04]  /*163f0*/  STL.64 [R1+0x1028], R8 ;  /* 0x0010280801007387 */ /* 0x000fe80000100a00 */
[----:B0-----:R-:W2:Y:S04]  /*16400*/  LDL.LU R10, [R1+0x48] ;  /* 0x00004800010a7983 */ /* 0x001ea80000300800 */
[----:B------:R-:W2:Y:S01]  /*16410*/  LDL.LU R11, [R1+0x4c] ;  /* 0x00004c00010b7983 */ /* 0x000ea20000300800 */
[----:B---3--:R-:W-:Y:S03]  /*16420*/  HMMA.16816.F32.BF16 R16, R12, R16, R20 ;  /* 0x000000100c10723c */ /* 0x008fe60000041814 */
[----:B------:R-:W2:Y:S04]  /*16430*/  LDL.LU.64 R22, [R1+0x10b8] ;  /* 0x0010b80001167983 */ /* 0x000ea80000300a00 */
[----:B------:R-:W2:-:S15]  /*16440*/  LDL.LU.64 R20, [R1+0x10b0] ;  /* 0x0010b00001147983 */ /* 0x000e9e0000300a00 */
[----:B------:R-:W-:-:S01]  /*16450*/  NOP ;  /* 0x0000000000007918 */ /* 0x000fc20000000000 */
[----:B------:R-:W-:Y:S04]  /*16460*/  STL.64 [R1+0x60], R16 ;  /* 0x0000601001007387 */ /* 0x000fe80000100a00 */
[----:B------:R0:W-:Y:S04]  /*16470*/  STL.64 [R1+0x68], R18 ;  /* 0x0000681201007387 */ /* 0x0001e80000100a00 */
[----:B0-----:R-:W2:Y:S04]  /*16480*/  LDL.LU.64 R18, [R1+0x10a8] ;  /* 0x0010a80001127983 */ /* 0x001ea80000300a00 */
[----:B------:R-:W2:Y:S04]  /*16490*/  LDL.LU.64 R16, [R1+0x10a0] ;  /* 0x0010a00001107983 */ /* 0x000ea80000300a00 */
[----:B------:R-:W-:Y:S04]  /*164a0*/  STL.64 [R1+0x1020], R14 ;  /* 0x0010200e01007387 */ /* 0x000fe80000100a00 */
[----:B------:R0:W-:Y:S04]  /*164b0*/  STL.64 [R1+0x1018], R12 ;  /* 0x0010180c01007387 */ /* 0x0001e80000100a00 */
[----:B0-----:R-:W3:Y:S04]  /*164c0*/  LDL.LU R12, [R1+0x110] ;  /* 0x00011000010c7983 */ /* 0x001ee80000300800 */
[----:B------:R-:W3:Y:S04]  /*164d0*/  LDL.LU R13, [R1+0x114] ;  /* 0x00011400010d7983 */ /* 0x000ee80000300800 */
[----:B------:R-:W3:Y:S04]  /*164e0*/  LDL.LU R14, [R1+0x118] ;  /* 0x00011800010e7983 */ /* 0x000ee80000300800 */
[----:B------:R-:W3:Y:S01]  /*164f0*/  LDL.LU R15, [R1+0x11c] ;  /* 0x00011c00010f7983 */ /* 0x000ee20000300800 */
[----:B--2---:R-:W-:Y:S06]  /*16500*/  HMMA.16816.F32.BF16 R20, R16, R10, R20 ;  /* 0x0000000a1014723c */ /* 0x004fec0000041814 */
[----:B------:R-:W-:-:S02]  /*16510*/  IMAD.MOV.U32 R9, RZ, RZ, R18 ;  /* 0x000000ffff097224 */ /* 0x000fc400078e0012 */
[----:B------:R-:W-:Y:S02]  /*16520*/  IMAD.MOV.U32 R8, RZ, RZ, R19 ;  /* 0x000000ffff087224 */ /* 0x000fe400078e0013 */
[----:B------:R-:W-:Y:S02]  /*16530*/  IMAD.MOV.U32 R0, RZ, RZ, R16 ;  /* 0x000000ffff007224 */ /* 0x000fe400078e0010 */
[----:B------:R-:W-:-:S11]  /*16540*/  IMAD.MOV.U32 R2, RZ, RZ, R17 ;  /* 0x000000ffff027224 */ /* 0x000fd600078e0011 */
[----:B------:R-:W-:Y:S04]  /*16550*/  STL.64 [R1+0x4e0], R20 ;  /* 0x0004e01401007387 */ /* 0x000fe80000100a00 */
[----:B------:R0:W-:Y:S04]  /*16560*/  STL.64 [R1+0x4e8], R22 ;  /* 0x0004e81601007387 */ /* 0x0001e80000100a00 */
[----:B0-----:R-:W2:Y:S04]  /*16570*/  LDL.LU.64 R22, [R1+0x1098] ;  /* 0x0010980001167983 */ /* 0x001ea80000300a00 */
[----:B------:R-:W2:Y:S04]  /*16580*/  LDL.LU.64 R20, [R1+0x1090] ;  /* 0x0010900001147983 */ /* 0x000ea80000300a00 */
[----:B------:R-:W2:Y:S04]  /*16590*/  LDL.LU.64 R18, [R1+0x1088] ;  /* 0x0010880001127983 */ /* 0x000ea80000300a00 */
[----:B------:R-:W2:Y:S02]  /*165a0*/  LDL.LU.64 R16, [R1+0x1080] ;  /* 0x0010800001107983 */ /* 0x000ea40000300a00 */
[----:B--2---:R-:W-:-:S15]  /*165b0*/  HMMA.16816.F32.BF16 R20, R16, R10, R20 ;  /* 0x0000000a1014723c */ /* 0x004fde0000041814 */
[----:B------:R-:W-:-:S08]  /*165c0*/  NOP ;  /* 0x0000000000007918 */ /* 0x000fd00000000000 */
[----:B------:R-:W-:Y:S04]  /*165d0*/  STL.64 [R1+0x4c0], R20 ;  /* 0x0004c01401007387 */ /* 0x000fe80000100a00 */
[----:B------:R0:W-:Y:S04]  /*165e0*/  STL.64 [R1+0x4c8], R22 ;  /* 0x0004c81601007387 */ /* 0x0001e80000100a00 */
[----:B0-----:R-:W4:Y:S04]  /*165f0*/  LDL.LU.64 R22, [R1+0x1078] ;  /* 0x0010780001167983 */ /* 0x001f280000300a00 */
[----:B------:R-:W4:Y:S04]  /*16600*/  LDL.LU.64 R20, [R1+0x1070] ;  /* 0x0010700001147983 */ /* 0x000f280000300a00 */
[----:B------:R-:W-:Y:S04]  /*16610*/  STL.64 [R1+0xfe0], R18 ;  /* 0x000fe01201007387 */ /* 0x000fe80000100a00 */
[----:B------:R4:W-:Y:S02]  /*16620*/  STL.64 [R1+0xfd8], R16 ;  /* 0x000fd81001007387 */ /* 0x0009e40000100a00 */
[----:B----4-:R-:W-:Y:S07]  /*16630*/  HMMA.16816.F32.BF16 R16, R20, R10, R4 ;  /* 0x0000000a1410723c */ /* 0x010fee0000041804 */
[----:B------:R-:W-:-:S02]  /*16640*/  IMAD.MOV.U32 R4, RZ, RZ, R26 ;  /* 0x000000ffff047224 */ /* 0x000fc400078e001a */
[----:B------:R-:W3:Y:S01]  /*16650*/  LDL.LU R26, [R1+0x106c] ;  /* 0x00106c00011a7983 */ /* 0x000ee20000300800 */
[----:B------:R-:W-:Y:S02]  /*16660*/  IMAD.MOV.U32 R5, RZ, RZ, R27 ;  /* 0x000000ffff057224 */ /* 0x000fe400078e001b */
[----:B------:R-:W-:Y:S02]  /*16670*/  IMAD.MOV.U32 R6, RZ, RZ, R3 ;  /* 0x000000ffff067224 */ /* 0x000fe400078e0003 */
[----:B------:R-:W-:-:S09]  /*16680*/  IMAD.MOV.U32 R7, RZ, RZ, R29 ;  /* 0x000000ffff077224 */ /* 0x000fd200078e001d */
[----:B------:R0:W-:Y:S04]  /*16690*/  STL.64 [R1+0x4b0], R16 ;  /* 0x0004b01001007387 */ /* 0x0001e80000100a00 */
[----:B------:R1:W-:Y:S04]  /*166a0*/  STL.64 [R1+0x4b8], R18 ;  /* 0x0004b81201007387 */ /* 0x0003e80000100a00 */
[----:B------:R-:W3:Y:S04]  /*166b0*/  LDL.LU R27, [R1+0x1068] ;  /* 0x00106800011b7983 */ /* 0x000ee80000300800 */
[----:B------:R-:W2:Y:S01]  /*166c0*/  LDL.LU R3, [R1+0x1064] ;  /* 0x0010640001037983 */ /* 0x000ea20000300800 */
[----:B0-----:R-:W-:-:S02]  /*166d0*/  IMAD.MOV.U32 R16, RZ, RZ, R0 ;  /* 0x000000ffff107224 */ /* 0x001fc400078e0000 */
[----:B------:R-:W-:Y:S01]  /*166e0*/  IMAD.MOV.U32 R17, RZ, RZ, R2 ;  /* 0x000000ffff117224 */ /* 0x000fe200078e0002 */
[----:B------:R-:W4:Y:S01]  /*166f0*/  LDL.LU R29, [R1+0x1060] ;  /* 0x00106000011d7983 */ /* 0x000f220000300800 */
[----:B-1----:R-:W-:Y:S02]  /*16700*/  IMAD.MOV.U32 R18, RZ, RZ, R9 ;  /* 0x000000ffff127224 */ /* 0x002fe400078e0009 */
[----:B------:R-:W-:Y:S01]  /*16710*/  IMAD.MOV.U32 R19, RZ, RZ, R8 ;  /* 0x000000ffff137224 */ /* 0x000fe200078e0008 */
[----:B------:R-:W-:Y:S04]  /*16720*/  STL.64 [R1+0xff0], R22 ;  /* 0x000ff01601007387 */ /* 0x000fe80000100a00 */
[----:B------:R0:W-:Y:S04]  /*16730*/  STL.64 [R1+0xfe8], R20 ;  /* 0x000fe81401007387 */ /* 0x0001e80000100a00 */
[----:B------:R-:W2:Y:S04]  /*16740*/  LDL.LU R0, [R1+0x105c] ;  /* 0x00105c0001007983 */ /* 0x000ea80000300800 */
[----:B------:R-:W4:Y:S04]  /*16750*/  LDL.LU R2, [R1+0x1058] ;  /* 0x0010580001027983 */ /* 0x000f280000300800 */
[----:B------:R-:W-:Y:S04]  /*16760*/  STL.64 [R1+0x1000], R18 ;  /* 0x0010001201007387 */ /* 0x000fe80000100a00 */
[----:B------:R-:W-:Y:S04]  /*16770*/  STL.64 [R1+0xff8], R16 ;  /* 0x000ff81001007387 */ /* 0x000fe80000100a00 */
[----:B0-----:R-:W2:Y:S04]  /*16780*/  LDL.LU R20, [R1+0x100] ;  /* 0x0001000001147983 */ /* 0x001ea80000300800 */
[----:B------:R-:W2:Y:S04]  /*16790*/  LDL.LU R21, [R1+0x104] ;  /* 0x0001040001157983 */ /* 0x000ea80000300800 */
[----:B------:R-:W4:Y:S04]  /*167a0*/  LDL.LU R22, [R1+0x108] ;  /* 0x0001080001167983 */ /* 0x000f280000300800 */
[----:B------:R-:W4:Y:S04]  /*167b0*/  LDL.LU R23, [R1+0x10c] ;  /* 0x00010c0001177983 */ /* 0x000f280000300800 */
[----:B------:R-:W0:Y:S01]  /*167c0*/  LDSM.16.M88.4 R16, [R28+UR8+0x1400] ;  /* 0x001400081c10783b */ /* 0x000e220008000200 */
[----:B---3--:R-:W-:Y:S03]  /*167d0*/  HMMA.16816.F32.BF16 R12, R24, R10, R12 ;  /* 0x0000000a180c723c */ /* 0x008fe6000004180c */
[----:B----4-:R-:W-:Y:S04]  /*167e0*/  STL.64 [R1+0x1010], R22 ;  /* 0x0010101601007387 */ /* 0x010fe80000100a00 */
[----:B--2---:R-:W-:Y:S04]  /*167f0*/  STL.64 [R1+0x1008], R20 ;  /* 0x0010081401007387 */ /* 0x004fe80000100a00 */
[----:B------:R-:W2:Y:S04]  /*16800*/  LDL.LU.64 R8, [R1+0x400] ;  /* 0x0004000001087983 */ /* 0x000ea80000300a00 */
[----:B------:R-:W3:Y:S08]  /*16810*/  LDL.LU.64 R10, [R1+0x408] ;  /* 0x00040800010a7983 */ /* 0x000ef00000300a00 */
[----:B------:R-:W-:Y:S04]  /*16820*/  STL.64 [R1+0x490], R12 ;  /* 0x0004900c01007387 */ /* 0x000fe80000100a00 */
[----:B------:R-:W-:Y:S04]  /*16830*/  STL.64 [R1+0x498], R14 ;  /* 0x0004980e01007387 */ /* 0x000fe80000100a00 */
[----:B---3--:R-:W-:Y:S04]  /*16840*/  STL.64 [R1+0x1050], R10 ;  /* 0x0010500a01007387 */ /* 0x008fe80000100a00 */
[----:B--2---:R1:W-:Y:S04]  /*16850*/  STL.64 [R1+0x1048], R8 ;  /* 0x0010480801007387 */ /* 0x0043e80000100a00 */
[----:B-1----:R-:W2:Y:S04]  /*16860*/  LDL.LU.64 R8, [R1+0x420] ;  /* 0x0004200001087983 */ /* 0x002ea80000300a00 */
[----:B------:R-:W2:Y:S04]  /*16870*/  LDL.LU.64 R10, [R1+0x428] ;  /* 0x00042800010a7983 */ /* 0x000ea80000300a00 */
[----:B------:R-:W3:Y:S04]  /*16880*/  LDL.LU.64 R12, [R1+0x3f0] ;  /* 0x0003f000010c7983 */ /* 0x000ee80000300a00 */
[----:B------:R-:W3:Y:S04]  /*16890*/  LDL.LU.64 R14, [R1+0x3f8] ;  /* 0x0003f800010e7983 */ /* 0x000ee80000300a00 */
[----:B------:R1:W-:Y:S04]  /*168a0*/  STL.64 [R1+0xfd0], R26 ;  /* 0x000fd01a01007387 */ /* 0x0003e80000100a00 */
[----:B------:R4:W-:Y:S01]  /*168b0*/  STL.64 [R1+0xfc8], R24 ;  /* 0x000fc81801007387 */ /* 0x0009e20000100a00 */
[----:B-1----:R-:W-:-:S02]  /*168c0*/  IMAD.MOV.U32 R27, RZ, RZ, R0 ;  /* 0x000000ffff1b7224 */ /* 0x002fc400078e0000 */
[----:B------:R-:W-:Y:S02]  /*168d0*/  IMAD.MOV.U32 R26, RZ, RZ, R2 ;  /* 0x000000ffff1a7224 */ /* 0x000fe400078e0002 */
[----:B0-----:R-:W-:Y:S01]  /*168e0*/  IMAD.MOV.U32 R0, RZ, RZ, R19 ;  /* 0x000000ffff007224 */ /* 0x001fe200078e0013 */
[----:B----4-:R-:W4:Y:S01]  /*168f0*/  LDL.LU R24, [R1+0xe0] ;  /* 0x0000e00001187983 */ /* 0x010f220000300800 */
[----:B------:R-:W-:-:S03]  /*16900*/  IMAD.MOV.U32 R2, RZ, RZ, R18 ;  /* 0x000000ffff027224 */ /* 0x000fc600078e0012 */
[----:B------:R-:W4:Y:S04]  /*16910*/  LDL.LU R25, [R1+0xe4] ;  /* 0x0000e40001197983 */ /* 0x000f280000300800 */
[----:B------:R-:W4:Y:S04]  /*16920*/  LDL.LU.64 R20, [R1+0x3d0] ;  /* 0x0003d00001147983 */ /* 0x000f280000300a00 */
[----:B------:R-:W4:Y:S04]  /*16930*/  LDL.LU.64 R22, [R1+0x3d8] ;  /* 0x0003d80001167983 */ /* 0x000f280000300a00 */
[----:B------:R-:W-:Y:S04]  /*16940*/  STL [R1+0xf5c], R0 ;  /* 0x000f5c0001007387 */ /* 0x000fe80000100800 */
[----:B------:R-:W-:Y:S01]  /*16950*/  STL [R1+0xf58], R2 ;  /* 0x000f580201007387 */ /* 0x000fe20000100800 */
[----:B--2---:R-:W-:Y:S03]  /*16960*/  HMMA.16816.F32.BF16 R4, R4, R16, R8 ;  /* 0x000000100404723c */ /* 0x004fe60000041808 */
[----:B------:R-:W2:Y:S04]  /*16970*/  LDL.LU.64 R10, [R1+0x1050] ;  /* 0x00105000010a7983 */ /* 0x000ea80000300a00 */
[----:B------:R-:W2:-:S15]  /*16980*/  LDL.LU.64 R8, [R1+0x1048] ;  /* 0x0010480001087983 */ /* 0x000e9e0000300a00 */
[----:B------:R-:W-:-:S01]  /*16990*/  NOP ;  /* 0x0000000000007918 */ /* 0x000fc20000000000 */
[----:B------:R-:W-:Y:S04]  /*169a0*/  STL.64 [R1+0x140], R4 ;  /* 0x0001400401007387 */ /* 0x000fe80000100a00 */
[----:B------:R0:W-:Y:S04]  /*169b0*/  STL.64 [R1+0x148], R6 ;  /* 0x0001480601007387 */ /* 0x0001e80000100a00 */
[----:B0-----:R-:W2:Y:S04]  /*169c0*/  LDL.LU.64 R6, [R1+0x1040] ;  /* 0x0010400001067983 */ /* 0x001ea80000300a00 */
[----:B------:R-:W2:Y:S02]  /*169d0*/  LDL.LU.64 R4, [R1+0x1038] ;  /* 0x0010380001047983 */ /* 0x000ea40000300a00 */
[----:B--2---:R-:W-:-:S15]  /*169e0*/  HMMA.16816.F32.BF16 R8, R4, R16, R8 ;  /* 0x000000100408723c */ /* 0x004fde0000041808 */
[----:B------:R-:W-:-:S08]  /*169f0*/  NOP ;  /* 0x0000000000007918 */ /* 0x000fd00000000000 */
[----:B------:R0:W-:Y:S01]  /*16a00*/  STL.64 [R1+0x130], R8 ;  /* 0x0001300801007387 */ /* 0x0001e20000100a00 */
[----:B------:R-:W-:Y:S02]  /*16a10*/  IMAD.MOV.U32 R0, RZ, RZ, R10 ;  /* 0x000000ffff007224 */ /* 0x000fe400078e000a */
[----:B------:R-:W-:Y:S02]  /*16a20*/  IMAD.MOV.U32 R2, RZ, RZ, R11 ;  /* 0x000000ffff027224 */ /* 0x000fe400078e000b */
[----:B------:R-:W3:Y:S04]  /*16a30*/  LDL.LU.64 R10, [R1+0x1030] ;  /* 0x00103000010a7983 */ /* 0x000ee80000300a00 */
[----:B0-----:R-:W3:Y:S04]  /*16a40*/  LDL.LU.64 R8, [R1+0x1028] ;  /* 0x0010280001087983 */ /* 0x001ee80000300a00 */
[----:B------:R-:W-:Y:S04]  /*16a50*/  STL [R1+0xf74], R2 ;  /* 0x000f740201007387 */ /* 0x000fe80000100800 */
[----:B------:R-:W-:Y:S01]  /*16a60*/  STL [R1+0xf70], R0 ;  /* 0x000f700001007387 */ /* 0x000fe20000100800 */
[----:B---3--:R-:W-:-:S15]  /*16a70*/  HMMA.16816.F32.BF16 R12, R8, R16, R12 ;  /* 0x00000010080c723c */ /* 0x008fde000004180c */
        /* <DEDUP_REMOVED lines=9> */
[----:B----4-:R-:W-:Y:S03]  /*16b10*/  HMMA.16816.F32.BF16 R16, R12, R16, R20 ;  /* 0x000000100c10723c */ /* 0x010fe60000041814 */
        /* <DEDUP_REMOVED lines=13> */
[----:B--2---:R-:W-:Y:S03]  /*16bf0*/  HMMA.16816.F32.BF16 R16, R16, R10, R20 ;  /* 0x0000000a1010723c */ /* 0x004fe60000041814 */
[----:B------:R-:W2:Y:S04]  /*16c00*/  LDL.LU.64 R22, [R1+0xff0] ;  /* 0x000ff00001167983 */ /* 0x000ea80000300a00 */
[----:B------:R-:W2:-:S15]  /*16c10*/  LDL.LU.64 R20, [R1+0xfe8] ;  /* 0x000fe80001147983 */ /* 0x000e9e0000300a00 */
[----:B------:R-:W-:-:S01]  /*16c20*/  NOP ;  /* 0x0000000000007918 */ /* 0x000fc20000000000 */
[----:B------:R-:W-:Y:S04]  /*16c30*/  STL.64 [R1+0x4a0], R16 ;  /* 0x0004a01001007387 */ /* 0x000fe80000100a00 */
[----:B------:R0:W-:Y:S04]  /*16c40*/  STL.64 [R1+0x4a8], R18 ;  /* 0x0004a81201007387 */ /* 0x0001e80000100a00 */
[----:B0-----:R-:W3:Y:S04]  /*16c50*/  LDL.LU.64 R18, [R1+0xfe0] ;  /* 0x000fe00001127983 */ /* 0x001ee80000300a00 */
[----:B------:R-:W3:Y:S02]  /*16c60*/  LDL.LU.64 R16, [R1+0xfd8] ;  /* 0x000fd80001107983 */ /* 0x000ee40000300a00 */
[----:B---3--:R-:W-:-:S15]  /*16c70*/  HMMA.16816.F32.BF16 R12, R16, R10, R12 ;  /* 0x0000000a100c723c */ /* 0x008fde000004180c */
[----:B------:R-:W-:-:S08]  /*16c80*/  NOP ;  /* 0x0000000000007918 */ /* 0x000fd00000000000 */
[----:B------:R0:W-:Y:S04]  /*16c90*/  STL.64 [R1+0x480], R12 ;  /* 0x0004800c01007387 */ /* 0x0001e80000100a00 */
[----:B------:R1:W-:Y:S04]  /*16ca0*/  STL.64 [R1+0x488], R14 ;  /* 0x0004880e01007387 */ /* 0x0003e80000100a00 */
[----:B0-----:R-:W3:Y:S04]  /*16cb0*/  LDL.LU.64 R12, [R1+0x3e0] ;  /* 0x0003e000010c7983 */ /* 0x001ee80000300a00 */
[----:B-1----:R-:W3:Y:S04]  /*16cc0*/  LDL.LU.64 R14, [R1+0x3e8] ;  /* 0x0003e800010e7983 */ /* 0x002ee80000300a00 */
[----:B------:R0:W-:Y:S04]  /*16cd0*/  STL.64 [R1+0xf80], R18 ;  /* 0x000f801201007387 */ /* 0x0001e80000100a00 */
[----:B------:R1:W-:Y:S04]  /*16ce0*/  STL.64 [R1+0xf78], R16 ;  /* 0x000f781001007387 */ /* 0x0003e80000100a00 */
[----:B0-----:R-:W4:Y:S04]  /*16cf0*/  LDL.64 R18, [R1+0x8] ;  /* 0x0000080001127983 */ /* 0x001f280000100a00 */
[----:B-1----:R-:W3:Y:S01]  /*16d00*/  LDL.64 R16, [R1] ;  /* 0x0000000001107983 */ /* 0x002ee20000100a00 */
[----:B--2---:R-:W-:Y:S03]  /*16d10*/  HMMA.16816.F32.BF16 R24, R20, R10, R24 ;  /* 0x0000000a1418723c */ /* 0x004fe60000041818 */
[----:B----4-:R-:W-:Y:S04]  /*16d20*/  STL.64 [R1+0xf90], R18 ;  /* 0x000f901201007387 */ /* 0x010fe80000100a00 */
[----:B---3--:R0:W-:Y:S04]  /*16d30*/  STL.64 [R1+0xf88], R16 ;  /* 0x000f881001007387 */ /* 0x0081e80000100a00 */
[----:B0-----:R-:W2:Y:S04]  /*16d40*/  LDL.LU R16, [R1+0xd0] ;  /* 0x0000d00001107983 */ /* 0x001ea80000300800 */
[----:B------:R-:W2:Y:S08]  /*16d50*/  LDL.LU R17, [R1+0xd4] ;  /* 0x0000d40001117983 */ /* 0x000eb00000300800 */
[----:B------:R-:W-:Y:S04]  /*16d60*/  STL.64 [R1+0x470], R24 ;  /* 0x0004701801007387 */ /* 0x000fe80000100a00 */
[----:B------:R0:W-:Y:S04]  /*16d70*/  STL.64 [R1+0x478], R26 ;  /* 0x0004781a01007387 */ /* 0x0001e80000100a00 */
[----:B0-----:R-:W2:Y:S04]  /*16d80*/  LDL.LU.64 R26, [R1+0xfd0] ;  /* 0x000fd000011a7983 */ /* 0x001ea80000300a00 */
[----:B------:R-:W2:Y:S01]  /*16d90*/  LDL.LU.64 R24, [R1+0xfc8] ;  /* 0x000fc80001187983 */ /* 0x000ea20000300a00 */
[----:B------:R-:W-:-:S03]  /*16da0*/  IMAD.MOV.U32 R18, RZ, RZ, R29 ;  /* 0x000000ffff127224 */ /* 0x000fc600078e001d */
[----:B------:R0:W-:Y:S01]  /*16db0*/  STL.64 [R1+0xfa0], R22 ;  /* 0x000fa01601007387 */ /* 0x0001e20000100a00 */
[----:B------:R-:W-:-:S03]  /*16dc0*/  IMAD.MOV.U32 R19, RZ, RZ, R3 ;  /* 0x000000ffff137224 */ /* 0x000fc600078e0003 */
[----:B------:R1:W-:Y:S04]  /*16dd0*/  STL.64 [R1+0xf98], R20 ;  /* 0x000f981401007387 */ /* 0x0003e80000100a00 */
[----:B0-----:R-:W3:Y:S04]  /*16de0*/  LDL.64 R22, [R1+0x18] ;  /* 0x0000180001167983 */ /* 0x001ee80000100a00 */
[----:B-1----:R-:W4:Y:S04]  /*16df0*/  LDL.64 R20, [R1+0x10] ;  /* 0x0000100001147983 */ /* 0x002f280000100a00 */
[----:B------:R-:W3:Y:S01]  /*16e00*/  LDL.LU.64 R8, [R1+0x3c0] ;  /* 0x0003c00001087983 */ /* 0x000ee20000300a00 */
[----:B--2---:R-:W-:Y:S03]  /*16e10*/  HMMA.16816.F32.BF16 R16, R24, R10, R16 ;  /* 0x0000000a1810723c */ /* 0x004fe60000041810 */
[----:B------:R-:W2:-:S15]  /*16e20*/  LDL.LU.64 R10, [R1+0x3c8] ;  /* 0x0003c800010a7983 */ /* 0x000e9e0000300a00 */
[----:B------:R-:W-:-:S05]  /*16e30*/  NOP ;  /* 0x0000000000007918 */ /* 0x000fca0000000000 */
[----:B------:R-:W-:Y:S04]  /*16e40*/  STL.64 [R1+0x450], R16 ;  /* 0x0004501001007387 */ /* 0x000fe80000100a00 */
[----:B------:R-:W-:Y:S04]  /*16e50*/  STL.64 [R1+0x458], R18 ;  /* 0x0004581201007387 */ /* 0x000fe80000100a00 */
[----:B------:R-:W3:Y:S04]  /*16e60*/  LDSM.16.M88.4 R16, [R28+UR8+0x1800] ;  /* 0x001800081c10783b */ /* 0x000ee80008000200 */
[----:B------:R0:W-:Y:S04]  /*16e70*/  STL.64 [R1+0xf68], R26 ;  /* 0x000f681a01007387 */ /* 0x0001e80000100a00 */
[----:B------:R1:W-:Y:S01]  /*16e80*/  STL.64 [R1+0xf60], R24 ;  /* 0x000f601801007387 */ /* 0x0003e20000100a00 */
[----:B----4-:R-:W-:-:S02]  /*16e90*/  IMAD.MOV.U32 R2, RZ, RZ, R20 ;  /* 0x000000ffff027224 */ /* 0x010fc400078e0014 */
[----:B------:R-:W-:Y:S01]  /*16ea0*/  IMAD.MOV.U32 R0, RZ, RZ, R21 ;  /* 0x000000ffff007224 */ /* 0x000fe200078e0015 */
[----:B0-----:R-:W4:Y:S01]  /*16eb0*/  LDL.LU.64 R26, [R1+0x38] ;  /* 0x00003800011a7983 */ /* 0x001f220000300a00 */
[----:B---3--:R-:W-:Y:S03]  /*16ec0*/  HMMA.16816.F32.BF16 R12, R20, R16, R12 ;  /* 0x00000010140c723c */ /* 0x008fe6000004180c */
[----:B------:R-:W-:Y:S03]  /*16ed0*/  STL.64 [R1+0x28], R18 ;  /* 0x0000281201007387 */ /* 0x000fe60000100a00 */
[----:B-1----:R-:W-:Y:S02]  /*16ee0*/  IMAD.MOV.U32 R25, RZ, RZ, R22 ;  /* 0x000000ffff197224 */ /* 0x002fe400078e0016 */
[----:B------:R-:W-:-:S15]  /*16ef0*/  IMAD.MOV.U32 R24, RZ, RZ, R23 ;  /* 0x000000ffff187224 */ /* 0x000fde00078e0017 */
[----:B------:R0:W-:Y:S01]  /*16f00*/  STL.64 [R1+0xd0], R12 ;  /* 0x0000d00c01007387 */ /* 0x0001e20000100a00 */
[----:B------:R-:W-:Y:S02]  /*16f10*/  IMAD.MOV.U32 R29, RZ, RZ, R14 ;  /* 0x000000ffff1d7224 */ /* 0x000fe400078e000e */
[----:B------:R-:W-:Y:S01]  /*16f20*/  IMAD.MOV.U32 R28, RZ, RZ, R15 ;  /* 0x000000ffff1c7224 */ /* 0x000fe200078e000f */
[----:B0-----:R-:W3:Y:S04]  /*16f30*/  LDL.LU.64 R12, [R1+0x3b0] ;  /* 0x0003b000010c7983 */ /* 0x001ee80000300a00 */
[----:B------:R-:W3:Y:S04]  /*16f40*/  LDL.LU.64 R14, [R1+0x3b8] ;  /* 0x0003b800010e7983 */ /* 0x000ee80000300a00 */
[----:B------:R-:W4:Y:S04]  /*16f50*/  LDL.LU.64 R20, [R1+0x390] ;  /* 0x0003900001147983 */ /* 0x000f280000300a00 */
[----:B------:R-:W4:Y:S04]  /*16f60*/  LDL.LU.64 R22, [R1+0x398] ;  /* 0x0003980001167983 */ /* 0x000f280000300a00 */
[----:B------:R0:W-:Y:S04]  /*16f70*/  STL [R1+0xec0], R29 ;  /* 0x000ec01d01007387 */ /* 0x0001e80000100800 */
[----:B0-----:R-:W4:Y:S01]  /*16f80*/  LDL R29, [R1+0x158] ;  /* 0x00015800011d7983 */ /* 0x001f220000100800 */
[----:B--2---:R-:W-:-:S15]  /*16f90*/  HMMA.16816.F32.BF16 R8, R4, R16, R8 ;  /* 0x000000100408723c */ /* 0x004fde0000041808 */
[----:B------:R-:W-:-:S08]  /*16fa0*/  NOP ;  /* 0x0000000000007918 */ /* 0x000fd00000000000 */
[----:B------:R-:W-:Y:S01]  /*16fb0*/  STL.64 [R1+0xc0], R8 ;  /* 0x0000c00801007387 */ /* 0x000fe20000100a00 */
[----:B------:R-:W-:-:S03]  /*16fc0*/  IMAD.MOV.U32 R3, RZ, RZ, R11 ;  /* 0x000000ffff037224 */ /* 0x000fc600078e000b */
[----:B------:R0:W-:Y:S04]  /*16fd0*/  STL [R1+0xc8], R10 ;  /* 0x0000c80a01007387 */ /* 0x0001e80000100800 */
        /* <DEDUP_REMOVED lines=8> */
[----:B---3--:R-:W-:-:S15]  /*17060*/  HMMA.16816.F32.BF16 R12, R8, R16, R12 ;  /* 0x00000010080c723c */ /* 0x008fde000004180c */
[----:B------:R-:W-:-:S08]  /*17070*/  NOP ;  /* 0x0000000000007918 */ /* 0x000fd00000000000 */
[----:B------:R-:W-:Y:S04]  /*17080*/  STL.64 [R1+0xb0], R12 ;  /* 0x0000b00c01007387 */ /* 0x000fe80000100a00 */
[----:B------:R0:W-:Y:S04]  /*17090*/  STL.64 [R1+0xb8], R14 ;  /* 0x0000b80e01007387 */ /* 0x0001e80000100a00 */
[----:B0-----:R-:W4:Y:S04]  /*170a0*/  LDL.LU.64 R14, [R1+0xfb0] ;  /* 0x000fb000010e7983 */ /* 0x001f280000300a00 */
[----:B------:R-:W4:Y:S04]  /*170b0*/  LDL.LU.64 R12, [R1+0xfa8] ;  /* 0x000fa800010c7983 */ /* 0x000f280000300a00 */
[----:B------:R-:W-:Y:S04]  /*170c0*/  STL.64 [R1+0xf30], R10 ;  /* 0x000f300a01007387 */ /* 0x000fe80000100a00 */
[----:B------:R0:W-:Y:S04]  /*170d0*/  STL.64 [R1+0xf28], R8 ;  /* 0x000f280801007387 */ /* 0x0001e80000100a00 */
[----:B0-----:R-:W3:Y:S04]  /*170e0*/  LDL.LU R8, [R1+0x90] ;  /* 0x0000900001087983 */ /* 0x001ee80000300800 */
[----:B------:R-:W3:Y:S04]  /*170f0*/  LDL.LU R9, [R1+0x94] ;  /* 0x0000940001097983 */ /* 0x000ee80000300800 */
[----:B------:R-:W3:Y:S04]  /*17100*/  LDL.LU R10, [R1+0x98] ;  /* 0x00009800010a7983 */ /* 0x000ee80000300800 */
[----:B------:R-:W3:Y:S01]  /*17110*/  LDL.LU R11, [R1+0x9c] ;  /* 0x00009c00010b7983 */ /* 0x000ee20000300800 */
[----:B----4-:R-:W-:Y:S03]  /*17120*/  HMMA.16816.F32.BF16 R16, R12, R16, R20 ;  /* 0x000000100c10723c */ /* 0x010fe60000041814 */
[----:B------:R-:W4:Y:S04]  /*17130*/  LDL.LU.64 R22, [R1+0xfa0] ;  /* 0x000fa00001167983 */ /* 0x000f280000300a00 */
[----:B------:R-:W4:-:S15]  /*17140*/  LDL.LU.64 R20, [R1+0xf98] ;  /* 0x000f980001147983 */ /* 0x000f1e0000300a00 */
[----:B------:R-:W-:-:S01]  /*17150*/  NOP ;  /* 0x0000000000007918 */ /* 0x000fc20000000000 */
[----:B------:R-:W-:Y:S04]  /*17160*/  STL.64 [R1+0xa0], R16 ;  /* 0x0000a01001007387 */ /* 0x000fe80000100a00 */
[----:B------:R0:W-:Y:S04]  /*17170*/  STL.64 [R1+0xa8], R18 ;  /* 0x0000a81201007387 */ /* 0x0001e80000100a00 */
[----:B0-----:R-:W3:Y:S04]  /*17180*/  LDL.LU.64 R18, [R1+0xf90] ;  /* 0x000f900001127983 */ /* 0x001ee80000300a00 */
[----:B------:R-:W3:Y:S04]  /*17190*/  LDL.LU.64 R16, [R1+0xf88] ;  /* 0x000f880001107983 */ /* 0x000ee80000300a00 */
[----:B------:R-:W-:Y:S04]  /*171a0*/  STL.64 [R1+0xf20], R14 ;  /* 0x000f200e01007387 */ /* 0x000fe80000100a00 */
[----:B------:R0:W-:Y:S01]  /*171b0*/  STL.64 [R1+0xf18], R12 ;  /* 0x000f180c01007387 */ /* 0x0001e20000100a00 */
[----:B---3--:R-:W-:Y:S06]  /*171c0*/  HMMA.16816.F32.BF16 R8, R16, R26, R8 ;  /* 0x0000001a1008723c */ /* 0x008fec0000041808 */
[----:B0-----:R-:W-:-:S02]  /*171d0*/  IMAD.MOV.U32 R13, RZ, RZ, R16 ;  /* 0x000000ffff0d7224 */ /* 0x001fc400078e0010 */
[----:B------:R-:W-:-:S15]  /*171e0*/  IMAD.MOV.U32 R12, RZ, RZ, R17 ;  /* 0x000000ffff0c7224 */ /* 0x000fde00078e0011 */
[----:B------:R-:W-:Y:S04]  /*171f0*/  STL.64 [R1+0x460], R8 ;  /* 0x0004600801007387 */ /* 0x000fe80000100a00 */
[----:B------:R0:W-:Y:S02]  /*17200*/  STL.64 [R1+0x468], R10 ;  /* 0x0004680a01007387 */ /* 0x0001e40000100a00 */
[----:B0-----:R-:W-:Y:S02]  /*17210*/  IMAD.MOV.U32 R11, RZ, RZ, R18 ;  /* 0x000000ffff0b7224 */ /* 0x001fe400078e0012 */
[----:B------:R-:W-:Y:S02]  /*17220*/  IMAD.MOV.U32 R10, RZ, RZ, R19 ;  /* 0x000000ffff0a7224 */ /* 0x000fe400078e0013 */
[----:B------:R-:W2:Y:S04]  /*17230*/  LDL.LU.64 R18, [R1+0xf80] ;  /* 0x000f800001127983 */ /* 0x000ea80000300a00 */
[----:B------:R-:W2:Y:S02]  /*17240*/  LDL.LU.64 R16, [R1+0xf78] ;  /* 0x000f780001107983 */ /* 0x000ea40000300a00 */
[----:B--2---:R-:W-:-:S15]  /*17250*/  HMMA.16816.F32.BF16 R4, R16, R26, R4 ;  /* 0x0000001a1004723c */ /* 0x004fde0000041804 */
[----:B------:R-:W-:-:S08]  /*17260*/  NOP ;  /* 0x0000000000007918 */ /* 0x000fd00000000000 */
[----:B------:R0:W-:Y:S04]  /*17270*/  STL.64 [R1+0x440], R4 ;  /* 0x0004400401007387 */ /* 0x0001e80000100a00 */
[----:B------:R-:W-:Y:S01]  /*17280*/  STL.64 [R1+0x448], R6 ;  /* 0x0004480601007387 */ /* 0x000fe20000100a00 */
[----:B0-----:R-:W-:-:S03]  /*17290*/  IMAD.MOV.U32 R4, RZ, RZ, R2 ;  /* 0x000000ffff047224 */ /* 0x001fc600078e0002 */
[----:B------:R-:W2:Y:S01]  /*172a0*/  LDL.LU R2, [R1+0xf74] ;  /* 0x000f740001027983 */ /* 0x000ea20000300800 */
[----:B------:R-:W-:-:S03]  /*172b0*/  IMAD.MOV.U32 R5, RZ, RZ, R0 ;  /* 0x000000ffff057224 */ /* 0x000fc600078e0000 */
[----:B------:R-:W3:Y:S04]  /*172c0*/  LDL.LU R0, [R1+0xf70] ;  /* 0x000f700001007983 */ /* 0x000ee80000300800 */
[----:B------:R-:W-:Y:S04]  /*172d0*/  STL.64 [R1+0xee0], R18 ;  /* 0x000ee01201007387 */ /* 0x000fe80000100a00 */
[----:B------:R0:W-:Y:S04]  /*172e0*/  STL.64 [R1+0xed8], R16 ;  /* 0x000ed81001007387 */ /* 0x0001e80000100a00 */
[----:B0-----:R-:W4:Y:S04]  /*172f0*/  LDL.LU R16, [R1+0x70] ;  /* 0x0000700001107983 */ /* 0x001f280000300800 */
[----:B------:R-:W4:Y:S04]  /*17300*/  LDL.LU R17, [R1+0x74] ;  /* 0x0000740001117983 */ /* 0x000f280000300800 */
[----:B------:R-:W4:Y:S04]  /*17310*/  LDL.LU R18, [R1+0x78] ;  /* 0x0000780001127983 */ /* 0x000f280000300800 */
[----:B------:R-:W4:Y:S01]  /*17320*/  LDL.LU R19, [R1+0x7c] ;  /* 0x00007c0001137983 */ /* 0x000f220000300800 */
[----:B------:R-:W-:-:S02]  /*17330*/  IMAD.MOV.U32 R9, RZ, RZ, R26 ;  /* 0x000000ffff097224 */ /* 0x000fc400078e001a */
[----:B------:R-:W-:Y:S02]  /*17340*/  IMAD.MOV.U32 R8, RZ, RZ, R27 ;  /* 0x000000ffff087224 */ /* 0x000fe400078e001b */
[----:B------:R-:W-:Y:S02]  /*17350*/  IMAD.MOV.U32 R6, RZ, RZ, R25 ;  /* 0x000000ffff067224 */ /* 0x000fe400078e0019 */
[----:B------:R-:W-:Y:S01]  /*17360*/  IMAD.MOV.U32 R7, RZ, RZ, R24 ;  /* 0x000000ffff077224 */ /* 0x000fe200078e0018 */
[----:B----4-:R-:W-:-:S15]  /*17370*/  HMMA.16816.F32.BF16 R16, R20, R26, R16 ;  /* 0x0000001a1410723c */ /* 0x010fde0000041810 */
[----:B------:R-:W-:-:S08]  /*17380*/  NOP ;  /* 0x0000000000007918 */ /* 0x000fd00000000000 */
[----:B------:R0:W-:Y:S04]  /*17390*/  STL.64 [R1+0x430], R16 ;  /* 0x0004301001007387 */ /* 0x0001e80000100a00 */
[----:B------:R1:W-:Y:S04]  /*173a0*/  STL.64 [R1+0x438], R18 ;  /* 0x0004381201007387 */ /* 0x0003e80000100a00 */
[----:B------:R-:W4:Y:S04]  /*173b0*/  LDL.LU.64 R26, [R1+0xf68] ;  /* 0x000f6800011a7983 */ /* 0x000f280000300a00 */
[----:B------:R-:W4:Y:S01]  /*173c0*/  LDL.LU.64 R24, [R1+0xf60] ;  /* 0x000f600001187983 */ /* 0x000f220000300a00 */
[----:B0-----:R-:W-:-:S02]  /*173d0*/  IMAD.MOV.U32 R16, RZ, RZ, R13 ;  /* 0x000000ffff107224 */ /* 0x001fc400078e000d */
[----:B-1----:R-:W-:Y:S02]  /*173e0*/  IMAD.MOV.U32 R18, RZ, RZ, R11 ;  /* 0x000000ffff127224 */ /* 0x002fe400078e000b */
[----:B------:R-:W-:Y:S02]  /*173f0*/  IMAD.MOV.U32 R19, RZ, RZ, R10 ;  /* 0x000000ffff137224 */ /* 0x000fe400078e000a */
[----:B------:R-:W-:-:S03]  /*17400*/  IMAD.MOV.U32 R17, RZ, RZ, R12 ;  /* 0x000000ffff117224 */ /* 0x000fc600078e000c */
[----:B------:R0:W-:Y:S04]  /*17410*/  STL.64 [R1+0xf00], R18 ;  /* 0x000f001201007387 */ /* 0x0001e80000100a00 */
[----:B------:R-:W-:Y:S04]  /*17420*/  STL.64 [R1+0xef8], R16 ;  /* 0x000ef81001007387 */ /* 0x000fe80000100a00 */
[----:B------:R3:W-:Y:S04]  /*17430*/  STL.64 [R1+0xed0], R22 ;  /* 0x000ed01601007387 */ /* 0x0007e80000100a00 */
[----:B------:R1:W-:Y:S01]  /*17440*/  STL.64 [R1+0xec8], R20 ;  /* 0x000ec81401007387 */ /* 0x0003e20000100a00 */
[----:B0-----:R-:W-:-:S02]  /*17450*/  IMAD.MOV.U32 R18, RZ, RZ, R9 ;  /* 0x000000ffff127224 */ /* 0x001fc400078e0009 */
[----:B---3--:R-:W-:Y:S01]  /*17460*/  IMAD.MOV.U32 R22, RZ, RZ, R0 ;  /* 0x000000ffff167224 */ /* 0x008fe200078e0000 */
[----:B-1----:R-:W3:Y:S04]  /*17470*/  LDL.LU R20, [R1+0x130] ;  /* 0x0001300001147983 */ /* 0x002ee80000300800 */
[----:B------:R-:W3:Y:S04]  /*17480*/  LDL.LU R21, [R1+0x134] ;  /* 0x0001340001157983 */ /* 0x000ee80000300800 */
[----:B------:R-:W4:Y:S01]  /*17490*/  LDL.LU R0, [R1+0xf5c] ;  /* 0x000f5c0001007983 */ /* 0x000f220000300800 */
[----:B--2---:R-:W-:-:S02]  /*174a0*/  IMAD.MOV.U32 R23, RZ, RZ, R2 ;  /* 0x000000ffff177224 */ /* 0x004fc400078e0002 */
[----:B------:R-:W-:Y:S01]  /*174b0*/  IMAD.MOV.U32 R19, RZ, RZ, R8 ;  /* 0x000000ffff137224 */ /* 0x000fe200078e0008 */
[----:B------:R-:W2:Y:S04]  /*174c0*/  LDL.LU R2, [R1+0xf58] ;  /* 0x000f580001027983 */ /* 0x000ea80000300800 */
[----:B------:R-:W3:Y:S04]  /*174d0*/  LDL.LU.64 R8, [R1+0x380] ;  /* 0x0003800001087983 */ /* 0x000ee80000300a00 */
[----:B------:R-:W4:Y:S04]  /*174e0*/  LDL.LU.64 R10, [R1+0x388] ;  /* 0x00038800010a7983 */ /* 0x000f280000300a00 */
[----:B----4-:R-:W-:Y:S04]  /*174f0*/  STL.64 [R1+0xf50], R10 ;  /* 0x000f500a01007387 */ /* 0x010fe80000100a00 */
[----:B---3--:R0:W-:Y:S04]  /*17500*/  STL.64 [R1+0xf48], R8 ;  /* 0x000f480801007387 */ /* 0x0081e80000100a00 */
[----:B0-----:R-:W3:Y:S04]  /*17510*/  LDL.LU.64 R8, [R1+0x3a0] ;  /* 0x0003a00001087983 */ /* 0x001ee80000300a00 */
[----:B------:R-:W3:Y:S04]  /*17520*/  LDL.LU.64 R10, [R1+0x3a8] ;  /* 0x0003a800010a7983 */ /* 0x000ee80000300a00 */
[----:B------:R-:W4:Y:S04]  /*17530*/  LDL.LU.64 R12, [R1+0x370] ;  /* 0x00037000010c7983 */ /* 0x000f280000300a00 */
[----:B------:R-:W4:Y:S04]  /*17540*/  LDL.LU.64 R14, [R1+0x378] ;  /* 0x00037800010e7983 */ /* 0x000f280000300a00 */
[----:B------:R-:W-:Y:S04]  /*17550*/  STL.64 [R1+0xef0], R22 ;  /* 0x000ef01601007387 */ /* 0x000fe80000100a00 */
[----:B------:R0:W-:Y:S04]  /*17560*/  STL.64 [R1+0xee8], R20 ;  /* 0x000ee81401007387 */ /* 0x0001e80000100a00 */
[----:B0-----:R-:W2:Y:S04]  /*17570*/  LDL.LU R20, [R1+0x140] ;  /* 0x0001400001147983 */ /* 0x001ea80000300800 */
[----:B------:R-:W2:Y:S04]  /*17580*/  LDL.LU R21, [R1+0x144] ;  /* 0x0001440001157983 */ /* 0x000ea80000300800 */
[----:B------:R-:W3:Y:S04]  /*17590*/  LDL.LU R22, [R1+0x148] ;  /* 0x0001480001167983 */ /* 0x000ee80000300800 */
[----:B------:R-:W3:Y:S04]  /*175a0*/  LDL.LU R23, [R1+0x14c] ;  /* 0x00014c0001177983 */ /* 0x000ee80000300800 */
[----:B---3--:R-:W-:Y:S04]  /*175b0*/  STL.64 [R1+0xf10], R22 ;  /* 0x000f101601007387 */ /* 0x008fe80000100a00 */
[----:B--2---:R0:W-:Y:S04]  /*175c0*/  STL.64 [R1+0xf08], R20 ;  /* 0x000f081401007387 */ /* 0x0041e80000100a00 */
[----:B0-----:R-:W2:Y:S04]  /*175d0*/  LDL.LU R20, [R1+0x60] ;  /* 0x0000600001147983 */ /* 0x001ea80000300800 */
[----:B------:R-:W2:Y:S04]  /*175e0*/  LDL.LU R21, [R1+0x64] ;  /* 0x0000640001157983 */ /* 0x000ea80000300800 */
[----:B------:R-:W2:Y:S04]  /*175f0*/  LDL.LU R22, [R1+0x68] ;  /* 0x0000680001167983 */ /* 0x000ea80000300800 */
[----:B------:R-:W2:Y:S02]  /*17600*/  LDL.LU R23, [R1+0x6c] ;  /* 0x00006c0001177983 */ /* 0x000ea40000300800 */
[----:B--2---:R-:W-:Y:S02]  /*17610*/  HMMA.16816.F32.BF16 R16, R24, R18, R20 ;  /* 0x000000121810723c */ /* 0x004fe40000041814 */
[----:B------:R-:W2:Y:S04]  /*17620*/  LDL.LU.64 R20, [R1+0x350] ;  /* 0x0003500001147983 */ /* 0x000ea80000300a00 */
[----:B------:R-:W2:-:S15]  /*17630*/  LDL.LU.64 R22, [R1+0x358] ;  /* 0x0003580001167983 */ /* 0x000e9e0000300a00 */
[----:B------:R-:W-:-:S02]  /*17640*/  NOP ;  /* 0x0000000000007918 */ /* 0x000fc40000000000 */
[----:B------:R-:W-:Y:S04]  /*17650*/  STL.64 [R1+0x410], R16 ;  /* 0x0004101001007387 */ /* 0x000fe80000100a00 */
[----:B------:R-:W-:Y:S04]  /*17660*/  STL.64 [R1+0x418], R18 ;  /* 0x0004181201007387 */ /* 0x000fe80000100a00 */
[----:B------:R-:W0:Y:S02]  /*17670*/  LDSM.16.M88.4 R16, [R29+UR8+0x1c00] ;  /* 0x001c00081d10783b */ /* 0x000e240008000200 */
[----:B0-----:R-:W-:Y:S02]  /*17680*/  HMMA.16816.F32.BF16 R4, R4, R16, R8 ;  /* 0x000000100404723c */ /* 0x001fe40000041808 */
[----:B------:R-:W-:Y:S04]  /*17690*/  STL.64 [R1+0x48], R18 ;  /* 0x0000481201007387 */ /* 0x000fe80000100a00 */
[----:B------:R-:W3:Y:S04]  /*176a0*/  LDL.LU.64 R10, [R1+0xf50] ;  /* 0x000f5000010a7983 */ /* 0x000ee80000300a00 */
[----:B------:R-:W3:-:S13]  /*176b0*/  LDL.LU.64 R8, [R1+0xf48] ;  /* 0x000f480001087983 */ /* 0x000eda0000300a00 */
[----:B------:R-:W-:Y:S04]  /*176c0*/  STL.64 [R1+0x90], R4 ;  /* 0x0000900401007387 */ /* 0x000fe80000100a00 */
[----:B------:R0:W-:Y:S04]  /*176d0*/  STL.64 [R1+0x98], R6 ;  /* 0x0000980601007387 */ /* 0x0001e80000100a00 */
[----:B0-----:R-:W3:Y:S04]  /*176e0*/  LDL.LU.64 R6, [R1+0xf40] ;  /* 0x000f400001067983 */ /* 0x001ee80000300a00 */
[----:B------:R-:W3:Y:S02]  /*176f0*/  LDL.LU.64 R4, [R1+0xf38] ;  /* 0x000f380001047983 */ /* 0x000ee40000300a00 */
[----:B---3--:R-:W-:-:S15]  /*17700*/  HMMA.16816.F32.BF16 R8, R4, R16, R8 ;  /* 0x000000100408723c */ /* 0x008fde0000041808 */
[----:B------:R-:W-:-:S08]  /*17710*/  NOP ;  /* 0x0000000000007918 */ /* 0x000fd00000000000 */
[----:B------:R-:W-:Y:S04]  /*17720*/  STL.64 [R1+0x80], R8 ;  /* 0x0000800801007387 */ /* 0x000fe80000100a00 */
[----:B------:R0:W-:Y:S04]  /*17730*/  STL.64 [R1+0x88], R10 ;  /* 0x0000880a01007387 */ /* 0x0001e80000100a00 */
[----:B0-----:R-:W4:Y:S04]  /*17740*/  LDL.LU.64 R10, [R1+0xf30] ;  /* 0x000f3000010a7983 */ /* 0x001f280000300a00 */
[----:B------:R-:W4:Y:S04]  /*17750*/  LDL.LU.64 R8, [R1+0xf28] ;  /* 0x000f280001087983 */ /* 0x000f280000300a00 */
[----:B------:R0:W-:Y:S04]  /*17760*/  STL.64 [R1+0xea8], R6 ;  /* 0x000ea80601007387 */ /* 0x0001e80000100a00 */
[----:B------:R-:W-:Y:S01]  /*17770*/  STL.64 [R1+0xea0], R4 ;  /* 0x000ea00401007387 */ /* 0x000fe20000100a00 */
[----:B0-----:R-:W-:-:S02]  /*17780*/  IMAD.MOV.U32 R6, RZ, RZ, R2 ;  /* 0x000000ffff067224 */ /* 0x001fc400078e0002 */
[----:B------:R-:W-:Y:S01]  /*17790*/  IMAD.MOV.U32 R7, RZ, RZ, R0 ;  /* 0x000000ffff077224 */ /* 0x000fe200078e0000 */
[----:B----4-:R-:W-:-:S15]  /*177a0*/  HMMA.16816.F32.BF16 R12, R8, R16, R12 ;  /* 0x00000010080c723c */ /* 0x010fde000004180c */
[----:B------:R-:W-:-:S08]  /*177b0*/  NOP ;  /* 0x0000000000007918 */ /* 0x000fd00000000000 */
[----:B------:R0:W-:Y:S01]  /*177c0*/  STL.64 [R1+0x70], R12 ;  /* 0x0000700c01007387 */ /* 0x0001e20000100a00 */
[----:B------:R-:W-:Y:S02]  /*177d0*/  IMAD.MOV.U32 R2, RZ, RZ, R14 ;  /* 0x000000ffff027224 */ /* 0x000fe400078e000e */
[----:B------:R-:W-:Y:S02]  /*177e0*/  IMAD.MOV.U32 R0, RZ, RZ, R15 ;  /* 0x000000ffff007224 */ /* 0x000fe400078e000f */
[----:B------:R-:W2:Y:S04]  /*177f0*/  LDL.LU.64 R14, [R1+0xf20] ;  /* 0x000f2000010e7983 */ /* 0x000ea80000300a00 */
[----:B0-----:R-:W2:Y:S04]  /*17800*/  LDL.LU.64 R12, [R1+0xf18] ;  /* 0x000f1800010c7983 */ /* 0x001ea80000300a00 */
[----:B------:R0:W-:Y:S04]  /*17810*/  STL.64 [R1+0xeb8], R10 ;  /* 0x000eb80a01007387 */ /* 0x0001e80000100a00 */
[----:B------:R1:W-:Y:S04]  /*17820*/  STL.64 [R1+0xeb0], R8 ;  /* 0x000eb00801007387 */ /* 0x0003e80000100a00 */
[----:B0-----:R-:W3:Y:S04]  /*17830*/  LDL.64 R10, [R1+0x18] ;  /* 0x00001800010a7983 */ /* 0x001ee80000100a00 */
[----:B-1----:R-:W4:Y:S04]  /*17840*/  LDL.64 R8, [R1+0x10] ;  /* 0x0000100001087983 */ /* 0x002f280000100a00 */
        /* <DEDUP_REMOVED lines=32> */
[----:B0-----:R-:W2:Y:S04]  /*17a50*/  LDL.LU R16, [R1+0x120] ;  /* 0x0001200001107983 */ /* 0x001ea80000300800 */
[----:B------:R-:W2:Y:S04]  /*17a60*/  LDL.LU R17, [R1+0x124] ;  /* 0x0001240001117983 */ /* 0x000ea80000300800 */
[----:B------:R-:W2:Y:S04]  /*17a70*/  LDL.LU R18, [R1+0x128] ;  /* 0x0001280001127983 */ /* 0x000ea80000300800 */
[----:B------:R-:W2:Y:S01]  /*17a80*/  LDL.LU R19, [R1+0x12c] ;  /* 0x00012c0001137983 */ /* 0x000ea20000300800 */
[-C--:B---3--:R-:W-:Y:S06]  /*17a90*/  HMMA.16816.F32.BF16 R12, R24, R6.reuse, R12 ;  /* 0x00000006180c723c */ /* 0x088fec000004180c */
[----:B--2---:R-:W-:Y:S06]  /*17aa0*/  HMMA.16816.F32.BF16 R16, R20, R6, R16 ;  /* 0x000000061410723c */ /* 0x004fec0000041810 */
[----:B------:R-:W-:Y:S04]  /*17ab0*/  STL.64 [R1+0xe58], R22 ;  /* 0x000e581601007387 */ /* 0x000fe80000100a00 */
[----:B------:R-:W-:-:S13]  /*17ac0*/  STL.64 [R1+0xe50], R20 ;  /* 0x000e501401007387 */ /* 0x000fda0000100a00 */
[----:B------:R0:W-:Y:S04]  /*17ad0*/  STL.64 [R1+0x3f0], R16 ;  /* 0x0003f01001007387 */ /* 0x0001e80000100a00 */
[----:B------:R1:W-:Y:S04]  /*17ae0*/  STL.64 [R1+0x3f8], R18 ;  /* 0x0003f81201007387 */ /* 0x0003e80000100a00 */
[----:B------:R-:W2:Y:S04]  /*17af0*/  LDL.LU.64 R4, [R1+0x360] ;  /* 0x0003600001047983 */ /* 0x000ea80000300a00 */
[----:B------:R-:W2:Y:S04]  /*17b00*/  LDL.LU.64 R6, [R1+0x368] ;  /* 0x0003680001067983 */ /* 0x000ea80000300a00 */
[----:B------:R-:W-:Y:S04]  /*17b10*/  STL.64 [R1+0x3d0], R12 ;  /* 0x0003d00c01007387 */ /* 0x000fe80000100a00 */
[----:B------:R-:W-:Y:S04]  /*17b20*/  STL.64 [R1+0x3d8], R14 ;  /* 0x0003d80e01007387 */ /* 0x000fe80000100a00 */
[----:B0-----:R-:W3:Y:S04]  /*17b30*/  LDL.64 R16, [R1] ;  /* 0x0000000001107983 */ /* 0x001ee80000100a00 */
[----:B-1----:R-:W4:Y:S04]  /*17b40*/  LDL.64 R18, [R1+0x8] ;  /* 0x0000080001127983 */ /* 0x002f280000100a00 */
[----:B----4-:R-:W-:Y:S04]  /*17b50*/  STL.64 [R1+0xe78], R18 ;  /* 0x000e781201007387 */ /* 0x010fe80000100a00 */
[----:B---3--:R-:W-:Y:S04]  /*17b60*/  STL.64 [R1+0xe70], R16 ;  /* 0x000e701001007387 */ /* 0x008fe80000100a00 */
[----:B------:R-:W-:Y:S04]  /*17b70*/  STL [R1+0xe4c], R26 ;  /* 0x000e4c1a01007387 */ /* 0x000fe80000100800 */
[----:B------:R-:W-:Y:S04]  /*17b80*/  STL [R1+0xe48], R27 ;  /* 0x000e481b01007387 */ /* 0x000fe80000100800 */
[----:B------:R0:W2:Y:S04]  /*17b90*/  LDSM.16.M88.4 R16, [R29+UR8+0x2000] ;  /* 0x002000081d10783b */ /* 0x0000a80008000200 */
[----:B0-----:R-:W3:Y:S04]  /*17ba0*/  LDL.LU R29, [R1+0xec0] ;  /* 0x000ec000011d7983 */ /* 0x001ee80000300800 */
[----:B------:R-:W4:Y:S04]  /*17bb0*/  LDL.LU R20, [R1+0xc0] ;  /* 0x0000c00001147983 */ /* 0x000f280000300800 */
[----:B------:R-:W4:Y:S04]  /*17bc0*/  LDL.LU R21, [R1+0xc4] ;  /* 0x0000c40001157983 */ /* 0x000f280000300800 */
[----:B------:R-:W3:Y:S01]  /*17bd0*/  LDL.LU R22, [R1+0xc8] ;  /* 0x0000c80001167983 */ /* 0x000ee20000300800 */
[----:B------:R-:W-:-:S02]  /*17be0*/  IMAD.MOV.U32 R23, RZ, RZ, R3 ;  /* 0x000000ffff177224 */ /* 0x000fc400078e0003 */
[----:B------:R-:W-:Y:S02]  /*17bf0*/  IMAD.MOV.U32 R0, RZ, RZ, R10 ;  /* 0x000000ffff007224 */ /* 0x000fe400078e000a */
[----:B------:R-:W-:Y:S02]  /*17c00*/  IMAD.MOV.U32 R2, RZ, RZ, R11 ;  /* 0x000000ffff027224 */ /* 0x000fe400078e000b */
[----:B------:R-:W-:Y:S02]  /*17c10*/  IMAD.MOV.U32 R26, RZ, RZ, R8 ;  /* 0x000000ffff1a7224 */ /* 0x000fe400078e0008 */
[----:B------:R-:W-:Y:S01]  /*17c20*/  IMAD.MOV.U32 R27, RZ, RZ, R9 ;  /* 0x000000ffff1b7224 */ /* 0x000fe200078e0009 */
[----:B--2---:R-:W-:Y:S01]  /*17c30*/  HMMA.16816.F32.BF16 R4, R8, R16, R4 ;  /* 0x000000100804723c */ /* 0x004fe20000041804 */
[----:B------:R-:W-:Y:S04]  /*17c40*/  STL.64 [R1+0x58], R18 ;  /* 0x0000581201007387 */ /* 0x000fe80000100a00 */
[----:B------:R-:W2:Y:S04]  /*17c50*/  LDL.LU.64 R12, [R1+0x330] ;  /* 0x00033000010c7983 */ /* 0x000ea80000300a00 */
[----:B------:R-:W2:-:S15]  /*17c60*/  LDL.LU.64 R14, [R1+0x338] ;  /* 0x00033800010e7983 */ /* 0x000e9e0000300a00 */
[----:B------:R-:W-:Y:S01]  /*17c70*/  IMAD.MOV.U32 R3, RZ, RZ, R7 ;  /* 0x000000ffff037224 */ /* 0x000fe200078e0007 */
[----:B---3--:R-:W-:Y:S04]  /*17c80*/  STL.64 [R1+0xe88], R22 ;  /* 0x000e881601007387 */ /* 0x008fe80000100a00 */
[----:B----4-:R0:W-:Y:S04]  /*17c90*/  STL.64 [R1+0xe80], R20 ;  /* 0x000e801401007387 */ /* 0x0101e80000100a00 */
[----:B0-----:R-:W3:Y:S04]  /*17ca0*/  LDL.LU.64 R20, [R1+0x340] ;  /* 0x0003400001147983 */ /* 0x001ee80000300a00 */
[----:B------:R-:W3:Y:S04]  /*17cb0*/  LDL.LU.64 R22, [R1+0x348] ;  /* 0x0003480001167983 */ /* 0x000ee80000300a00 */
[----:B------:R-:W2:Y:S04]  /*17cc0*/  LDL.LU.64 R10, [R1+0xeb8] ;  /* 0x000eb800010a7983 */ /* 0x000ea80000300a00 */
[----:B------:R-:W2:Y:S04]  /*17cd0*/  LDL.LU.64 R8, [R1+0xeb0] ;  /* 0x000eb00001087983 */ /* 0x000ea80000300a00 */
[----:B------:R-:W-:Y:S04]  /*17ce0*/  STL.64 [R1+0x130], R4 ;  /* 0x0001300401007387 */ /* 0x000fe80000100a00 */
[----:B------:R0:W-:Y:S04]  /*17cf0*/  STL [R1+0x138], R6 ;  /* 0x0001380601007387 */ /* 0x0001e80000100800 */
[----:B0-----:R-:W3:Y:S04]  /*17d00*/  LDL.LU.64 R6, [R1+0xea8] ;  /* 0x000ea80001067983 */ /* 0x001ee80000300a00 */
[----:B------:R-:W3:Y:S01]  /*17d10*/  LDL.LU.64 R4, [R1+0xea0] ;  /* 0x000ea00001047983 */ /* 0x000ee20000300a00 */
[-C--:B--2---:R-:W-:Y:S06]  /*17d20*/  HMMA.16816.F32.BF16 R12, R8, R16.reuse, R12 ;  /* 0x00000010080c723c */ /* 0x084fec000004180c */
[----:B---3--:R-:W-:-:S15]  /*17d30*/  HMMA.16816.F32.BF16 R20, R4, R16, R20 ;  /* 0x000000100414723c */ /* 0x008fde0000041814 */
[----:B------:R-:W-:-:S08]  /*17d40*/  NOP ;  /* 0x0000000000007918 */ /* 0x000fd00000000000 */
[----:B------:R0:W-:Y:S04]  /*17d50*/  STL.64 [R1+0x120], R20 ;  /* 0x0001201401007387 */ /* 0x0001e80000100a00 */
[----:B------:R1:W-:Y:S04]  /*17d60*/  STL.64 [R1+0x128], R22 ;  /* 0x0001281601007387 */ /* 0x0003e80000100a00 */
[----:B0-----:R-:W2:Y:S04]  /*17d70*/  LDL.LU.64 R20, [R1+0x310] ;  /* 0x0003100001147983 */ /* 0x001ea80000300a00 */
[----:B-1----:R-:W2:Y:S04]  /*17d80*/  LDL.LU.64 R22, [R1+0x318] ;  /* 0x0003180001167983 */ /* 0x002ea80000300a00 */
[----:B------:R0:W-:Y:S04]  /*17d90*/  STL.64 [R1+0xe28], R6 ;  /* 0x000e280601007387 */ /* 0x0001e80000100a00 */
[----:B------:R1:W-:Y:S01]  /*17da0*/  STL.64 [R1+0xe20], R4 ;  /* 0x000e200401007387 */ /* 0x0003e20000100a00 */
[----:B0-----:R-:W-:-:S03]  /*17db0*/  IMAD.MOV.U32 R6, RZ, RZ, R29 ;  /* 0x000000ffff067224 */ /* 0x001fc600078e001d */
[----:B-1----:R-:W3:Y:S04]  /*17dc0*/  LDL.LU R4, [R1+0xd0] ;  /* 0x0000d00001047983 */ /* 0x002ee80000300800 */
[----:B------:R-:W3:Y:S01]  /*17dd0*/  LDL.LU R5, [R1+0xd4] ;  /* 0x0000d40001057983 */ /* 0x000ee20000300800 */
[----:B------:R-:W-:Y:S02]  /*17de0*/  IMAD.MOV.U32 R7, RZ, RZ, R28 ;  /* 0x000000ffff077224 */ /* 0x000fe400078e001c */
[----:B------:R-:W-:Y:S01]  /*17df0*/  IMAD.MOV.U32 R29, RZ, RZ, R14 ;  /* 0x000000ffff1d7224 */ /* 0x000fe200078e000e */
[----:B------:R0:W-:Y:S01]  /*17e00*/  STL.64 [R1+0x110], R12 ;  /* 0x0001100c01007387 */ /* 0x0001e20000100a00 */
[----:B------:R-:W-:-:S03]  /*17e10*/  IMAD.MOV.U32 R28, RZ, RZ, R15 ;  /* 0x000000ffff1c7224 */ /* 0x000fc600078e000f */
        /* <DEDUP_REMOVED lines=8> */
[----:B------:R0:W-:Y:S04]  /*17ea0*/  STL [R1+0xd64], R28 ;  /* 0x000d641c01007387 */ /* 0x0001e80000100800 */
[----:B0-----:R-:W4:Y:S04]  /*17eb0*/  LDL R28, [R1+0x158] ;  /* 0x00015800011c7983 */ /* 0x001f280000100800 */
[----:B------:R-:W-:Y:S01]  /*17ec0*/  STL [R1+0xd60], R29 ;  /* 0x000d601d01007387 */ /* 0x000fe20000100800 */
[----:B--2---:R-:W-:Y:S03]  /*17ed0*/  HMMA.16816.F32.BF16 R16, R12, R16, R20 ;  /* 0x000000100c10723c */ /* 0x004fe60000041814 */
[----:B------:R-:W2:Y:S04]  /*17ee0*/  LDL.LU.64 R22, [R1+0xe88] ;  /* 0x000e880001167983 */ /* 0x000ea80000300a00 */
[----:B------:R-:W2:-:S15]  /*17ef0*/  LDL.LU.64 R20, [R1+0xe80] ;  /* 0x000e800001147983 */ /* 0x000e9e0000300a00 */
[----:B------:R-:W-:-:S01]  /*17f00*/  NOP ;  /* 0x0000000000007918 */ /* 0x000fc20000000000 */
[----:B------:R-:W-:Y:S04]  /*17f10*/  STL.64 [R1+0x100], R16 ;  /* 0x0001001001007387 */ /* 0x000fe80000100a00 */
[----:B------:R0:W-:Y:S04]  /*17f20*/  STL.64 [R1+0x108], R18 ;  /* 0x0001081201007387 */ /* 0x0001e80000100a00 */
[----:B0-----:R-:W3:Y:S04]  /*17f30*/  LDL.LU.64 R18, [R1+0xe78] ;  /* 0x000e780001127983 */ /* 0x001ee80000300a00 */
[----:B------:R-:W3:Y:S04]  /*17f40*/  LDL.LU.64 R16, [R1+0xe70] ;  /* 0x000e700001107983 */ /* 0x000ee80000300a00 */
[----:B------:R0:W-:Y:S04]  /*17f50*/  STL.64 [R1+0xe08], R14 ;  /* 0x000e080e01007387 */ /* 0x0001e80000100a00 */
[----:B------:R-:W-:Y:S04]  /*17f60*/  STL.64 [R1+0xe00], R12 ;  /* 0x000e000c01007387 */ /* 0x000fe80000100a00 */
[----:B0-----:R-:W3:Y:S02]  /*17f70*/  LDL.LU.64 R14, [R1+0x28] ;  /* 0x00002800010e7983 */ /* 0x001ee40000300a00 */
[----:B---3--:R-:W-:-:S15]  /*17f80*/  HMMA.16816.F32.BF16 R4, R16, R14, R4 ;  /* 0x0000000e1004723c */ /* 0x008fde0000041804 */
[----:B------:R-:W-:-:S08]  /*17f90*/  NOP ;  /* 0x0000000000007918 */ /* 0x000fd00000000000 */
[----:B------:R0:W-:Y:S04]  /*17fa0*/  STL.64 [R1+0x3e0], R4 ;  /* 0x0003e00401007387 */ /* 0x0001e80000100a00 */
[----:B------:R1:W-:Y:S01]  /*17fb0*/  STL.64 [R1+0x3e8], R6 ;  /* 0x0003e80601007387 */ /* 0x0003e20000100a00 */
[----:B0-----:R-:W-:Y:S02]  /*17fc0*/  IMAD.MOV.U32 R5, RZ, RZ, R18 ;  /* 0x000000ffff057224 */ /* 0x001fe400078e0012 */
[----:B------:R-:W-:Y:S02]  /*17fd0*/  IMAD.MOV.U32 R4, RZ, RZ, R19 ;  /* 0x000000ffff047224 */ /* 0x000fe400078e0013 */
[----:B-1----:R-:W-:Y:S02]  /*17fe0*/  IMAD.MOV.U32 R7, RZ, RZ, R16 ;  /* 0x000000ffff077224 */ /* 0x002fe400078e0010 */
[----:B------:R-:W-:Y:S01]  /*17ff0*/  IMAD.MOV.U32 R6, RZ, RZ, R17 ;  /* 0x000000ffff067224 */ /* 0x000fe200078e0011 */
        /* <DEDUP_REMOVED lines=10> */
[----:B----4-:R-:W-:-:S15]  /*180a0*/  HMMA.16816.F32.BF16 R16, R20, R14, R8 ;  /* 0x0000000e1410723c */ /* 0x010fde0000041808 */
[----:B------:R-:W-:-:S08]  /*180b0*/  NOP ;  /* 0x0000000000007918 */ /* 0x000fd00000000000 */
[----:B------:R-:W-:Y:S04]  /*180c0*/  STL.64 [R1+0x3b0], R16 ;  /* 0x0003b01001007387 */ /* 0x000fe80000100a00 */
[----:B------:R0:W-:Y:S02]  /*180d0*/  STL.64 [R1+0x3b8], R18 ;  /* 0x0003b81201007387 */ /* 0x0001e40000100a00 */
[----:B0-----:R-:W-:Y:S02]  /*180e0*/  IMAD.MOV.U32 R19, RZ, RZ, R4 ;  /* 0x000000ffff137224 */ /* 0x001fe400078e0004 */
[----:B------:R-:W-:Y:S02]  /*180f0*/  IMAD.MOV.U32 R18, RZ, RZ, R5 ;  /* 0x000000ffff127224 */ /* 0x000fe400078e0005 */
[----:B------:R-:W-:-:S02]  /*18100*/  IMAD.MOV.U32 R4, RZ, RZ, R26 ;  /* 0x000000ffff047224 */ /* 0x000fc400078e001a */
[----:B------:R-:W-:Y:S02]  /*18110*/  IMAD.MOV.U32 R16, RZ, RZ, R7 ;  /* 0x000000ffff107224 */ /* 0x000fe400078e0007 */
[----:B------:R-:W-:Y:S01]  /*18120*/  IMAD.MOV.U32 R17, RZ, RZ, R6 ;  /* 0x000000ffff117224 */ /* 0x000fe200078e0006 */
[----:B------:R-:W2:Y:S01]  /*18130*/  LDL.LU R26, [R1+0xe4c] ;  /* 0x000e4c00011a7983 */ /* 0x000ea20000300800 */
[----:B------:R-:W-:-:S03]  /*18140*/  IMAD.MOV.U32 R5, RZ, RZ, R27 ;  /* 0x000000ffff057224 */ /* 0x000fc600078e001b */
[----:B------:R-:W2:Y:S01]  /*18150*/  LDL.LU R27, [R1+0xe48] ;  /* 0x000e4800011b7983 */ /* 0x000ea20000300800 */
[----:B------:R-:W-:Y:S02]  /*18160*/  IMAD.MOV.U32 R6, RZ, RZ, R0 ;  /* 0x000000ffff067224 */ /* 0x000fe400078e0000 */
[----:B------:R-:W-:Y:S01]  /*18170*/  IMAD.MOV.U32 R7, RZ, RZ, R2 ;  /* 0x000000ffff077224 */ /* 0x000fe200078e0002 */
[----:B------:R-:W3:Y:S04]  /*18180*/  LDL.LU R0, [R1+0xe44] ;  /* 0x000e440001007983 */ /* 0x000ee80000300800 */
[----:B------:R-:W4:Y:S04]  /*18190*/  LDL.LU R2, [R1+0xe40] ;  /* 0x000e400001027983 */ /* 0x000f280000300800 */
[----:B------:R-:W-:Y:S04]  /*181a0*/  STL.64 [R1+0xde8], R18 ;  /* 0x000de81201007387 */ /* 0x000fe80000100a00 */
[----:B------:R-:W-:Y:S04]  /*181b0*/  STL.64 [R1+0xde0], R16 ;  /* 0x000de01001007387 */ /* 0x000fe80000100a00 */
[----:B------:R-:W-:Y:S04]  /*181c0*/  STL.64 [R1+0xdb8], R22 ;  /* 0x000db81601007387 */ /* 0x000fe80000100a00 */
[----:B------:R0:W-:Y:S04]  /*181d0*/  STL.64 [R1+0xdb0], R20 ;  /* 0x000db01401007387 */ /* 0x0001e80000100a00 */
[----:B0-----:R-:W2:Y:S04]  /*181e0*/  LDL.LU R20, [R1+0x80] ;  /* 0x0000800001147983 */ /* 0x001ea80000300800 */
[----:B------:R-:W2:Y:S04]  /*181f0*/  LDL.LU R21, [R1+0x84] ;  /* 0x0000840001157983 */ /* 0x000ea80000300800 */
[----:B------:R-:W3:Y:S04]  /*18200*/  LDL.LU R22, [R1+0x88] ;  /* 0x0000880001167983 */ /* 0x000ee80000300800 */
[----:B------:R-:W3:Y:S01]  /*18210*/  LDL.LU R23, [R1+0x8c] ;  /* 0x00008c0001177983 */ /* 0x000ee20000300800 */
[----:B------:R-:W-:-:S02]  /*18220*/  IMAD.MOV.U32 R9, RZ, RZ, R14 ;  /* 0x000000ffff097224 */ /* 0x000fc400078e000e */
[----:B------:R-:W-:Y:S02]  /*18230*/  IMAD.MOV.U32 R8, RZ, RZ, R15 ;  /* 0x000000ffff087224 */ /* 0x000fe400078e000f */
[----:B------:R-:W-:Y:S02]  /*18240*/  IMAD.MOV.U32 R18, RZ, RZ, R9 ;  /* 0x000000ffff127224 */ /* 0x000fe400078e0009 */
[----:B------:R-:W-:Y:S01]  /*18250*/  IMAD.MOV.U32 R19, RZ, RZ, R8 ;  /* 0x000000ffff137224 */ /* 0x000fe200078e0008 */
[----:B---3--:R-:W-:Y:S04]  /*18260*/  STL.64 [R1+0xdd8], R22 ;  /* 0x000dd81601007387 */ /* 0x008fe80000100a00 */
[----:B--2---:R0:W-:Y:S04]  /*18270*/  STL.64 [R1+0xdd0], R20 ;  /* 0x000dd01401007387 */ /* 0x0041e80000100a00 */
[----:B0-----:R-:W2:Y:S04]  /*18280*/  LDL.LU R20, [R1+0x90] ;  /* 0x0000900001147983 */ /* 0x001ea80000300800 */
[----:B------:R-:W2:Y:S04]  /*18290*/  LDL.LU R21, [R1+0x94] ;  /* 0x0000940001157983 */ /* 0x000ea80000300800 */
[----:B------:R-:W3:Y:S04]  /*182a0*/  LDL.LU R22, [R1+0x98] ;  /* 0x0000980001167983 */ /* 0x000ee80000300800 */
[----:B------:R-:W3:Y:S04]  /*182b0*/  LDL.LU R23, [R1+0x9c] ;  /* 0x00009c0001177983 */ /* 0x000ee80000300800 */
[----:B------:R-:W4:Y:S04]  /*182c0*/  LDL.LU.64 R8, [R1+0x300] ;  /* 0x0003000001087983 */ /* 0x000f280000300a00 */
[----:B------:R-:W2:Y:S04]  /*182d0*/  LDL.LU.64 R10, [R1+0x308] ;  /* 0x00030800010a7983 */ /* 0x000ea80000300a00 */
[----:B--2---:R-:W-:Y:S04]  /*182e0*/  STL.64 [R1+0xe38], R10 ;  /* 0x000e380a01007387 */ /* 0x004fe80000100a00 */
[----:B----4-:R0:W-:Y:S04]  /*182f0*/  STL.64 [R1+0xe30], R8 ;  /* 0x000e300801007387 */ /* 0x0101e80000100a00 */
[----:B0-----:R-:W2:Y:S04]  /*18300*/  LDL.LU.64 R8, [R1+0x320] ;  /* 0x0003200001087983 */ /* 0x001ea80000300a00 */
[----:B------:R-:W2:Y:S04]  /*18310*/  LDL.LU.64 R10, [R1+0x328] ;  /* 0x00032800010a7983 */ /* 0x000ea80000300a00 */
[----:B------:R-:W4:Y:S04]  /*18320*/  LDL.LU.64 R12, [R1+0x2f0] ;  /* 0x0002f000010c7983 */ /* 0x000f280000300a00 */
[----:B------:R-:W4:Y:S04]  /*18330*/  LDL.LU.64 R14, [R1+0x2f8] ;  /* 0x0002f800010e7983 */ /* 0x000f280000300a00 */
[----:B---3--:R-:W-:Y:S04]  /*18340*/  STL.64 [R1+0xdf8], R22 ;  /* 0x000df81601007387 */ /* 0x008fe80000100a00 */
[----:B------:R0:W-:Y:S04]  /*18350*/  STL.64 [R1+0xdf0], R20 ;  /* 0x000df01401007387 */ /* 0x0001e80000100a00 */
[----:B0-----:R-:W3:Y:S04]  /*18360*/  LDL.LU R20, [R1+0xa0] ;  /* 0x0000a00001147983 */ /* 0x001ee80000300800 */
[----:B------:R-:W3:Y:S04]  /*18370*/  LDL.LU R21, [R1+0xa4] ;  /* 0x0000a40001157983 */ /* 0x000ee80000300800 */
[----:B------:R-:W3:Y:S04]  /*18380*/  LDL.LU R22, [R1+0xa8] ;  /* 0x0000a80001167983 */ /* 0x000ee80000300800 */
[----:B------:R-:W3:Y:S02]  /*18390*/  LDL.LU R23, [R1+0xac] ;  /* 0x0000ac0001177983 */ /* 0x000ee40000300800 */
[----:B---3--:R-:W-:Y:S02]  /*183a0*/  HMMA.16816.F32.BF16 R16, R24, R18, R20 ;  /* 0x000000121810723c */ /* 0x008fe40000041814 */
[----:B------:R-:W3:Y:S04]  /*183b0*/  LDL.LU.64 R20, [R1+0x2d0] ;  /* 0x0002d00001147983 */ /* 0x000ee80000300a00 */
[----:B------:R-:W3:-:S15]  /*183c0*/  LDL.LU.64 R22, [R1+0x2d8] ;  /* 0x0002d80001167983 */ /* 0x000ede0000300a00 */
[----:B------:R-:W-:-:S02]  /*183d0*/  NOP ;  /* 0x0000000000007918 */ /* 0x000fc40000000000 */
[----:B------:R-:W-:Y:S04]  /*183e0*/  STL.64 [R1+0x390], R16 ;  /* 0x0003901001007387 */ /* 0x000fe80000100a00 */
[----:B------:R-:W-:Y:S04]  /*183f0*/  STL.64 [R1+0x398], R18 ;  /* 0x0003981201007387 */ /* 0x000fe80000100a00 */
[----:B------:R-:W2:Y:S04]  /*18400*/  LDSM.16.M88.4 R16, [R28+UR8+0x2400] ;  /* 0x002400081c10783b */ /* 0x000ea80008000200 */
[----:B------:R0:W-:Y:S04]  /*18410*/  STL.64 [R1+0xda8], R26 ;  /* 0x000da81a01007387 */ /* 0x0001e80000100a00 */
[----:B------:R1:W-:Y:S01]  /*18420*/  STL.64 [R1+0xda0], R24 ;  /* 0x000da01801007387 */ /* 0x0003e20000100a00 */
[----:B0-----:R-:W-:-:S02]  /*18430*/  IMAD.MOV.U32 R26, RZ, RZ, R2 ;  /* 0x000000ffff1a7224 */ /* 0x001fc400078e0002 */
[----:B------:R-:W-:Y:S01]  /*18440*/  IMAD.MOV.U32 R27, RZ, RZ, R0 ;  /* 0x000000ffff1b7224 */ /* 0x000fe200078e0000 */
[----:B-1----:R-:W3:Y:S04]  /*18450*/  LDL.LU R24, [R1+0x70] ;  /* 0x0000700001187983 */ /* 0x002ee80000300800 */
[----:B------:R-:W3:Y:S01]  /*18460*/  LDL.LU R25, [R1+0x74] ;  /* 0x0000740001197983 */ /* 0x000ee20000300800 */
[----:B--2---:R-:W-:Y:S01]  /*18470*/  HMMA.16816.F32.BF16 R4, R4, R16, R8 ;  /* 0x000000100404723c */ /* 0x004fe20000041808 */
[----:B------:R-:W-:Y:S02]  /*18480*/  IMAD.MOV.U32 R2, RZ, RZ, R18 ;  /* 0x000000ffff027224 */ /* 0x000fe400078e0012 */
[----:B------:R-:W-:-:S03]  /*18490*/  IMAD.MOV.U32 R0, RZ, RZ, R19 ;  /* 0x000000ffff007224 */ /* 0x000fc600078e0013 */
[----:B------:R-:W-:Y:S04]  /*184a0*/  STL [R1+0xcfc], R2 ;  /* 0x000cfc0201007387 */ /* 0x000fe80000100800 */
[----:B------:R-:W-:Y:S04]  /*184b0*/  STL [R1+0xcf8], R0 ;  /* 0x000cf80001007387 */ /* 0x000fe80000100800 */
[----:B------:R-:W2:Y:S04]  /*184c0*/  LDL.LU.64 R10, [R1+0xe38] ;  /* 0x000e3800010a7983 */ /* 0x000ea80000300a00 */
[----:B------:R-:W2:Y:S05]  /*184d0*/  LDL.LU.64 R8, [R1+0xe30] ;  /* 0x000e300001087983 */ /* 0x000eaa0000300a00 */
        /* <DEDUP_REMOVED lines=9> */
[----:B------:R-:W4:Y:S02]  /*18570*/  LDL.LU.64 R8, [R1+0xe10] ;  /* 0x000e100001087983 */ /* 0x000f240000300a00 */
[----:B----4-:R-:W-:-:S15]  /*18580*/  HMMA.16816.F32.BF16 R12, R8, R16, R12 ;  /* 0x00000010080c723c */ /* 0x010fde000004180c */
        /* <DEDUP_REMOVED lines=17> */
[----:B------:R0:W-:Y:S04]  /*186a0*/  STL.64 [R1+0xd80], R14 ;  /* 0x000d800e01007387 */ /* 0x0001e80000100a00 */
[----:B------:R1:W-:Y:S04]  /*186b0*/  STL.64 [R1+0xd78], R12 ;  /* 0x000d780c01007387 */ /* 0x0003e80000100a00 */
[----:B0-----:R-:W3:Y:S04]  /*186c0*/  LDL.64 R14, [R1+0x18] ;  /* 0x00001800010e7983 */ /* 0x001ee80000100a00 */
[----:B-1----:R-:W3:Y:S01]  /*186d0*/  LDL.64 R12, [R1+0x10] ;  /* 0x00001000010c7983 */ /* 0x002ee20000100a00 */
        /* <DEDUP_REMOVED lines=24> */
[----:B0-----:R-:W4:Y:S04]  /*18860*/  LDL.LU.64 R26, [R1+0xda8] ;  /* 0x000da800011a7983 */ /* 0x001f280000300a00 */
[----:B------:R-:W4:Y:S04]  /*18870*/  LDL.LU.64 R24, [R1+0xda0] ;  /* 0x000da00001187983 */ /* 0x000f280000300a00 */
[----:B------:R-:W-:Y:S04]  /*18880*/  STL.64 [R1+0xd48], R22 ;  /* 0x000d481601007387 */ /* 0x000fe80000100a00 */
[----:B------:R-:W-:Y:S01]  /*18890*/  STL.64 [R1+0xd40], R20 ;  /* 0x000d401401007387 */ /* 0x000fe20000100a00 */
[----:B----4-:R-:W-:Y:S06]  /*188a0*/  HMMA.16816.F32.BF16 R8, R24, R10, R16 ;  /* 0x0000000a1808723c */ /* 0x010fec0000041810 */
[----:B------:R-:W-:Y:S04]  /*188b0*/  STL.64 [R1+0xd70], R26 ;  /* 0x000d701a01007387 */ /* 0x000fe80000100a00 */
[----:B------:R0:W-:-:S13]  /*188c0*/  STL.64 [R1+0xd68], R24 ;  /* 0x000d681801007387 */ /* 0x0001da0000100a00 */
[----:B------:R-:W-:Y:S04]  /*188d0*/  STL.64 [R1+0x350], R8 ;  /* 0x0003500801007387 */ /* 0x000fe80000100a00 */
[----:B------:R-:W-:Y:S04]  /*188e0*/  STL.64 [R1+0x358], R10 ;  /* 0x0003580a01007387 */ /* 0x000fe80000100a00 */
[----:B0-----:R-:W3:Y:S04]  /*188f0*/  LDL.LU.64 R24, [R1+0x2e0] ;  /* 0x0002e00001187983 */ /* 0x001ee80000300a00 */
[----:B------:R-:W3:Y:S04]  /*18900*/  LDL.LU.64 R26, [R1+0x2e8] ;  /* 0x0002e800011a7983 */ /* 0x000ee80000300a00 */
[----:B------:R-:W2:Y:S04]  /*18910*/  LDL.LU.64 R20, [R1+0x2c0] ;  /* 0x0002c00001147983 */ /* 0x000ea80000300a00 */
[----:B------:R-:W2:Y:S04]  /*18920*/  LDL.LU.64 R22, [R1+0x2c8] ;  /* 0x0002c80001167983 */ /* 0x000ea80000300a00 */
[----:B------:R-:W4:Y:S04]  /*18930*/  LDL.LU R16, [R1+0x130] ;  /* 0x0001300001107983 */ /* 0x000f280000300800 */
[----:B------:R-:W3:Y:S04]  /*18940*/  LDSM.16.M88.4 R8, [R28+UR8+0x2800] ;  /* 0x002800081c08783b */ /* 0x000ee80008000200 */
[----:B----4-:R0:W-:Y:S04]  /*18950*/  STL [R1+0xd88], R16 ;  /* 0x000d881001007387 */ /* 0x0101e80000100800 */
[----:B------:R-:W4:Y:S01]  /*18960*/  LDL.LU R17, [R1+0x134] ;  /* 0x0001340001117983 */ /* 0x000f220000300800 */
[----:B---3--:R-:W-:Y:S03]  /*18970*/  HMMA.16816.F32.BF16 R24, R12, R8, R24 ;  /* 0x000000080c18723c */ /* 0x008fe60000041818 */
[----:B------:R-:W-:Y:S03]  /*18980*/  STL.64 [R1+0x28], R10 ;  /* 0x0000280a01007387 */ /* 0x000fe60000100a00 */
[----:B------:R-:W-:-:S02]  /*18990*/  IMAD.MOV.U32 R28, RZ, RZ, R12 ;  /* 0x000000ffff1c7224 */ /* 0x000fc400078e000c */
[----:B------:R-:W-:Y:S02]  /*189a0*/  IMAD.MOV.U32 R29, RZ, RZ, R13 ;  /* 0x000000ffff1d7224 */ /* 0x000fe400078e000d */
[----:B------:R-:W-:Y:S02]  /*189b0*/  IMAD.MOV.U32 R2, RZ, RZ, R14 ;  /* 0x000000ffff027224 */ /* 0x000fe400078e000e */
[----:B------:R-:W-:Y:S01]  /*189c0*/  IMAD.MOV.U32 R0, RZ, RZ, R15 ;  /* 0x000000ffff007224 */ /* 0x000fe200078e000f */
[----:B--2---:R-:W-:Y:S06]  /*189d0*/  HMMA.16816.F32.BF16 R20, R4, R8, R20 ;  /* 0x000000080414723c */ /* 0x004fec0000041814 */
[----:B0-----:R-:W-:Y:S01]  /*189e0*/  IMAD.MOV.U32 R16, RZ, RZ, R9 ;  /* 0x000000ffff107224 */ /* 0x001fe200078e0009 */
[----:B----4-:R0:W-:Y:S04]  /*189f0*/  STL [R1+0xd8c], R17 ;  /* 0x000d8c1101007387 */ /* 0x0101e80000100800 */
[----:B------:R-:W2:Y:S04]  /*18a00*/  LDL.LU R18, [R1+0x138] ;  /* 0x0001380001127983 */ /* 0x000ea80000300800 */
[----:B------:R1:W-:Y:S04]  /*18a10*/  STL.64 [R1+0xb0], R24 ;  /* 0x0000b01801007387 */ /* 0x0003e80000100a00 */
[----:B------:R3:W-:Y:S04]  /*18a20*/  STL.64 [R1+0xb8], R26 ;  /* 0x0000b81a01007387 */ /* 0x0007e80000100a00 */
[----:B------:R-:W4:Y:S04]  /*18a30*/  LDL.LU.64 R12, [R1+0x2b0] ;  /* 0x0002b000010c7983 */ /* 0x000f280000300a00 */
[----:B------:R-:W4:Y:S01]  /*18a40*/  LDL.LU.64 R14, [R1+0x2b8] ;  /* 0x0002b800010e7983 */ /* 0x000f220000300a00 */
[----:B0-----:R-:W-:-:S03]  /*18a50*/  IMAD.MOV.U32 R17, RZ, RZ, R8 ;  /* 0x000000ffff117224 */ /* 0x001fc600078e0008 */
[----:B-1----:R-:W2:Y:S04]  /*18a60*/  LDL.LU.64 R24, [R1+0x290] ;  /* 0x0002900001187983 */ /* 0x002ea80000300a00 */
[----:B---3--:R-:W2:Y:S04]  /*18a70*/  LDL.LU.64 R26, [R1+0x298] ;  /* 0x00029800011a7983 */ /* 0x008ea80000300a00 */
[----:B------:R-:W4:Y:S04]  /*18a80*/  LDL.LU.64 R10, [R1+0xd98] ;  /* 0x000d9800010a7983 */ /* 0x000f280000300a00 */
[----:B------:R-:W4:Y:S04]  /*18a90*/  LDL.LU.64 R8, [R1+0xd90] ;  /* 0x000d900001087983 */ /* 0x000f280000300a00 */
[----:B------:R0:W-:Y:S04]  /*18aa0*/  STL.64 [R1+0xa0], R20 ;  /* 0x0000a01401007387 */ /* 0x0001e80000100a00 */
[----:B------:R1:W-:Y:S01]  /*18ab0*/  STL [R1+0xa8], R22 ;  /* 0x0000a81601007387 */ /* 0x0003e20000100800 */
[----:B------:R-:W-:-:S02]  /*18ac0*/  IMAD.MOV.U32 R19, RZ, RZ, R3 ;  /* 0x000000ffff137224 */ /* 0x000fc400078e0003 */
[----:B------:R-:W-:Y:S01]  /*18ad0*/  IMAD.MOV.U32 R3, RZ, RZ, R23 ;  /* 0x000000ffff037224 */ /* 0x000fe200078e0017 */
[----:B0-----:R-:W3:Y:S04]  /*18ae0*/  LDL.LU R20, [R1+0x120] ;  /* 0x0001200001147983 */ /* 0x001ee80000300800 */
[----:B------:R-:W3:Y:S04]  /*18af0*/  LDL.LU R21, [R1+0x124] ;  /* 0x0001240001157983 */ /* 0x000ee80000300800 */
[----:B-1----:R-:W3:Y:S04]  /*18b00*/  LDL.LU R22, [R1+0x128] ;  /* 0x0001280001167983 */ /* 0x002ee80000300800 */
[----:B------:R-:W3:Y:S04]  /*18b10*/  LDL.LU R23, [R1+0x12c] ;  /* 0x00012c0001177983 */ /* 0x000ee80000300800 */
[----:B------:R-:W-:Y:S04]  /*18b20*/  STL.64 [R1+0xd18], R6 ;  /* 0x000d180601007387 */ /* 0x000fe80000100a00 */
[----:B------:R0:W-:Y:S02]  /*18b30*/  STL.64 [R1+0xd10], R4 ;  /* 0x000d100401007387 */ /* 0x0001e40000100a00 */
[----:B0-----:R-:W-:-:S02]  /*18b40*/  IMAD.MOV.U32 R4, RZ, RZ, R17 ;  /* 0x000000ffff047224 */ /* 0x001fc400078e0011 */
[----:B------:R-:W-:Y:S01]  /*18b50*/  IMAD.MOV.U32 R5, RZ, RZ, R16 ;  /* 0x000000ffff057224 */ /* 0x000fe200078e0010 */
[----:B------:R-:W3:Y:S04]  /*18b60*/  LDL.LU R17, [R1+0xd8c] ;  /* 0x000d8c0001117983 */ /* 0x000ee80000300800 */
[----:B------:R-:W3:Y:S04]  /*18b70*/  LDL.LU R16, [R1+0xd88] ;  /* 0x000d880001107983 */ /* 0x000ee80000300800 */
[----:B------:R0:W-:Y:S04]  /*18b80*/  STL [R1+0xca0], R3 ;  /* 0x000ca00301007387 */ /* 0x0001e80000100800 */
[----:B0-----:R-:W3:Y:S01]  /*18b90*/  LDL R3, [R1+0x158] ;  /* 0x0001580001037983 */ /* 0x001ee20000100800 */
[----:B----4-:R-:W-:-:S15]  /*18ba0*/  HMMA.16816.F32.BF16 R12, R8, R4, R12 ;  /* 0x00000004080c723c */ /* 0x010fde000004180c */
[----:B------:R-:W-:-:S08]  /*18bb0*/  NOP ;  /* 0x0000000000007918 */ /* 0x000fd00000000000 */
[----:B------:R-:W-:Y:S04]  /*18bc0*/  STL.64 [R1+0x90], R12 ;  /* 0x0000900c01007387 */ /* 0x000fe80000100a00 */
[----:B------:R0:W-:Y:S04]  /*18bd0*/  STL.64 [R1+0x98], R14 ;  /* 0x0000980e01007387 */ /* 0x0001e80000100a00 */
[----:B0-----:R-:W2:Y:S04]  /*18be0*/  LDL.LU.64 R14, [R1+0xd80] ;  /* 0x000d8000010e7983 */ /* 0x001ea80000300a00 */
[----:B------:R-:W2:Y:S04]  /*18bf0*/  LDL.LU.64 R12, [R1+0xd78] ;  /* 0x000d7800010c7983 */ /* 0x000ea80000300a00 */
[----:B------:R0:W-:Y:S04]  /*18c00*/  STL.64 [R1+0xd08], R10 ;  /* 0x000d080a01007387 */ /* 0x0001e80000100a00 */
[----:B------:R-:W-:Y:S04]  /*18c10*/  STL.64 [R1+0xd00], R8 ;  /* 0x000d000801007387 */ /* 0x000fe80000100a00 */
[----:B0-----:R-:W3:Y:S01]  /*18c20*/  LDL.LU.64 R10, [R1+0x58] ;  /* 0x00005800010a7983 */ /* 0x001ee20000300a00 */
[----:B--2---:R-:W-:Y:S03]  /*18c30*/  HMMA.16816.F32.BF16 R4, R12, R4, R24 ;  /* 0x000000040c04723c */ /* 0x004fe60000041818 */
[----:B------:R-:W2:Y:S04]  /*18c40*/  LDL.LU.64 R26, [R1+0xd70] ;  /* 0x000d7000011a7983 */ /* 0x000ea80000300a00 */
[----:B------:R-:W2:-:S15]  /*18c50*/  LDL.LU.64 R24, [R1+0xd68] ;  /* 0x000d680001187983 */ /* 0x000e9e0000300a00 */
[----:B------:R-:W-:-:S01]  /*18c60*/  NOP ;  /* 0x0000000000007918 */ /* 0x000fc20000000000 */
[----:B------:R0:W-:Y:S04]  /*18c70*/  STL.64 [R1+0x40], R4 ;  /* 0x0000400401007387 */ /* 0x0001e80000100a00 */
[----:B------:R1:W-:Y:S01]  /*18c80*/  STL.64 [R1+0x48], R6 ;  /* 0x0000480601007387 */ /* 0x0003e20000100a00 */
[----:B0-----:R-:W-:Y:S02]  /*18c90*/  IMAD.MOV.U32 R4, RZ, RZ, R28 ;  /* 0x000000ffff047224 */ /* 0x001fe400078e001c */
[----:B-1----:R-:W-:Y:S02]  /*18ca0*/  IMAD.MOV.U32 R6, RZ, RZ, R2 ;  /* 0x000000ffff067224 */ /* 0x002fe400078e0002 */
[----:B------:R-:W-:Y:S02]  /*18cb0*/  IMAD.MOV.U32 R7, RZ, RZ, R0 ;  /* 0x000000ffff077224 */ /* 0x000fe400078e0000 */
[----:B------:R-:W-:Y:S01]  /*18cc0*/  IMAD.MOV.U32 R5, RZ, RZ, R29 ;  /* 0x000000ffff057224 */ /* 0x000fe200078e001d */
[----:B------:R-:W4:Y:S04]  /*18cd0*/  LDL.LU R28, [R1+0xd64] ;  /* 0x000d6400011c7983 */ /* 0x000f280000300800 */
[----:B------:R-:W2:Y:S04]  /*18ce0*/  LDL.LU R29, [R1+0xd60] ;  /* 0x000d6000011d7983 */ /* 0x000ea80000300800 */
[----:B------:R0:W-:Y:S04]  /*18cf0*/  STL.64 [R1+0xd38], R6 ;  /* 0x000d380601007387 */ /* 0x0001e80000100a00 */
[----:B------:R1:W-:Y:S04]  /*18d00*/  STL.64 [R1+0xd30], R4 ;  /* 0x000d300401007387 */ /* 0x0003e80000100a00 */
[----:B0-----:R-:W3:Y:S04]  /*18d10*/  LDL.64 R6, [R1+0x8] ;  /* 0x0000080001067983 */ /* 0x001ee80000100a00 */
[----:B-1----:R-:W3:Y:S04]  /*18d20*/  LDL.64 R4, [R1] ;  /* 0x0000000001047983 */ /* 0x002ee80000100a00 */
[----:B------:R-:W-:Y:S04]  /*18d30*/  STL.64 [R1+0xcf0], R14 ;  /* 0x000cf00e01007387 */ /* 0x000fe80000100a00 */
[----:B------:R0:W-:Y:S04]  /*18d40*/  STL.64 [R1+0xce8], R12 ;  /* 0x000ce80c01007387 */ /* 0x0001e80000100a00 */
[----:B0-----:R-:W4:Y:S04]  /*18d50*/  LDL.LU R12, [R1+0x110] ;  /* 0x00011000010c7983 */ /* 0x001f280000300800 */
[----:B------:R-:W4:Y:S01]  /*18d60*/  LDL.LU R13, [R1+0x114] ;  /* 0x00011400010d7983 */ /* 0x000f220000300800 */
[----:B---3--:R-:W-:-:S15]  /*18d70*/  HMMA.16816.F32.BF16 R16, R4, R10, R16 ;  /* 0x0000000a0410723c */ /* 0x008fde0000041810 */
[----:B------:R-:W-:-:S08]  /*18d80*/  NOP ;  /* 0x0000000000007918 */ /* 0x000fd00000000000 */
[----:B------:R-:W-:Y:S04]  /*18d90*/  STL.64 [R1+0x360], R16 ;  /* 0x0003601001007387 */ /* 0x000fe80000100a00 */
[----:B------:R0:W-:Y:S04]  /*18da0*/  STL.64 [R1+0x368], R18 ;  /* 0x0003681201007387 */ /* 0x0001e80000100a00 */
[----:B0-----:R-:W3:Y:S04]  /*18db0*/  LDL.LU.64 R18, [R1+0xd58] ;  /* 0x000d580001127983 */ /* 0x001ee80000300a00 */
[----:B------:R-:W3:Y:S01]  /*18dc0*/  LDL.LU.64 R16, [R1+0xd50] ;  /* 0x000d500001107983 */ /* 0x000ee20000300a00 */
[----:B------:R-:W-:-:S02]  /*18dd0*/  IMAD.MOV.U32 R2, RZ, RZ, R4 ;  /* 0x000000ffff027224 */ /* 0x000fc400078e0004 */
[----:B--2---:R-:W-:Y:S02]  /*18de0*/  IMAD.MOV.U32 R14, RZ, RZ, R29 ;  /* 0x000000ffff0e7224 */ /* 0x004fe400078e001d */
[----:B------:R-:W-:Y:S01]  /*18df0*/  IMAD.MOV.U32 R0, RZ, RZ, R5 ;  /* 0x000000ffff007224 */ /* 0x000fe200078e0005 */
[----:B------:R-:W2:Y:S01]  /*18e00*/  LDL.LU R4, [R1+0x100] ;  /* 0x0001000001047983 */ /* 0x000ea20000300800 */
[----:B----4-:R-:W-:Y:S02]  /*18e10*/  IMAD.MOV.U32 R15, RZ, RZ, R28 ;  /* 0x000000ffff0f7224 */ /* 0x010fe400078e001c */
[----:B------:R-:W-:Y:S01]  /*18e20*/  IMAD.MOV.U32 R29, RZ, RZ, R6 ;  /* 0x000000ffff1d7224 */ /* 0x000fe200078e0006 */
[----:B------:R-:W2:Y:S01]  /*18e30*/  LDL.LU R5, [R1+0x104] ;  /* 0x0001040001057983 */ /* 0x000ea20000300800 */
[----:B------:R-:W-:-:S03]  /*18e40*/  IMAD.MOV.U32 R28, RZ, RZ, R7 ;  /* 0x000000ffff1c7224 */ /* 0x000fc600078e0007 */
[----:B------:R-:W2:Y:S04]  /*18e50*/  LDL.LU R6, [R1+0x108] ;  /* 0x0001080001067983 */ /* 0x000ea80000300800 */
[----:B------:R-:W2:Y:S01]  /*18e60*/  LDL.LU R7, [R1+0x10c] ;  /* 0x00010c0001077983 */ /* 0x000ea20000300800 */
[----:B---3--:R-:W-:-:S15]  /*18e70*/  HMMA.16816.F32.BF16 R20, R16, R10, R20 ;  /* 0x0000000a1014723c */ /* 0x008fde0000041814 */
[----:B------:R-:W-:-:S08]  /*18e80*/  NOP ;  /* 0x0000000000007918 */ /* 0x000fd00000000000 */
[----:B------:R-:W-:Y:S04]  /*18e90*/  STL.64 [R1+0x340], R20 ;  /* 0x0003401401007387 */ /* 0x000fe80000100a00 */
[----:B------:R0:W-:Y:S04]  /*18ea0*/  STL.64 [R1+0x348], R22 ;  /* 0x0003481601007387 */ /* 0x0001e80000100a00 */
[----:B0-----:R-:W3:Y:S04]  /*18eb0*/  LDL.LU.64 R22, [R1+0xd48] ;  /* 0x000d480001167983 */ /* 0x001ee80000300a00 */
[----:B------:R-:W3:Y:S04]  /*18ec0*/  LDL.LU.64 R20, [R1+0xd40] ;  /* 0x000d400001147983 */ /* 0x000ee80000300a00 */
[----:B------:R-:W-:Y:S04]  /*18ed0*/  STL.64 [R1+0xcc0], R18 ;  /* 0x000cc01201007387 */ /* 0x000fe80000100a00 */
[----:B------:R0:W-:Y:S02]  /*18ee0*/  STL.64 [R1+0xcb8], R16 ;  /* 0x000cb81001007387 */ /* 0x0001e40000100a00 */
[----:B0-----:R-:W-:-:S02]  /*18ef0*/  IMAD.MOV.U32 R17, RZ, RZ, R10 ;  /* 0x000000ffff117224 */ /* 0x001fc400078e000a */
[----:B------:R-:W-:Y:S01]  /*18f00*/  IMAD.MOV.U32 R16, RZ, RZ, R11 ;  /* 0x000000ffff107224 */ /* 0x000fe200078e000b */
[----:B---3--:R-:W-:-:S15]  /*18f10*/  HMMA.16816.F32.BF16 R12, R20, R10, R12 ;  /* 0x0000000a140c723c */ /* 0x008fde000004180c */
[----:B------:R-:W-:-:S08]  /*18f20*/  NOP ;  /* 0x0000000000007918 */ /* 0x000fd00000000000 */
[----:B------:R-:W-:Y:S04]  /*18f30*/  STL.64 [R1+0x330], R12 ;  /* 0x0003300c01007387 */ /* 0x000fe80000100a00 */
[----:B------:R-:W-:Y:S04]  /*18f40*/  STL.64 [R1+0x338], R14 ;  /* 0x0003380e01007387 */ /* 0x000fe80000100a00 */
[----:B------:R-:W-:Y:S04]  /*18f50*/  STL.64 [R1+0xcb0], R22 ;  /* 0x000cb01601007387 */ /* 0x000fe80000100a00 */
[----:B------:R0:W-:Y:S04]  /*18f60*/  STL.64 [R1+0xca8], R20 ;  /* 0x000ca81401007387 */ /* 0x0001e80000100a00 */
[----:B0-----:R-:W3:Y:S04]  /*18f70*/  LDL.LU R20, [R1+0xe0] ;  /* 0x0000e00001147983 */ /* 0x001ee80000300800 */
[----:B------:R-:W3:Y:S04]  /*18f80*/  LDL.LU R21, [R1+0xe4] ;  /* 0x0000e40001157983 */ /* 0x000ee80000300800 */
[----:B------:R-:W4:Y:S04]  /*18f90*/  LDL.LU R22, [R1+0xe8] ;  /* 0x0000e80001167983 */ /* 0x000f280000300800 */
[----:B------:R-:W4:Y:S04]  /*18fa0*/  LDL.LU R23, [R1+0xec] ;  /* 0x0000ec0001177983 */ /* 0x000f280000300800 */
[----:B------:R-:W2:Y:S04]  /*18fb0*/  LDL.LU.64 R8, [R1+0x280] ;  /* 0x0002800001087983 */ /* 0x000ea80000300a00 */
[----:B------:R-:W3:Y:S04]  /*18fc0*/  LDL.LU.64 R10, [R1+0x288] ;  /* 0x00028800010a7983 */ /* 0x000ee80000300a00 */
[----:B---3--:R-:W-:Y:S04]  /*18fd0*/  STL.64 [R1+0xd28], R10 ;  /* 0x000d280a01007387 */ /* 0x008fe80000100a00 */
[----:B--2---:R0:W-:Y:S04]  /*18fe0*/  STL.64 [R1+0xd20], R8 ;  /* 0x000d200801007387 */ /* 0x0041e80000100a00 */
[----:B0-----:R-:W2:Y:S04]  /*18ff0*/  LDL.LU.64 R8, [R1+0x2a0] ;  /* 0x0002a00001087983 */ /* 0x001ea80000300a00 */
[----:B------:R-:W2:Y:S04]  /*19000*/  LDL.LU.64 R10, [R1+0x2a8] ;  /* 0x0002a800010a7983 */ /* 0x000ea80000300a00 */
[----:B------:R-:W3:Y:S04]  /*19010*/  LDL.LU.64 R12, [R1+0x270] ;  /* 0x00027000010c7983 */ /* 0x000ee80000300a00 */
[----:B------:R-:W3:Y:S04]  /*19020*/  LDL.LU.64 R14, [R1+0x278] ;  /* 0x00027800010e7983 */ /* 0x000ee80000300a00 */
[----:B----4-:R0:W-:Y:S04]  /*19030*/  STL.64 [R1+0xcd0], R22 ;  /* 0x000cd01601007387 */ /* 0x0101e80000100a00 */
[----:B------:R1:W-:Y:S01]  /*19040*/  STL.64 [R1+0xcc8], R20 ;  /* 0x000cc81401007387 */ /* 0x0003e20000100a00 */
[----:B0-----:R-:W-:-:S02]  /*19050*/  IMAD.MOV.U32 R23, RZ, RZ, R16 ;  /* 0x000000ffff177224 */ /* 0x001fc400078e0010 */
[----:B------:R-:W-:Y:S01]  /*19060*/  IMAD.MOV.U32 R22, RZ, RZ, R17 ;  /* 0x000000ffff167224 */ /* 0x000fe200078e0011 */
[----:B------:R-:W4:Y:S04]  /*19070*/  LDL.LU R16, [R1+0xf0] ;  /* 0x0000f00001107983 */ /* 0x000f280000300800 */
[----:B------:R-:W4:Y:S04]  /*19080*/  LDL.LU R17, [R1+0xf4] ;  /* 0x0000f40001117983 */ /* 0x000f280000300800 */
[----:B------:R-:W2:Y:S04]  /*19090*/  LDL.LU R18, [R1+0xf8] ;  /* 0x0000f80001127983 */ /* 0x000ea80000300800 */
[----:B------:R-:W2:Y:S01]  /*190a0*/  LDL.LU R19, [R1+0xfc] ;  /* 0x0000fc0001137983 */ /* 0x000ea20000300800 */
[----:B-1----:R-:W-:Y:S03]  /*190b0*/  HMMA.16816.F32.BF16 R20, R24, R22, R4 ;  /* 0x000000161814723c */ /* 0x002fe60000041804 */
[----:B--2---:R-:W-:Y:S04]  /*190c0*/  STL.64 [R1+0xce0], R18 ;  /* 0x000ce01201007387 */ /* 0x004fe80000100a00 */
[----:B----4-:R0:W-:Y:S04]  /*190d0*/  STL.64 [R1+0xcd8], R16 ;  /* 0x000cd81001007387 */ /* 0x0101e80000100a00 */
[----:B0-----:R-:W2:Y:S04]  /*190e0*/  LDL.LU.64 R16, [R1+0x250] ;  /* 0x0002500001107983 */ /* 0x001ea80000300a00 */
[----:B------:R-:W2:Y:S04]  /*190f0*/  LDL.LU.64 R18, [R1+0x258] ;  /* 0x0002580001127983 */ /* 0x000ea80000300a00 */
[----:B------:R-:W4:Y:S04]  /*19100*/  LDL.LU.64 R6, [R1+0xd38] ;  /* 0x000d380001067983 */ /* 0x000f280000300a00 */
[----:B------:R-:W4:Y:S04]  /*19110*/  LDL.LU.64 R4, [R1+0xd30] ;  /* 0x000d300001047983 */ /* 0x000f280000300a00 */
[----:B------:R-:W-:Y:S04]  /*19120*/  STL.64 [R1+0x310], R20 ;  /* 0x0003101401007387 */ /* 0x000fe80000100a00 */
[----:B------:R-:W-:Y:S04]  /*19130*/  STL.64 [R1+0x318], R22 ;  /* 0x0003181601007387 */ /* 0x000fe80000100a00 */
[----:B------:R-:W0:Y:S04]  /*19140*/  LDSM.16.M88.4 R20, [R3+UR8+0x2c00] ;  /* 0x002c00080314783b */ /* 0x000e280008000200 */
[----:B0-----:R-:W-:Y:S01]  /*19150*/  STL.64 [R1+0x68], R22 ;  /* 0x0000681601007387 */ /* 0x001fe20000100a00 */
[----:B----4-:R-:W-:Y:S03]  /*19160*/  HMMA.16816.F32.BF16 R4, R4, R20, R8 ;  /* 0x000000140404723c */ /* 0x010fe60000041808 */
[----:B------:R-:W4:Y:S04]  /*19170*/  LDL.LU.64 R10, [R1+0xd28] ;  /* 0x000d2800010a7983 */ /* 0x000f280000300a00 */
[----:B------:R-:W4:-:S15]  /*19180*/  LDL.LU.64 R8, [R1+0xd20] ;  /* 0x000d200001087983 */ /* 0x000f1e0000300a00 */
[----:B------:R-:W-:-:S01]  /*19190*/  NOP ;  /* 0x0000000000007918 */ /* 0x000fc20000000000 */
        /* <DEDUP_REMOVED lines=14> */
[----:B------:R-:W4:Y:S04]  /*19280*/  LDL.LU R2, [R1+0xcfc] ;  /* 0x000cfc0001027983 */ /* 0x000f280000300800 */
[----:B------:R-:W4:Y:S01]  /*19290*/  LDL.LU R0, [R1+0xcf8] ;  /* 0x000cf80001007983 */ /* 0x000f220000300800 */
[----:B---3--:R-:W-:-:S15]  /*192a0*/  HMMA.16816.F32.BF16 R12, R8, R20, R12 ;  /* 0x00000014080c723c */ /* 0x008fde000004180c */
[----:B------:R-:W-:-:S08]  /*192b0*/  NOP ;  /* 0x0000000000007918 */ /* 0x000fd00000000000 */
[----:B------:R-:W-:Y:S04]  /*192c0*/  STL.64 [R1+0x80], R12 ;  /* 0x0000800c01007387 */ /* 0x000fe80000100a00 */
[----:B------:R0:W-:Y:S04]  /*192d0*/  STL.64 [R1+0x88], R14 ;  /* 0x0000880e01007387 */ /* 0x0001e80000100a00 */
[----:B0-----:R-:W2:Y:S04]  /*192e0*/  LDL.LU.64 R14, [R1+0xcf0] ;  /* 0x000cf000010e7983 */ /* 0x001ea80000300a00 */
[----:B------:R-:W2:Y:S04]  /*192f0*/  LDL.LU.64 R12, [R1+0xce8] ;  /* 0x000ce800010c7983 */ /* 0x000ea80000300a00 */
[----:B------:R4:W-:Y:S04]  /*19300*/  STL.64 [R1+0xc88], R10 ;  /* 0x000c880a01007387 */ /* 0x0009e80000100a00 */
[----:B------:R-:W-:Y:S01]  /*19310*/  STL.64 [R1+0xc80], R8 ;  /* 0x000c800801007387 */ /* 0x000fe20000100a00 */
[----:B------:R-:W-:-:S02]  /*19320*/  IMAD.MOV.U32 R6, RZ, RZ, R29 ;  /* 0x000000ffff067224 */ /* 0x000fc400078e001d */
[----:B------:R-:W-:Y:S01]  /*19330*/  IMAD.MOV.U32 R7, RZ, RZ, R28 ;  /* 0x000000ffff077224 */ /* 0x000fe200078e001c */
[----:B--2---:R-:W-:Y:S01]  /*19340*/  HMMA.16816.F32.BF16 R20, R12, R20, R16 ;  /* 0x000000140c14723c */ /* 0x004fe20000041810 */
[----:B------:R-:W2:Y:S04]  /*19350*/  LDL.LU.64 R18, [R1+0xce0] ;  /* 0x000ce00001127983 */ /* 0x000ea80000300a00 */
[----:B------:R-:W2:Y:S01]  /*19360*/  LDL.LU.64 R16, [R1+0xcd8] ;  /* 0x000cd80001107983 */ /* 0x000ea20000300a00 */
[----:B----4-:R-:W-:Y:S02]  /*19370*/  IMAD.MOV.U32 R10, RZ, RZ, R2 ;  /* 0x000000ffff0a7224 */ /* 0x010fe400078e0002 */
[----:B------:R-:W-:-:S15]  /*19380*/  IMAD.MOV.U32 R11, RZ, RZ, R0 ;  /* 0x000000ffff0b7224 */ /* 0x000fde00078e0000 */
[----:B------:R-:W-:-:S01]  /*19390*/  NOP ;  /* 0x0000000000007918 */ /* 0x000fc20000000000 */
[----:B------:R-:W-:Y:S02]  /*193a0*/  IMAD.MOV.U32 R2, RZ, RZ, R22 ;  /* 0x000000ffff027224 */ /* 0x000fe400078e0016 */
[----:B------:R-:W-:Y:S02]  /*193b0*/  IMAD.MOV.U32 R0, RZ, RZ, R23 ;  /* 0x000000ffff007224 */ /* 0x000fe400078e0017 */
[----:B------:R-:W-:Y:S02]  /*193c0*/  IMAD.MOV.U32 R29, RZ, RZ, R20 ;  /* 0x000000ffff1d7224 */ /* 0x000fe400078e0014 */
[----:B------:R-:W-:Y:S01]  /*193d0*/  IMAD.MOV.U32 R28, RZ, RZ, R21 ;  /* 0x000000ffff1c7224 */ /* 0x000fe200078e0015 */
[----:B------:R-:W3:Y:S04]  /*193e0*/  LDL.LU.64 R22, [R1+0xcd0] ;  /* 0x000cd00001167983 */ /* 0x000ee80000300a00 */
[----:B------:R-:W3:Y:S04]  /*193f0*/  LDL.LU.64 R20, [R1+0xcc8] ;  /* 0x000cc80001147983 */ /* 0x000ee80000300a00 */
[----:B------:R-:W-:Y:S04]  /*19400*/  STL.64 [R1+0xc78], R14 ;  /* 0x000c780e01007387 */ /* 0x000fe80000100a00 */
[----:B------:R0:W-:Y:S04]  /*19410*/  STL.64 [R1+0xc70], R12 ;  /* 0x000c700c01007387 */ /* 0x0001e80000100a00 */
[----:B0-----:R-:W4:Y:S04]  /*19420*/  LDL.LU R12, [R1+0xc0] ;  /* 0x0000c000010c7983 */ /* 0x001f280000300800 */
[----:B------:R-:W4:Y:S04]  /*19430*/  LDL.LU R13, [R1+0xc4] ;  /* 0x0000c400010d7983 */ /* 0x000f280000300800 */
[----:B------:R-:W4:Y:S04]  /*19440*/  LDL.LU R14, [R1+0xc8] ;  /* 0x0000c800010e7983 */ /* 0x000f280000300800 */
[----:B------:R-:W4:Y:S04]  /*19450*/  LDL.LU R15, [R1+0xcc] ;  /* 0x0000cc00010f7983 */ /* 0x000f280000300800 */
[----:B------:R-:W-:Y:S04]  /*19460*/  STL [R1+0xc04], R0 ;  /* 0x000c040001007387 */ /* 0x000fe80000100800 */
[----:B------:R-:W-:Y:S04]  /*19470*/  STL [R1+0xc00], R2 ;  /* 0x000c000201007387 */ /* 0x000fe80000100800 */
[----:B------:R-:W-:Y:S04]  /*19480*/  STL [R1+0xbfc], R28 ;  /* 0x000bfc1c01007387 */ /* 0x000fe80000100800 */
[----:B------:R-:W-:Y:S01]  /*19490*/  STL [R1+0xbf8], R29 ;  /* 0x000bf81d01007387 */ /* 0x000fe20000100800 */
[----:B--2---:R-:W-:Y:S03]  /*194a0*/  HMMA.16816.F32.BF16 R4, R4, R10, R16 ;  /* 0x0000000a0404723c */ /* 0x004fe60000041810 */
[----:B------:R-:W3:Y:S04]  /*194b0*/  LDL.LU.64 R18, [R1+0xcc0] ;  /* 0x000cc00001127983 */ /* 0x000ee80000300a00 */
[----:B------:R-:W3:-:S15]  /*194c0*/  LDL.LU.64 R16, [R1+0xcb8] ;  /* 0x000cb80001107983 */ /* 0x000ede0000300a00 */
[----:B------:R-:W-:-:S01]  /*194d0*/  NOP ;  /* 0x0000000000007918 */ /* 0x000fc20000000000 */
[----:B------:R0:W-:Y:S04]  /*194e0*/  STL.64 [R1+0x320], R4 ;  /* 0x0003200401007387 */ /* 0x0001e80000100a00 */
[----:B------:R1:W-:Y:S04]  /*194f0*/  STL.64 [R1+0x328], R6 ;  /* 0x0003280601007387 */ /* 0x0003e80000100a00 */
[----:B0-----:R-:W2:Y:S04]  /*19500*/  LDL.64 R4, [R1+0x10] ;  /* 0x0000100001047983 */ /* 0x001ea80000100a00 */
[----:B-1----:R-:W2:Y:S01]  /*19510*/  LDL.64 R6, [R1+0x18] ;  /* 0x0000180001067983 */ /* 0x002ea20000100a00 */
[----:B---3--:R-:W-:-:S15]  /*19520*/  HMMA.16816.F32.BF16 R20, R16, R10, R20 ;  /* 0x0000000a1014723c */ /* 0x008fde0000041814 */
[----:B------:R-:W-:-:S08]  /*19530*/  NOP ;  /* 0x0000000000007918 */ /* 0x000fd00000000000 */
[----:B------:R-:W-:Y:S04]  /*19540*/  STL.64 [R1+0x300], R20 ;  /* 0x0003001401007387 */ /* 0x000fe80000100a00 */
[----:B------:R0:W-:Y:S04]  /*19550*/  STL.64 [R1+0x308], R22 ;  /* 0x0003081601007387 */ /* 0x0001e80000100a00 */
[----:B0-----:R-:W3:Y:S04]  /*19560*/  LDL.LU.64 R22, [R1+0xcb0] ;  /* 0x000cb00001167983 */ /* 0x001ee80000300a00 */
[----:B------:R-:W3:Y:S04]  /*19570*/  LDL.LU.64 R20, [R1+0xca8] ;  /* 0x000ca80001147983 */ /* 0x000ee80000300a00 */
[----:B------:R-:W-:Y:S04]  /*19580*/  STL.64 [R1+0xc48], R18 ;  /* 0x000c481201007387 */ /* 0x000fe80000100a00 */
[----:B------:R0:W-:Y:S04]  /*19590*/  STL.64 [R1+0xc40], R16 ;  /* 0x000c401001007387 */ /* 0x0001e80000100a00 */
[----:B0-----:R-:W3:Y:S04]  /*195a0*/  LDL.LU R16, [R1+0xd0] ;  /* 0x0000d00001107983 */ /* 0x001ee80000300800 */
[----:B------:R-:W3:Y:S04]  /*195b0*/  LDL.LU R17, [R1+0xd4] ;  /* 0x0000d40001117983 */ /* 0x000ee80000300800 */
[----:B------:R-:W3:Y:S04]  /*195c0*/  LDL.LU R18, [R1+0xd8] ;  /* 0x0000d80001127983 */ /* 0x000ee80000300800 */
[----:B------:R-:W3:Y:S02]  /*195d0*/  LDL.LU R19, [R1+0xdc] ;  /* 0x0000dc0001137983 */ /* 0x000ee40000300800 */
[-C--:B---3--:R-:W-:Y:S06]  /*195e0*/  HMMA.16816.F32.BF16 R16, R20, R10.reuse, R16 ;  /* 0x0000000a1410723c */ /* 0x088fec0000041810 */
[----:B----4-:R-:W-:Y:S01]  /*195f0*/  HMMA.16816.F32.BF16 R8, R24, R10, R12 ;  /* 0x0000000a1808723c */ /* 0x010fe2000004180c */
[----:B------:R-:W-:Y:S04]  /*19600*/  STL.64 [R1+0xc38], R22 ;  /* 0x000c381601007387 */ /* 0x000fe80000100a00 */
[----:B------:R-:W-:-:S12]  /*19610*/  STL.64 [R1+0xc30], R20 ;  /* 0x000c301401007387 */ /* 0x000fd80000100a00 */
[----:B------:R-:W-:Y:S04]  /*19620*/  STL.64 [R1+0x2f0], R16 ;  /* 0x0002f01001007387 */ /* 0x000fe80000100a00 */
[----:B------:R-:W-:Y:S04]  /*19630*/  STL.64 [R1+0x2f8], R18 ;  /* 0x0002f81201007387 */ /* 0x000fe80000100a00 */
[----:B------:R-:W-:Y:S04]  /*19640*/  STL.64 [R1+0xc20], R26 ;  /* 0x000c201a01007387 */ /* 0x000fe80000100a00 */
[----:B------:R-:W-:Y:S04]  /*19650*/  STL.64 [R1+0xc18], R24 ;  /* 0x000c181801007387 */ /* 0x000fe80000100a00 */
[----:B------:R-:W-:Y:S04]  /*19660*/  STL.64 [R1+0x2d0], R8 ;  /* 0x0002d00801007387 */ /* 0x000fe80000100a00 */
[----:B------:R-:W-:Y:S04]  /*19670*/  STL.64 [R1+0x2d8], R10 ;  /* 0x0002d80a01007387 */ /* 0x000fe80000100a00 */
[----:B------:R0:W1:Y:S04]  /*19680*/  LDSM.16.M88.4 R8, [R3+UR8+0x3000] ;  /* 0x003000080308783b */ /* 0x0000680008000200 */
[----:B0-----:R-:W3:Y:S04]  /*19690*/  LDL.LU R3, [R1+0xca0] ;  /* 0x000ca00001037983 */ /* 0x001ee80000300800 */
[----:B-1----:R0:W-:Y:S04]  /*196a0*/  STL.64 [R1+0x58], R10 ;  /* 0x0000580a01007387 */ /* 0x0021e80000100a00 */
[----:B------:R-:W4:Y:S04]  /*196b0*/  LDL.LU R24, [R1+0x90] ;  /* 0x0000900001187983 */ /* 0x000f280000300800 */
[----:B------:R-:W4:Y:S04]  /*196c0*/  LDL.LU R25, [R1+0x94] ;  /* 0x0000940001197983 */ /* 0x000f280000300800 */
[----:B------:R-:W2:Y:S04]  /*196d0*/  LDL.LU R26, [R1+0x98] ;  /* 0x00009800011a7983 */ /* 0x000ea80000300800 */
[----:B------:R-:W2:Y:S01]  /*196e0*/  LDL.LU R27, [R1+0x9c] ;  /* 0x00009c00011b7983 */ /* 0x000ea20000300800 */
[----:B------:R-:W-:-:S02]  /*196f0*/  IMAD.MOV.U32 R2, RZ, RZ, R8 ;  /* 0x000000ffff027224 */ /* 0x000fc400078e0008 */
[----:B------:R-:W-:Y:S01]  /*19700*/  IMAD.MOV.U32 R0, RZ, RZ, R9 ;  /* 0x000000ffff007224 */ /* 0x000fe200078e0009 */
[----:B--2---:R-:W-:Y:S04]  /*19710*/  STL.64 [R1+0xc58], R26 ;  /* 0x000c581a01007387 */ /* 0x004fe80000100a00 */
[----:B----4-:R-:W-:Y:S04]  /*19720*/  STL.64 [R1+0xc50], R24 ;  /* 0x000c501801007387 */ /* 0x010fe80000100a00 */
[----:B------:R-:W2:Y:S04]  /*19730*/  LDL.LU.64 R8, [R1+0x240] ;  /* 0x0002400001087983 */ /* 0x000ea80000300a00 */
[----:B0-----:R-:W2:Y:S04]  /*19740*/  LDL.LU.64 R10, [R1+0x248] ;  /* 0x00024800010a7983 */ /* 0x001ea80000300a00 */
[----:B------:R-:W4:Y:S04]  /*19750*/  LDL.LU.64 R12, [R1+0x230] ;  /* 0x00023000010c7983 */ /* 0x000f280000300a00 */
[----:B------:R-:W4:Y:S04]  /*19760*/  LDL.LU.64 R14, [R1+0x238] ;  /* 0x00023800010e7983 */ /* 0x000f280000300a00 */
[----:B------:R-:W3:Y:S04]  /*19770*/  LDL.64 R18, [R1+0x8] ;  /* 0x0000080001127983 */ /* 0x000ee80000100a00 */
[----:B------:R-:W2:Y:S04]  /*19780*/  LDL.64 R16, [R1] ;  /* 0x0000000001107983 */ /* 0x000ea80000100a00 */
[----:B---3--:R-:W-:Y:S04]  /*19790*/  STL.64 [R1+0xc68], R18 ;  /* 0x000c681201007387 */ /* 0x008fe80000100a00 */
[----:B--2---:R0:W-:Y:S04]  /*197a0*/  STL.64 [R1+0xc60], R16 ;  /* 0x000c601001007387 */ /* 0x0041e80000100a00 */
[----:B0-----:R-:W2:Y:S04]  /*197b0*/  LDL.LU.64 R16, [R1+0x260] ;  /* 0x0002600001107983 */ /* 0x001ea80000300a00 */
[----:B------:R-:W2:Y:S01]  /*197c0*/  LDL.LU.64 R18, [R1+0x268] ;  /* 0x0002680001127983 */ /* 0x000ea20000300a00 */
[----:B------:R-:W-:-:S02]  /*197d0*/  IMAD.MOV.U32 R24, RZ, RZ, R2 ;  /* 0x000000ffff187224 */ /* 0x000fc400078e0002 */
[----:B------:R-:W-:Y:S01]  /*197e0*/  IMAD.MOV.U32 R25, RZ, RZ, R0 ;  /* 0x000000ffff197224 */ /* 0x000fe200078e0000 */
[----:B------:R-:W3:Y:S04]  /*197f0*/  LDL.LU R20, [R1+0xa0] ;  /* 0x0000a00001147983 */ /* 0x000ee80000300800 */
[----:B------:R-:W3:Y:S04]  /*19800*/  LDL.LU R21, [R1+0xa4] ;  /* 0x0000a40001157983 */ /* 0x000ee80000300800 */
[----:B------:R-:W3:Y:S01]  /*19810*/  LDL.LU R22, [R1+0xa8] ;  /* 0x0000a80001167983 */ /* 0x000ee20000300800 */
[----:B------:R-:W-:-:S02]  /*19820*/  IMAD.MOV.U32 R28, RZ, RZ, R6 ;  /* 0x000000ffff1c7224 */ /* 0x000fc400078e0006 */
[----:B------:R-:W-:Y:S02]  /*19830*/  IMAD.MOV.U32 R29, RZ, RZ, R7 ;  /* 0x000000ffff1d7224 */ /* 0x000fe400078e0007 */
[----:B------:R-:W-:Y:S02]  /*19840*/  IMAD.MOV.U32 R0, RZ, RZ, R4 ;  /* 0x000000ffff007224 */ /* 0x000fe400078e0004 */
[----:B------:R-:W-:Y:S01]  /*19850*/  IMAD.MOV.U32 R2, RZ, RZ, R5 ;  /* 0x000000ffff027224 */ /* 0x000fe200078e0005 */
[----:B--2---:R-:W-:Y:S01]  /*19860*/  HMMA.16816.F32.BF16 R16, R4, R24, R16 ;  /* 0x000000180410723c */ /* 0x004fe20000041810 */
[----:B------:R-:W2:Y:S04]  /*19870*/  LDL.LU.64 R6, [R1+0xc98] ;  /* 0x000c980001067983 */ /* 0x000ea80000300a00 */
[----:B------:R-:W2:Y:S01]  /*19880*/  LDL.LU.64 R4, [R1+0xc90] ;  /* 0x000c900001047983 */ /* 0x000ea20000300a00 */
[----:B------:R-:W-:-:S15]  /*19890*/  IMAD.MOV.U32 R23, RZ, RZ, R3 ;  /* 0x000000ffff177224 */ /* 0x000fde00078e0003 */
[----:B------:R-:W-:-:S02]  /*198a0*/  NOP ;  /* 0x0000000000007918 */ /* 0x000fc40000000000 */
[----:B------:R0:W-:Y:S04]  /*198b0*/  STL.64 [R1+0x120], R16 ;  /* 0x0001201001007387 */ /* 0x0001e80000100a00 */
[----:B------:R1:W-:Y:S01]  /*198c0*/  STL [R1+0x128], R18 ;  /* 0x0001281201007387 */ /* 0x0003e20000100800 */
[----:B------:R-:W-:-:S03]  /*198d0*/  IMAD.MOV.U32 R3, RZ, RZ, R19 ;  /* 0x000000ffff037224 */ /* 0x000fc600078e0013 */
[----:B0-----:R-:W3:Y:S04]  /*198e0*/  LDL.LU.64 R16, [R1+0x210] ;  /* 0x0002100001107983 */ /* 0x001ee80000300a00 */
[----:B-1----:R-:W3:Y:S04]  /*198f0*/  LDL.LU.64 R18, [R1+0x218] ;  /* 0x0002180001127983 */ /* 0x002ee80000300a00 */
[----:B------:R-:W-:Y:S04]  /*19900*/  STL [R1+0xc2c], R2 ;  /* 0x000c2c0201007387 */ /* 0x000fe80000100800 */
[----:B------:R-:W-:Y:S04]  /*19910*/  STL [R1+0xc28], R0 ;  /* 0x000c280001007387 */ /* 0x000fe80000100800 */
[----:B------:R-:W-:Y:S01]  /*19920*/  STL [R1+0xb58], R3 ;  /* 0x000b580301007387 */ /* 0x000fe20000100800 */
        /* <DEDUP_REMOVED lines=8> */
[----:B0-----:R-:W2:Y:S01]  /*199b0*/  LDL.LU.64 R6, [R1+0x28] ;  /* 0x0000280001067983 */ /* 0x001ea20000300a00 */
[----:B----4-:R-:W-:-:S15]  /*199c0*/  HMMA.16816.F32.BF16 R12, R8, R24, R12 ;  /* 0x00000018080c723c */ /* 0x010fde000004180c */
[----:B------:R-:W-:-:S08]  /*199d0*/  NOP ;  /* 0x0000000000007918 */ /* 0x000fd00000000000 */
[----:B------:R-:W-:Y:S04]  /*199e0*/  STL.64 [R1+0xd0], R12 ;  /* 0x0000d00c01007387 */ /* 0x000fe80000100a00 */
[----:B------:R0:W-:Y:S01]  /*199f0*/  STL [R1+0xd8], R14 ;  /* 0x0000d80e01007387 */ /* 0x0001e20000100800 */
[----:B------:R-:W-:-:S03]  /*19a00*/  IMAD.MOV.U32 R3, RZ, RZ, R15 ;  /* 0x000000ffff037224 */ /* 0x000fc600078e000f */
[----:B0-----:R-:W3:Y:S04]  /*19a10*/  LDL.LU.64 R14, [R1+0xc78] ;  /* 0x000c7800010e7983 */ /* 0x001ee80000300a00 */
[----:B------:R-:W3:Y:S04]  /*19a20*/  LDL.LU.64 R12, [R1+0xc70] ;  /* 0x000c7000010c7983 */ /* 0x000ee80000300a00 */
[----:B------:R-:W-:Y:S04]  /*19a30*/  STL.64 [R1+0xc10], R10 ;  /* 0x000c100a01007387 */ /* 0x000fe80000100a00 */
[----:B------:R0:W-:Y:S04]  /*19a40*/  STL.64 [R1+0xc08], R8 ;  /* 0x000c080801007387 */ /* 0x0001e80000100a00 */
[----:B0-----:R-:W4:Y:S04]  /*19a50*/  LDL.LU R8, [R1+0x40] ;  /* 0x0000400001087983 */ /* 0x001f280000300800 */
[----:B------:R-:W4:Y:S04]  /*19a60*/  LDL.LU R9, [R1+0x44] ;  /* 0x0000440001097983 */ /* 0x000f280000300800 */
[----:B------:R-:W4:Y:S04]  /*19a70*/  LDL.LU R10, [R1+0x48] ;  /* 0x00004800010a7983 */ /* 0x000f280000300800 */
[----:B------:R-:W4:Y:S04]  /*19a80*/  LDL.LU R11, [R1+0x4c] ;  /* 0x00004c00010b7983 */ /* 0x000f280000300800 */
[----:B------:R0:W-:Y:S04]  /*19a90*/  STL [R1+0xb70], R3 ;  /* 0x000b700301007387 */ /* 0x0001e80000100800 */
[----:B0-----:R-:W4:Y:S01]  /*19aa0*/  LDL R3, [R1+0x158] ;  /* 0x0001580001037983 */ /* 0x001f220000100800 */
[----:B---3--:R-:W-:Y:S03]  /*19ab0*/  HMMA.16816.F32.BF16 R24, R12, R24, R16 ;  /* 0x000000180c18723c */ /* 0x008fe60000041810 */
[----:B------:R-:W2:Y:S04]  /*19ac0*/  LDL.LU.64 R18, [R1+0xc68] ;  /* 0x000c680001127983 */ /* 0x000ea80000300a00 */
[----:B------:R-:W2:-:S15]  /*19ad0*/  LDL.LU.64 R16, [R1+0xc60] ;  /* 0x000c600001107983 */ /* 0x000e9e0000300a00 */
[----:B------:R-:W-:-:S01]  /*19ae0*/  NOP ;  /* 0x0000000000007918 */ /* 0x000fc20000000000 */
        /* <DEDUP_REMOVED lines=9> */
[----:B------:R-:W2:Y:S02]  /*19b80*/  LDL.LU R15, [R1+0xbc] ;  /* 0x0000bc00010f7983 */ /* 0x000ea40000300800 */
[----:B--2---:R-:W-:-:S15]  /*19b90*/  HMMA.16816.F32.BF16 R12, R16, R6, R12 ;  /* 0x00000006100c723c */ /* 0x004fde000004180c */
        /* <DEDUP_REMOVED lines=13> */
[----:B0-----:R-:W3:Y:S04]  /*19c70*/  LDL.LU.64 R22, [R1+0xc38] ;  /* 0x000c380001167983 */ /* 0x001ee80000300a00 */
[----:B------:R-:W3:Y:S01]  /*19c80*/  LDL.LU.64 R20, [R1+0xc30] ;  /* 0x000c300001147983 */ /* 0x000ee20000300a00 */
[----:B------:R-:W-:-:S02]  /*19c90*/  IMAD.MOV.U32 R2, RZ, RZ, R6 ;  /* 0x000000ffff027224 */ /* 0x000fc400078e0006 */
[----:B------:R-:W-:Y:S01]  /*19ca0*/  IMAD.MOV.U32 R0, RZ, RZ, R7 ;  /* 0x000000ffff007224 */ /* 0x000fe200078e0007 */
[----:B------:R-:W2:Y:S04]  /*19cb0*/  LDL.LU.64 R4, [R1+0x220] ;  /* 0x0002200001047983 */ /* 0x000ea80000300a00 */
[----:B------:R-:W2:Y:S04]  /*19cc0*/  LDL.LU.64 R6, [R1+0x228] ;  /* 0x0002280001067983 */ /* 0x000ea80000300a00 */
[----:B------:R0:W-:Y:S02]  /*19cd0*/  STL.64 [R1+0xba0], R18 ;  /* 0x000ba01201007387 */ /* 0x0001e40000100a00 */
[----:B0-----:R-:W-:-:S02]  /*19ce0*/  IMAD.MOV.U32 R18, RZ, RZ, R2 ;  /* 0x000000ffff127224 */ /* 0x001fc400078e0002 */
[----:B------:R-:W-:Y:S01]  /*19cf0*/  IMAD.MOV.U32 R19, RZ, RZ, R0 ;  /* 0x000000ffff137224 */ /* 0x000fe200078e0000 */
[----:B------:R-:W-:Y:S04]  /*19d00*/  STL.64 [R1+0xb98], R16 ;  /* 0x000b981001007387 */ /* 0x000fe80000100a00 */
        /* <DEDUP_REMOVED lines=10> */
[----:B0-----:R-:W3:Y:S04]  /*19db0*/  LDL.LU.64 R20, [R1+0x1b0] ;  /* 0x0001b00001147983 */ /* 0x001ee80000300a00 */
[----:B------:R-:W3:Y:S01]  /*19dc0*/  LDL.LU.64 R22, [R1+0x1b8] ;  /* 0x0001b80001167983 */ /* 0x000ee20000300a00 */
[----:B----4-:R-:W-:Y:S03]  /*19dd0*/  HMMA.16816.F32.BF16 R16, R24, R18, R8 ;  /* 0x000000121810723c */ /* 0x010fe60000041808 */
[----:B------:R-:W4:Y:S04]  /*19de0*/  LDL.LU.64 R10, [R1+0xc10] ;  /* 0x000c1000010a7983 */ /* 0x000f280000300a00 */
[----:B------:R-:W4:Y:S04]  /*19df0*/  LDL.LU.64 R8, [R1+0xc08] ;  /* 0x000c080001087983 */ /* 0x000f280000300a00 */
[----:B------:R-:W-:Y:S04]  /*19e00*/  STL.64 [R1+0xb90], R26 ;  /* 0x000b901a01007387 */ /* 0x000fe80000100a00 */
[----:B------:R2:W-:Y:S08]  /*19e10*/  STL.64 [R1+0xb88], R24 ;  /* 0x000b881801007387 */ /* 0x0005f00000100a00 */
[----:B------:R-:W-:Y:S04]  /*19e20*/  STL.64 [R1+0x290], R16 ;  /* 0x0002901001007387 */ /* 0x000fe80000100a00 */
[----:B------:R-:W-:Y:S04]  /*19e30*/  STL.64 [R1+0x298], R18 ;  /* 0x0002981201007387 */ /* 0x000fe80000100a00 */
[----:B------:R-:W0:Y:S01]  /*19e40*/  LDSM.16.M88.4 R16, [R3+UR8+0x3400] ;  /* 0x003400080310783b */ /* 0x000e220008000200 */
[----:B--2---:R-:W-:-:S02]  /*19e50*/  IMAD.MOV.U32 R24, RZ, RZ, R0 ;  /* 0x000000ffff187224 */ /* 0x004fc400078e0000 */
[----:B------:R-:W-:Y:S02]  /*19e60*/  IMAD.MOV.U32 R25, RZ, RZ, R2 ;  /* 0x000000ffff197224 */ /* 0x000fe400078e0002 */
[----:B------:R-:W-:Y:S02]  /*19e70*/  IMAD.MOV.U32 R26, RZ, RZ, R28 ;  /* 0x000000ffff1a7224 */ /* 0x000fe400078e001c */
[----:B------:R-:W-:Y:S01]  /*19e80*/  IMAD.MOV.U32 R27, RZ, RZ, R29 ;  /* 0x000000ffff1b7224 */ /* 0x000fe200078e001d */
[----:B------:R-:W2:Y:S04]  /*19e90*/  LDL.LU R0, [R1+0xc04] ;  /* 0x000c040001007983 */ /* 0x000ea80000300800 */
[----:B------:R-:W2:Y:S04]  /*19ea0*/  LDL.LU R2, [R1+0xc00] ;  /* 0x000c000001027983 */ /* 0x000ea80000300800 */
[----:B------:R-:W2:Y:S04]  /*19eb0*/  LDL.LU R28, [R1+0xbfc] ;  /* 0x000bfc00011c7983 */ /* 0x000ea80000300800 */
[----:B------:R-:W2:Y:S04]  /*19ec0*/  LDL.LU R29, [R1+0xbf8] ;  /* 0x000bf800011d7983 */ /* 0x000ea80000300800 */
[----:B0-----:R0:W-:Y:S01]  /*19ed0*/  STL.64 [R1+0x48], R18 ;  /* 0x0000481201007387 */ /* 0x0011e20000100a00 */
[----:B------:R-:W-:Y:S03]  /*19ee0*/  HMMA.16816.F32.BF16 R24, R24, R16, R4 ;  /* 0x000000101818723c */ /* 0x000fe60000041804 */
[----:B------:R-:W3:Y:S04]  /*19ef0*/  LDL.LU.64 R6, [R1+0xbf0] ;  /* 0x000bf00001067983 */ /* 0x000ee80000300a00 */
[----:B------:R-:W3:-:S15]  /*19f00*/  LDL.LU.64 R4, [R1+0xbe8] ;  /* 0x000be80001047983 */ /* 0x000ede0000300a00 */
[----:B------:R-:W-:-:S01]  /*19f10*/  NOP ;  /* 0x0000000000007918 */ /* 0x000fc20000000000 */
[----:B------:R-:W-:Y:S04]  /*19f20*/  STL.64 [R1+0x110], R24 ;  /* 0x0001101801007387 */ /* 0x000fe80000100a00 */
[----:B------:R3:W-:Y:S01]  /*19f30*/  STL.64 [R1+0x118], R26 ;  /* 0x0001181a01007387 */ /* 0x0007e20000100a00 */
[----:B0-----:R-:W-:Y:S02]  /*19f40*/  IMAD.MOV.U32 R18, RZ, RZ, R13 ;  /* 0x000000ffff127224 */ /* 0x001fe400078e000d */
[----:B------:R-:W-:Y:S01]  /*19f50*/  IMAD.MOV.U32 R19, RZ, RZ, R12 ;  /* 0x000000ffff137224 */ /* 0x000fe200078e000c */
[----:B---3--:R-:W-:Y:S07]  /*19f60*/  HMMA.16816.F32.BF16 R24, R4, R16, R20 ;  /* 0x000000100418723c */ /* 0x008fee0000041814 */
[----:B------:R-:W-:-:S02]  /*19f70*/  IMAD.MOV.U32 R21, RZ, RZ, R16 ;  /* 0x000000ffff157224 */ /* 0x000fc400078e0010 */
[----:B------:R-:W-:Y:S02]  /*19f80*/  IMAD.MOV.U32 R20, RZ, RZ, R17 ;  /* 0x000000ffff147224 */ /* 0x000fe400078e0011 */
[----:B------:R-:W-:Y:S02]  /*19f90*/  IMAD.MOV.U32 R16, RZ, RZ, R15 ;  /* 0x000000ffff107224 */ /* 0x000fe400078e000f */
[----:B------:R-:W-:-:S10]  /*19fa0*/  IMAD.MOV.U32 R17, RZ, RZ, R14 ;  /* 0x000000ffff117224 */ /* 0x000fd400078e000e */
[----:B------:R-:W-:Y:S04]  /*19fb0*/  STL.64 [R1+0xe0], R24 ;  /* 0x0000e01801007387 */ /* 0x000fe80000100a00 */
[----:B------:R-:W-:Y:S04]  /*19fc0*/  STL.64 [R1+0xe8], R26 ;  /* 0x0000e81a01007387 */ /* 0x000fe80000100a00 */
[----:B------:R-:W4:Y:S04]  /*19fd0*/  LDL.LU.64 R12, [R1+0x180] ;  /* 0x00018000010c7983 */ /* 0x000f280000300a00 */
[----:B------:R-:W4:Y:S04]  /*19fe0*/  LDL.LU.64 R14, [R1+0x188] ;  /* 0x00018800010e7983 */ /* 0x000f280000300a00 */
[----:B------:R-:W-:Y:S04]  /*19ff0*/  STL.64 [R1+0xbc0], R18 ;  /* 0x000bc01201007387 */ /* 0x000fe80000100a00 */
[----:B------:R0:W-:Y:S02]  /*1a000*/  STL.64 [R1+0xbb8], R16 ;  /* 0x000bb81001007387 */ /* 0x0001e40000100a00 */
[----:B0-----:R-:W-:-:S02]  /*1a010*/  IMAD.MOV.U32 R17, RZ, RZ, R20 ;  /* 0x000000ffff117224 */ /* 0x001fc400078e0014 */
[----:B------:R-:W-:Y:S01]  /*1a020*/  IMAD.MOV.U32 R16, RZ, RZ, R21 ;  /* 0x000000ffff107224 */ /* 0x000fe200078e0015 */
[----:B------:R-:W3:Y:S04]  /*1a030*/  LDL.LU R20, [R1+0x130] ;  /* 0x0001300001147983 */ /* 0x000ee80000300800 */
[----:B------:R-:W3:Y:S04]  /*1a040*/  LDL.LU R21, [R1+0x134] ;  /* 0x0001340001157983 */ /* 0x000ee80000300800 */
[----:B------:R-:W2:Y:S04]  /*1a050*/  LDL.LU R22, [R1+0x138] ;  /* 0x0001380001167983 */ /* 0x000ea80000300800 */
[----:B------:R-:W2:Y:S01]  /*1a060*/  LDL.LU R23, [R1+0x13c] ;  /* 0x00013c0001177983 */ /* 0x000ea20000300800 */
[----:B----4-:R-:W-:Y:S03]  /*1a070*/  HMMA.16816.F32.BF16 R12, R8, R16, R12 ;  /* 0x00000010080c723c */ /* 0x010fe6000004180c */
[----:B--2---:R-:W-:Y:S04]  /*1a080*/  STL.64 [R1+0xbd0], R22 ;  /* 0x000bd01601007387 */ /* 0x004fe80000100a00 */
[----:B---3--:R0:W-:Y:S04]  /*1a090*/  STL.64 [R1+0xbc8], R20 ;  /* 0x000bc81401007387 */ /* 0x0081e80000100a00 */
[----:B0-----:R-:W2:Y:S04]  /*1a0a0*/  LDL.LU.64 R20, [R1+0x160] ;  /* 0x0001600001147983 */ /* 0x001ea80000300a00 */
[----:B------:R-:W2:Y:S04]  /*1a0b0*/  LDL.LU.64 R22, [R1+0x168] ;  /* 0x0001680001167983 */ /* 0x000ea80000300a00 */
[----:B------:R-:W3:Y:S04]  /*1a0c0*/  LDL.LU R24, [R1+0x80] ;  /* 0x0000800001187983 */ /* 0x000ee80000300800 */
[----:B------:R-:W3:Y:S04]  /*1a0d0*/  LDL.LU R25, [R1+0x84] ;  /* 0x0000840001197983 */ /* 0x000ee80000300800 */
[----:B------:R-:W3:Y:S04]  /*1a0e0*/  LDL.LU R26, [R1+0x88] ;  /* 0x00008800011a7983 */ /* 0x000ee80000300800 */
[----:B------:R-:W3:Y:S04]  /*1a0f0*/  LDL.LU R27, [R1+0x8c] ;  /* 0x00008c00011b7983 */ /* 0x000ee80000300800 */
[----:B------:R-:W-:Y:S04]  /*1a100*/  STL.64 [R1+0xb68], R6 ;  /* 0x000b680601007387 */ /* 0x000fe80000100a00 */
[----:B------:R0:W-:Y:S04]  /*1a110*/  STL.64 [R1+0xb60], R4 ;  /* 0x000b600401007387 */ /* 0x0001e80000100a00 */
[----:B0-----:R-:W4:Y:S04]  /*1a120*/  LDL.LU R4, [R1+0x100] ;  /* 0x0001000001047983 */ /* 0x001f280000300800 */
[----:B------:R-:W4:Y:S04]  /*1a130*/  LDL.LU R5, [R1+0x104] ;  /* 0x0001040001057983 */ /* 0x000f280000300800 */
[----:B------:R-:W4:Y:S04]  /*1a140*/  LDL.LU R6, [R1+0x108] ;  /* 0x0001080001067983 */ /* 0x000f280000300800 */
[----:B------:R-:W4:Y:S04]  /*1a150*/  LDL.LU R7, [R1+0x10c] ;  /* 0x00010c0001077983 */ /* 0x000f280000300800 */
[----:B------:R-:W-:Y:S04]  /*1a160*/  STL.64 [R1+0xb0], R12 ;  /* 0x0000b00c01007387 */ /* 0x000fe80000100a00 */
[----:B------:R0:W-:Y:S04]  /*1a170*/  STL.64 [R1+0xb8], R14 ;  /* 0x0000b80e01007387 */ /* 0x0001e80000100a00 */
[----:B0-----:R-:W2:Y:S04]  /*1a180*/  LDL.LU.64 R14, [R1+0xbe0] ;  /* 0x000be000010e7983 */ /* 0x001ea80000300a00 */
[----:B------:R-:W2:Y:S04]  /*1a190*/  LDL.LU.64 R12, [R1+0xbd8] ;  /* 0x000bd800010c7983 */ /* 0x000ea80000300a00 */
[----:B------:R0:W-:Y:S04]  /*1a1a0*/  STL.64 [R1+0xb80], R10 ;  /* 0x000b800a01007387 */ /* 0x0001e80000100a00 */
[----:B------:R1:W-:Y:S01]  /*1a1b0*/  STL.64 [R1+0xb78], R8 ;  /* 0x000b780801007387 */ /* 0x0003e20000100a00 */
[----:B0-----:R-:W-:-:S02]  /*1a1c0*/  IMAD.MOV.U32 R10, RZ, RZ, R2 ;  /* 0x000000ffff0a7224 */ /* 0x001fc400078e0002 */
[----:B-1----:R-:W-:Y:S02]  /*1a1d0*/  IMAD.MOV.U32 R8, RZ, RZ, R29 ;  /* 0x000000ffff087224 */ /* 0x002fe400078e001d */
[----:B------:R-:W-:Y:S02]  /*1a1e0*/  IMAD.MOV.U32 R9, RZ, RZ, R28 ;  /* 0x000000ffff097224 */ /* 0x000fe400078e001c */
[----:B------:R-:W-:Y:S01]  /*1a1f0*/  IMAD.MOV.U32 R11, RZ, RZ, R0 ;  /* 0x000000ffff0b7224 */ /* 0x000fe200078e0000 */
[----:B--2---:R-:W-:Y:S01]  /*1a200*/  HMMA.16816.F32.BF16 R16, R12, R16, R20 ;  /* 0x000000100c10723c */ /* 0x004fe20000041814 */
[----:B------:R-:W2:Y:S04]  /*1a210*/  LDL.LU.64 R22, [R1+0xbd0] ;  /* 0x000bd00001167983 */ /* 0x000ea80000300a00 */
[----:B------:R-:W2:-:S15]  /*1a220*/  LDL.LU.64 R20, [R1+0xbc8] ;  /* 0x000bc80001147983 */ /* 0x000e9e0000300a00 */
[----:B------:R-:W-:-:S04]  /*1a230*/  NOP ;  /* 0x0000000000007918 */ /* 0x000fc80000000000 */
[----:B------:R-:W-:Y:S02]  /*1a240*/  IMAD.MOV.U32 R28, RZ, RZ, R18 ;  /* 0x000000ffff1c7224 */ /* 0x000fe400078e0012 */
[----:B------:R-:W-:Y:S02]  /*1a250*/  IMAD.MOV.U32 R29, RZ, RZ, R19 ;  /* 0x000000ffff1d7224 */ /* 0x000fe400078e0013 */
[----:B------:R-:W-:Y:S02]  /*1a260*/  IMAD.MOV.U32 R0, RZ, RZ, R16 ;  /* 0x000000ffff007224 */ /* 0x000fe400078e0010 */
[----:B------:R-:W-:Y:S01]  /*1a270*/  IMAD.MOV.U32 R2, RZ, RZ, R17 ;  /* 0x000000ffff027224 */ /* 0x000fe200078e0011 */
[----:B------:R-:W2:Y:S04]  /*1a280*/  LDL.LU.64 R18, [R1+0xbc0] ;  /* 0x000bc00001127983 */ /* 0x000ea80000300a00 */
[----:B------:R-:W2:Y:S04]  /*1a290*/  LDL.LU.64 R16, [R1+0xbb8] ;  /* 0x000bb80001107983 */ /* 0x000ea80000300a00 */
[----:B------:R-:W-:Y:S04]  /*1a2a0*/  STL.64 [R1+0xb50], R14 ;  /* 0x000b500e01007387 */ /* 0x000fe80000100a00 */
[----:B------:R0:W-:Y:S04]  /*1a2b0*/  STL.64 [R1+0xb48], R12 ;  /* 0x000b480c01007387 */ /* 0x0001e80000100a00 */
[----:B0-----:R-:W4:Y:S04]  /*1a2c0*/  LDL.LU R12, [R1+0x94c] ;  /* 0x00094c00010c7983 */ /* 0x001f280000300800 */
[----:B------:R-:W4:Y:S04]  /*1a2d0*/  LDL.LU R13, [R1+0x944] ;  /* 0x00094400010d7983 */ /* 0x000f280000300800 */
[----:B------:R-:W2:Y:S04]  /*1a2e0*/  LDL.LU R14, [R1+0x68] ;  /* 0x00006800010e7983 */ /* 0x000ea80000300800 */
[----:B------:R-:W2:Y:S04]  /*1a2f0*/  LDL.LU R15, [R1+0x6c] ;  /* 0x00006c00010f7983 */ /* 0x000ea80000300800 */
        /* <DEDUP_REMOVED lines=10> */
[----:B0-----:R-:W4:Y:S04]  /*1a3a0*/  LDL.LU.64 R18, [R1+0xba0] ;  /* 0x000ba00001127983 */ /* 0x001f280000300a00 */
[----:B------:R-:W4:Y:S01]  /*1a3b0*/  LDL.LU.64 R16, [R1+0xb98] ;  /* 0x000b980001107983 */ /* 0x000f220000300a00 */
[-C--:B---3--:R-:W-:Y:S06]  /*1a3c0*/  HMMA.16816.F32.BF16 R24, R20, R14.reuse, R24 ;  /* 0x0000000e1418723c */ /* 0x088fec0000041818 */
[----:B----4-:R-:W-:-:S15]  /*1a3d0*/  HMMA.16816.F32.BF16 R4, R16, R14, R4 ;  /* 0x0000000e1004723c */ /* 0x010fde0000041804 */
[----:B------:R-:W-:-:S08]  /*1a3e0*/  NOP ;  /* 0x0000000000007918 */ /* 0x000fd00000000000 */
[----:B------:R0:W-:Y:S04]  /*1a3f0*/  STL.64 [R1+0x280], R4 ;  /* 0x0002800401007387 */ /* 0x0001e80000100a00 */
[----:B------:R1:W-:Y:S04]  /*1a400*/  STL.64 [R1+0x288], R6 ;  /* 0x0002880601007387 */ /* 0x0003e80000100a00 */
[----:B0-----:R-:W2:Y:S04]  /*1a410*/  LDL.LU.64 R4, [R1+0x200] ;  /* 0x0002000001047983 */ /* 0x001ea80000300a00 */
[----:B-1----:R-:W2:Y:S04]  /*1a420*/  LDL.LU.64 R6, [R1+0x208] ;  /* 0x0002080001067983 */ /* 0x002ea80000300a00 */
[----:B------:R-:W-:Y:S04]  /*1a430*/  STL.64 [R1+0xb20], R18 ;  /* 0x000b201201007387 */ /* 0x000fe80000100a00 */
[----:B------:R-:W-:Y:S04]  /*1a440*/  STL.64 [R1+0xb18], R16 ;  /* 0x000b181001007387 */ /* 0x000fe80000100a00 */
[----:B------:R-:W-:Y:S04]  /*1a450*/  STL.64 [R1+0x270], R24 ;  /* 0x0002701801007387 */ /* 0x000fe80000100a00 */
[----:B------:R0:W-:Y:S04]  /*1a460*/  STL.64 [R1+0x278], R26 ;  /* 0x0002781a01007387 */ /* 0x0001e80000100a00 */
[----:B0-----:R-:W3:Y:S04]  /*1a470*/  LDL.LU.64 R26, [R1+0xb90] ;  /* 0x000b9000011a7983 */ /* 0x001ee80000300a00 */
[----:B------:R-:W3:Y:S04]  /*1a480*/  LDL.LU.64 R24, [R1+0xb88] ;  /* 0x000b880001187983 */ /* 0x000ee80000300a00 */
[----:B------:R-:W-:Y:S04]  /*1a490*/  STL.64 [R1+0xb00], R22 ;  /* 0x000b001601007387 */ /* 0x000fe80000100a00 */
[----:B------:R0:W-:Y:S04]  /*1a4a0*/  STL.64 [R1+0xaf8], R20 ;  /* 0x000af81401007387 */ /* 0x0001e80000100a00 */
[----:B0-----:R-:W2:Y:S04]  /*1a4b0*/  LDL.LU.64 R20, [R1+0x10] ;  /* 0x0000100001147983 */ /* 0x001ea80000300a00 */
[----:B------:R-:W2:Y:S01]  /*1a4c0*/  LDL.LU.64 R22, [R1+0x18] ;  /* 0x0000180001167983 */ /* 0x000ea20000300a00 */
[----:B------:R-:W-:-:S02]  /*1a4d0*/  IMAD.MOV.U32 R18, RZ, RZ, R12 ;  /* 0x000000ffff127224 */ /* 0x000fc400078e000c */
[----:B------:R-:W-:Y:S02]  /*1a4e0*/  IMAD.MOV.U32 R19, RZ, RZ, R13 ;  /* 0x000000ffff137224 */ /* 0x000fe400078e000d */
[----:B---3--:R-:W-:Y:S01]  /*1a4f0*/  HMMA.16816.F32.BF16 R12, R24, R14, R8 ;  /* 0x0000000e180c723c */ /* 0x008fe20000041808 */
[----:B------:R-:W3:Y:S04]  /*1a500*/  LDL.LU.64 R10, [R1+0xb80] ;  /* 0x000b8000010a7983 */ /* 0x000ee80000300a00 */
[----:B------:R-:W3:Y:S04]  /*1a510*/  LDL.LU.64 R8, [R1+0xb78] ;  /* 0x000b780001087983 */ /* 0x000ee80000300a00 */
[----:B------:R-:W-:Y:S04]  /*1a520*/  STL.64 [R1+0xae8], R26 ;  /* 0x000ae81a01007387 */ /* 0x000fe80000100a00 */
[----:B------:R0:W-:Y:S10]  /*1a530*/  STL.64 [R1+0xae0], R24 ;  /* 0x000ae01801007387 */ /* 0x0001f40000100a00 */
[----:B------:R-:W-:Y:S04]  /*1a540*/  STL.64 [R1+0x250], R12 ;  /* 0x0002500c01007387 */ /* 0x000fe80000100a00 */
[----:B------:R-:W-:Y:S04]  /*1a550*/  STL.64 [R1+0x258], R14 ;  /* 0x0002580e01007387 */ /* 0x000fe80000100a00 */
[----:B------:R1:W2:Y:S04]  /*1a560*/  LDSM.16.M88.4 R12, [R3+UR8+0x3800] ;  /* 0x00380008030c783b */ /* 0x0002a80008000200 */
[----:B0-----:R-:W4:Y:S04]  /*1a570*/  LDL.LU.64 R24, [R1+0x1a0] ;  /* 0x0001a00001187983 */ /* 0x001f280000300a00 */
[----:B------:R-:W4:Y:S04]  /*1a580*/  LDL.LU.64 R26, [R1+0x1a8] ;  /* 0x0001a800011a7983 */ /* 0x000f280000300a00 */
[----:B-1----:R-:W3:Y:S01]  /*1a590*/  LDL.LU R3, [R1+0xb70] ;  /* 0x000b700001037983 */ /* 0x002ee20000300800 */
[----:B--2---:R-:W-:Y:S03]  /*1a5a0*/  HMMA.16816.F32.BF16 R4, R20, R12, R4 ;  /* 0x0000000c1404723c */ /* 0x004fe60000041804 */
[----:B------:R-:W-:-:S15]  /*1a5b0*/  STL.64 [R1+0x38], R14 ;  /* 0x0000380e01007387 */ /* 0x000fde0000100a00 */
[----:B------:R-:W-:-:S05]  /*1a5c0*/  NOP ;  /* 0x0000000000007918 */ /* 0x000fca0000000000 */
[----:B------:R-:W-:Y:S04]  /*1a5d0*/  STL.64 [R1+0x90], R4 ;  /* 0x0000900401007387 */ /* 0x000fe80000100a00 */
[----:B------:R0:W-:Y:S04]  /*1a5e0*/  STL.64 [R1+0x98], R6 ;  /* 0x0000980601007387 */ /* 0x0001e80000100a00 */
[----:B0-----:R-:W4:Y:S04]  /*1a5f0*/  LDL.LU.64 R6, [R1+0xb68] ;  /* 0x000b680001067983 */ /* 0x001f280000300a00 */
[----:B------:R-:W4:Y:S01]  /*1a600*/  LDL.LU.64 R4, [R1+0xb60] ;  /* 0x000b600001047983 */ /* 0x000f220000300a00 */
[----:B------:R-:W-:-:S02]  /*1a610*/  IMAD.MOV.U32 R2, RZ, RZ, R22 ;  /* 0x000000ffff027224 */ /* 0x000fc400078e0016 */
[----:B------:R-:W-:Y:S02]  /*1a620*/  IMAD.MOV.U32 R0, RZ, RZ, R23 ;  /* 0x000000ffff007224 */ /* 0x000fe400078e0017 */
[----:B------:R-:W2:Y:S01]  /*1a630*/  LDL.LU.64 R22, [R1+0x58] ;  /* 0x0000580001167983 */ /* 0x000ea20000300a00 */
[----:B------:R-:W-:Y:S02]  /*1a640*/  IMAD.MOV.U32 R29, RZ, RZ, R20 ;  /* 0x000000ffff1d7224 */ /* 0x000fe400078e0014 */
[----:B------:R-:W-:Y:S02]  /*1a650*/  IMAD.MOV.U32 R28, RZ, RZ, R21 ;  /* 0x000000ffff1c7224 */ /* 0x000fe400078e0015 */
[----:B------:R-:W-:Y:S02]  /*1a660*/  IMAD.MOV.U32 R17, RZ, RZ, R12 ;  /* 0x000000ffff117224 */ /* 0x000fe400078e000c */
[----:B------:R-:W-:Y:S02]  /*1a670*/  IMAD.MOV.U32 R16, RZ, RZ, R13 ;  /* 0x000000ffff107224 */ /* 0x000fe400078e000d */
[----:B------:R-:W-:-:S02]  /*1a680*/  IMAD.MOV.U32 R21, RZ, RZ, R18 ;  /* 0x000000ffff157224 */ /* 0x000fc400078e0012 */
[----:B------:R-:W-:Y:S01]  /*1a690*/  IMAD.MOV.U32 R20, RZ, RZ, R19 ;  /* 0x000000ffff147224 */ /* 0x000fe200078e0013 */
[----:B----4-:R-:W-:-:S15]  /*1a6a0*/  HMMA.16816.F32.BF16 R24, R4, R12, R24 ;  /* 0x0000000c0418723c */ /* 0x010fde0000041818 */
[----:B------:R-:W-:-:S08]  /*1a6b0*/  NOP ;  /* 0x0000000000007918 */ /* 0x000fd00000000000 */
[----:B------:R0:W-:Y:S04]  /*1a6c0*/  STL.64 [R1+0x80], R24 ;  /* 0x0000801801007387 */ /* 0x0001e80000100a00 */
[----:B------:R1:W-:Y:S04]  /*1a6d0*/  STL.64 [R1+0x88], R26 ;  /* 0x0000881a01007387 */ /* 0x0003e80000100a00 */
[----:B------:R-:W-:Y:S04]  /*1a6e0*/  STL [R1+0xaf0], R4 ;  /* 0x000af00401007387 */ /* 0x000fe80000100800 */
[----:B0-----:R-:W4:Y:S04]  /*1a6f0*/  LDL.LU R24, [R1+0xd0] ;  /* 0x0000d00001187983 */ /* 0x001f280000300800 */
[----:B------:R-:W4:Y:S04]  /*1a700*/  LDL.LU R25, [R1+0xd4] ;  /* 0x0000d40001197983 */ /* 0x000f280000300800 */
[----:B-1----:R-:W4:Y:S01]  /*1a710*/  LDL.LU R26, [R1+0xd8] ;  /* 0x0000d800011a7983 */ /* 0x002f220000300800 */
[----:B---3--:R-:W-:-:S03]  /*1a720*/  IMAD.MOV.U32 R27, RZ, RZ, R3 ;  /* 0x000000ffff1b7224 */ /* 0x008fc600078e0003 */
[----:B------:R-:W3:Y:S04]  /*1a730*/  LDL.LU R3, [R1+0xb58] ;  /* 0x000b580001037983 */ /* 0x000ee80000300800 */
[----:B------:R-:W4:Y:S04]  /*1a740*/  LDL.LU.64 R12, [R1+0x190] ;  /* 0x00019000010c7983 */ /* 0x000f280000300a00 */
[----:B------:R-:W4:Y:S04]  /*1a750*/  LDL.LU.64 R14, [R1+0x198] ;  /* 0x00019800010e7983 */ /* 0x000f280000300a00 */
[----:B--2---:R-:W-:Y:S04]  /*1a760*/  STL.64 [R1+0xb30], R22 ;  /* 0x000b301601007387 */ /* 0x004fe80000100a00 */
[----:B------:R0:W-:Y:S02]  /*1a770*/  STL.64 [R1+0xb28], R20 ;  /* 0x000b281401007387 */ /* 0x0001e40000100a00 */
[----:B0-----:R-:W-:-:S02]  /*1a780*/  IMAD.MOV.U32 R20, RZ, RZ, R17 ;  /* 0x000000ffff147224 */ /* 0x001fc400078e0011 */
[----:B------:R-:W-:Y:S02]  /*1a790*/  IMAD.MOV.U32 R21, RZ, RZ, R16 ;  /* 0x000000ffff157224 */ /* 0x000fe400078e0010 */
[----:B------:R-:W2:Y:S04]  /*1a7a0*/  LDL.LU.64 R16, [R1] ;  /* 0x0000000001107983 */ /* 0x000ea80000300a00 */
[----:B------:R-:W3:Y:S01]  /*1a7b0*/  LDL.LU.64 R18, [R1+0x8] ;  /* 0x0000080001127983 */ /* 0x000ee20000300a00 */
[----:B----4-:R-:W-:Y:S03]  /*1a7c0*/  HMMA.16816.F32.BF16 R12, R8, R20, R12 ;  /* 0x00000014080c723c */ /* 0x010fe6000004180c */
[----:B---3--:R-:W-:Y:S04]  /*1a7d0*/  STL.64 [R1+0xb40], R18 ;  /* 0x000b401201007387 */ /* 0x008fe80000100a00 */
[----:B--2---:R-:W-:Y:S04]  /*1a7e0*/  STL.64 [R1+0xb38], R16 ;  /* 0x000b381001007387 */ /* 0x004fe80000100a00 */
[----:B------:R-:W-:Y:S04]  /*1a7f0*/  STL.64 [R1+0xb10], R26 ;  /* 0x000b101a01007387 */ /* 0x000fe80000100a00 */
[----:B------:R0:W-:Y:S04]  /*1a800*/  STL.64 [R1+0xb08], R24 ;  /* 0x000b081801007387 */ /* 0x0001e80000100a00 */
[----:B0-----:R-:W2:Y:S04]  /*1a810*/  LDL.LU R24, [R1+0xf0] ;  /* 0x0000f00001187983 */ /* 0x001ea80000300800 */
[----:B------:R-:W2:Y:S04]  /*1a820*/  LDL.LU R25, [R1+0xf4] ;  /* 0x0000f40001197983 */ /* 0x000ea80000300800 */
[----:B------:R-:W2:Y:S04]  /*1a830*/  LDL.LU R26, [R1+0xf8] ;  /* 0x0000f800011a7983 */ /* 0x000ea80000300800 */
[----:B------:R-:W2:Y:S04]  /*1a840*/  LDL.LU R27, [R1+0xfc] ;  /* 0x0000fc00011b7983 */ /* 0x000ea80000300800 */
[----:B------:R-:W3:Y:S04]  /*1a850*/  LDL.LU.64 R16, [R1+0x170] ;  /* 0x0001700001107983 */ /* 0x000ee80000300a00 */
[----:B------:R-:W3:Y:S04]  /*1a860*/  LDL.LU.64 R18, [R1+0x178] ;  /* 0x0001780001127983 */ /* 0x000ee80000300a00 */
[----:B------:R0:W-:Y:S04]  /*1a870*/  STL [R1+0xad8], R5 ;  /* 0x000ad80501007387 */ /* 0x0001e80000100800 */
[----:B------:R1:W-:Y:S04]  /*1a880*/  STL [R1+0xad4], R6 ;  /* 0x000ad40601007387 */ /* 0x0003e80000100800 */
[----:B------:R4:W-:Y:S04]  /*1a890*/  STL [R1+0xad0], R7 ;  /* 0x000ad00701007387 */ /* 0x0009e80000100800 */
[----:B------:R-:W2:Y:S04]  /*1a8a0*/  LDL.LU R4, [R1+0x120] ;  /* 0x0001200001047983 */ /* 0x000ea80000300800 */
[----:B0-----:R-:W2:Y:S04]  /*1a8b0*/  LDL.LU R5, [R1+0x124] ;  /* 0x0001240001057983 */ /* 0x001ea80000300800 */
[----:B-1----:R-:W2:Y:S01]  /*1a8c0*/  LDL.LU R6, [R1+0x128] ;  /* 0x0001280001067983 */ /* 0x002ea20000300800 */
[----:B----4-:R-:W-:-:S03]  /*1a8d0*/  IMAD.MOV.U32 R7, RZ, RZ, R3 ;  /* 0x000000ffff077224 */ /* 0x010fc600078e0003 */
[----:B------:R-:W-:Y:S04]  /*1a8e0*/  STL.64 [R1+0x70], R12 ;  /* 0x0000700c01007387 */ /* 0x000fe80000100a00 */
[----:B------:R0:W-:Y:S01]  /*1a8f0*/  STL [R1+0x78], R14 ;  /* 0x0000780e01007387 */ /* 0x0001e20000100800 */
[----:B------:R-:W-:-:S03]  /*1a900*/  IMAD.MOV.U32 R3, RZ, RZ, R15 ;  /* 0x000000ffff037224 */ /* 0x000fc600078e000f */
[----:B0-----:R-:W3:Y:S04]  /*1a910*/  LDL.LU.64 R14, [R1+0xb50] ;  /* 0x000b5000010e7983 */ /* 0x001ee80000300a00 */
[----:B------:R-:W3:Y:S04]  /*1a920*/  LDL.LU.64 R12, [R1+0xb48] ;  /* 0x000b4800010c7983 */ /* 0x000ee80000300a00 */
[----:B------:R-:W-:Y:S04]  /*1a930*/  STL [R1+0xaf4], R3 ;  /* 0x000af40301007387 */ /* 0x000fe80000100800 */
[----:B------:R-:W-:Y:S04]  /*1a940*/  STL [R1+0xacc], R8 ;  /* 0x000acc0801007387 */ /* 0x000fe80000100800 */
[----:B------:R-:W-:Y:S04]  /*1a950*/  STL [R1+0xac8], R9 ;  /* 0x000ac80901007387 */ /* 0x000fe80000100800 */
[----:B------:R0:W-:Y:S04]  /*1a960*/  STL [R1+0xac4], R10 ;  /* 0x000ac40a01007387 */ /* 0x0001e80000100800 */
[----:B------:R1:W-:Y:S01]  /*1a970*/  STL [R1+0xac0], R11 ;  /* 0x000ac00b01007387 */ /* 0x0003e20000100800 */
[----:B0-----:R-:W-:-:S02]  /*1a980*/  IMAD.MOV.U32 R10, RZ, RZ, R2 ;  /* 0x000000ffff0a7224 */ /* 0x001fc400078e0002 */
[----:B-1----:R-:W-:Y:S01]  /*1a990*/  IMAD.MOV.U32 R11, RZ, RZ, R0 ;  /* 0x000000ffff0b7224 */ /* 0x002fe200078e0000 */
[----:B---3--:R-:W-:Y:S01]  /*1a9a0*/  HMMA.16816.F32.BF16 R20, R12, R20, R16 ;  /* 0x000000140c14723c */ /* 0x008fe20000041810 */
[----:B------:R-:W3:Y:S04]  /*1a9b0*/  LDL.LU.64 R18, [R1+0xb40] ;  /* 0x000b400001127983 */ /* 0x000ee80000300a00 */
[----:B------:R-:W2:-:S15]  /*1a9c0*/  LDL.LU.64 R16, [R1+0xb38] ;  /* 0x000b380001107983 */ /* 0x000e9e0000300a00 */
[----:B------:R-:W-:-:S04]  /*1a9d0*/  NOP ;  /* 0x0000000000007918 */ /* 0x000fc80000000000 */
[----:B------:R-:W-:Y:S02]  /*1a9e0*/  IMAD.MOV.U32 R2, RZ, RZ, R22 ;  /* 0x000000ffff027224 */ /* 0x000fe400078e0016 */
[----:B------:R-:W-:Y:S02]  /*1a9f0*/  IMAD.MOV.U32 R0, RZ, RZ, R23 ;  /* 0x000000ffff007224 */ /* 0x000fe400078e0017 */
[----:B------:R-:W2:Y:S01]  /*1aa00*/  LDL.LU.64 R22, [R1+0xb30] ;  /* 0x000b300001167983 */ /* 0x000ea20000300a00 */
[----:B------:R-:W-:Y:S02]  /*1aa10*/  IMAD.MOV.U32 R8, RZ, RZ, R29 ;  /* 0x000000ffff087224 */ /* 0x000fe400078e001d */
[----:B------:R-:W-:Y:S02]  /*1aa20*/  IMAD.MOV.U32 R9, RZ, RZ, R28 ;  /* 0x000000ffff097224 */ /* 0x000fe400078e001c */
[----:B------:R-:W-:Y:S02]  /*1aa30*/  IMAD.MOV.U32 R29, RZ, RZ, R20 ;  /* 0x000000ffff1d7224 */ /* 0x000fe400078e0014 */
[----:B------:R-:W-:-:S02]  /*1aa40*/  IMAD.MOV.U32 R28, RZ, RZ, R21 ;  /* 0x000000ffff1c7224 */ /* 0x000fc400078e0015 */
[----:B------:R-:W4:Y:S04]  /*1aa50*/  LDL.LU.64 R20, [R1+0xb28] ;  /* 0x000b280001147983 */ /* 0x000f280000300a00 */
[----:B------:R-:W-:Y:S04]  /*1aa60*/  STL.64 [R1+0xab8], R14 ;  /* 0x000ab80e01007387 */ /* 0x000fe80000100a00 */
[----:B------:R0:W-:Y:S04]  /*1aa70*/  STL.64 [R1+0xab0], R12 ;  /* 0x000ab00c01007387 */ /* 0x0001e80000100a00 */
[----:B0-----:R-:W4:Y:S01]  /*1aa80*/  LDL R13, [R1+0x158] ;  /* 0x00015800010d7983 */ /* 0x001f220000100800 */
[----:B---3--:R-:W-:Y:S01]  /*1aa90*/  IMAD.MOV.U32 R12, RZ, RZ, R19 ;  /* 0x000000ffff0c7224 */ /* 0x008fe200078e0013 */
[----:B--2---:R-:W-:-:S15]  /*1aaa0*/  HMMA.16816.F32.BF16 R4, R16, R22, R4 ;  /* 0x000000161004723c */ /* 0x004fde0000041804 */
[----:B------:R-:W-:-:S08]  /*1aab0*/  NOP ;  /* 0x0000000000007918 */ /* 0x000fd00000000000 */
[----:B------:R0:W-:Y:S04]  /*1aac0*/  STL.64 [R1+0x260], R4 ;  /* 0x0002600401007387 */ /* 0x0001e80000100a00 */
[----:B------:R1:W-:Y:S01]  /*1aad0*/  STL.64 [R1+0x268], R6 ;  /* 0x0002680601007387 */ /* 0x0003e20000100a00 */
[----:B0-----:R-:W-:Y:S02]  /*1aae0*/  IMAD.MOV.U32 R5, RZ, RZ, R16 ;  /* 0x000000ffff057224 */ /* 0x001fe400078e0010 */
[----:B-1----:R-:W-:Y:S02]  /*1aaf0*/  IMAD.MOV.U32 R7, RZ, RZ, R18 ;  /* 0x000000ffff077224 */ /* 0x002fe400078e0012 */
[----:B------:R-:W-:Y:S01]  /*1ab00*/  IMAD.MOV.U32 R6, RZ, RZ, R17 ;  /* 0x000000ffff067224 */ /* 0x000fe200078e0011 */
[----:B------:R-:W2:Y:S04]  /*1ab10*/  LDL.LU.64 R18, [R1+0xb20] ;  /* 0x000b200001127983 */ /* 0x000ea80000300a00 */
[----:B------:R-:W2:Y:S01]  /*1ab20*/  LDL.LU.64 R16, [R1+0xb18] ;  /* 0x000b180001107983 */ /* 0x000ea20000300a00 */
[----:B------:R-:W-:-:S02]  /*1ab30*/  IMAD.MOV.U32 R3, RZ, RZ, R22 ;  /* 0x000000ffff037224 */ /* 0x000fc400078e0016 */
[----:B------:R-:W-:Y:S02]  /*1ab40*/  IMAD.MOV.U32 R4, RZ, RZ, R23 ;  /* 0x000000ffff047224 */ /* 0x000fe400078e0017 */
[----:B----4-:R-:W-:Y:S02]  /*1ab50*/  IMAD.MOV.U32 R14, RZ, RZ, R20 ;  /* 0x000000ffff0e7224 */ /* 0x010fe400078e0014 */
[----:B------:R-:W-:Y:S01]  /*1ab60*/  IMAD.MOV.U32 R15, RZ, RZ, R21 ;  /* 0x000000ffff0f7224 */ /* 0x000fe200078e0015 */
[----:B--2---:R-:W-:-:S15]  /*1ab70*/  HMMA.16816.F32.BF16 R24, R16, R22, R24 ;  /* 0x000000161018723c */ /* 0x004fde0000041818 */
[----:B------:R-:W-:-:S08]  /*1ab80*/  NOP ;  /* 0x0000000000007918 */ /* 0x000fd00000000000 */
[----:B------:R-:W-:Y:S04]  /*1ab90*/  STL.64 [R1+0x240], R24 ;  /* 0x0002401801007387 */ /* 0x000fe80000100a00 */
[----:B------:R0:W-:Y:S04]  /*1aba0*/  STL.64 [R1+0x248], R26 ;  /* 0x0002481a01007387 */ /* 0x0001e80000100a00 */
[----:B0-----:R-:W2:Y:S04]  /*1abb0*/  LDL.LU.64 R26, [R1+0xb10] ;  /* 0x000b1000011a7983 */ /* 0x001ea80000300a00 */
[----:B------:R-:W2:Y:S04]  /*1abc0*/  LDL.LU.64 R24, [R1+0xb08] ;  /* 0x000b080001187983 */ /* 0x000ea80000300a00 */
[----:B------:R-:W2:Y:S04]  /*1abd0*/  LDL.LU.64 R22, [R1+0xb00] ;  /* 0x000b000001167983 */ /* 0x000ea80000300a00 */
[----:B------:R-:W2:Y:S04]  /*1abe0*/  LDL.LU.64 R20, [R1+0xaf8] ;  /* 0x000af80001147983 */ /* 0x000ea80000300a00 */
[----:B------:R0:W-:Y:S02]  /*1abf0*/  STL.64 [R1+0xa68], R18 ;  /* 0x000a681201007387 */ /* 0x0001e40000100a00 */
[----:B0-----:R-:W-:-:S02]  /*1ac00*/  IMAD.MOV.U32 R18, RZ, RZ, R3 ;  /* 0x000000ffff127224 */ /* 0x001fc400078e0003 */
[----:B------:R-:W-:Y:S01]  /*1ac10*/  IMAD.MOV.U32 R19, RZ, RZ, R4 ;  /* 0x000000ffff137224 */ /* 0x000fe200078e0004 */
[----:B------:R-:W-:Y:S04]  /*1ac20*/  STL.64 [R1+0xa60], R16 ;  /* 0x000a601001007387 */ /* 0x000fe80000100a00 */
[----:B------:R-:W3:Y:S04]  /*1ac30*/  LDL.LU R3, [R1+0xaf4] ;  /* 0x000af40001037983 */ /* 0x000ee80000300800 */
[----:B------:R-:W4:Y:S01]  /*1ac40*/  LDL.LU R4, [R1+0xaf0] ;  /* 0x000af00001047983 */ /* 0x000f220000300800 */
        /* <DEDUP_REMOVED lines=12> */
[----:B------:R-:W-:-:S02]  /*1ad10*/  IMAD.MOV.U32 R16, RZ, RZ, R5 ;  /* 0x000000ffff107224 */ /* 0x000fc400078e0005 */
[----:B------:R-:W-:Y:S01]  /*1ad20*/  IMAD.MOV.U32 R17, RZ, RZ, R6 ;  /* 0x000000ffff117224 */ /* 0x000fe200078e0006 */
[----:B------:R-:W4:Y:S01]  /*1ad30*/  LDL.LU R5, [R1+0xad8] ;  /* 0x000ad80001057983 */ /* 0x000f220000300800 */
[----:B--2---:R-:W-:Y:S07]  /*1ad40*/  HMMA.16816.F32.BF16 R20, R24, R18, R20 ;  /* 0x000000121814723c */ /* 0x004fee0000041814 */
[----:B------:R-:W-:Y:S02]  /*1ad50*/  IMAD.MOV.U32 R18, RZ, RZ, R7 ;  /* 0x000000ffff127224 */ /* 0x000fe400078e0007 */
[----:B------:R-:W-:-:S14]  /*1ad60*/  IMAD.MOV.U32 R19, RZ, RZ, R12 ;  /* 0x000000ffff137224 */ /* 0x000fdc00078e000c */
[----:B------:R-:W-:Y:S04]  /*1ad70*/  STL.64 [R1+0x210], R20 ;  /* 0x0002101401007387 */ /* 0x000fe80000100a00 */
[----:B------:R-:W-:Y:S04]  /*1ad80*/  STL.64 [R1+0x218], R22 ;  /* 0x0002181601007387 */ /* 0x000fe80000100a00 */
[----:B------:R-:W4:Y:S04]  /*1ad90*/  LDL.LU R6, [R1+0xad4] ;  /* 0x000ad40001067983 */ /* 0x000f280000300800 */
[----:B------:R-:W4:Y:S04]  /*1ada0*/  LDL.LU R7, [R1+0xad0] ;  /* 0x000ad00001077983 */ /* 0x000f280000300800 */
[----:B------:R-:W-:Y:S04]  /*1adb0*/  STL.64 [R1+0xaa8], R18 ;  /* 0x000aa81201007387 */ /* 0x000fe80000100a00 */
[----:B------:R0:W-:Y:S04]  /*1adc0*/  STL.64 [R1+0xaa0], R16 ;  /* 0x000aa01001007387 */ /* 0x0001e80000100a00 */
[----:B------:R-:W1:Y:S04]  /*1add0*/  LDSM.16.M88.4 R20, [R13+UR8+0x3c00] ;  /* 0x003c00080d14783b */ /* 0x000e680008000200 */
[----:B0-----:R-:W4:Y:S04]  /*1ade0*/  LDL.LU.64 R16, [R1+0x1e0] ;  /* 0x0001e00001107983 */ /* 0x001f280000300a00 */
[----:B------:R-:W4:Y:S04]  /*1adf0*/  LDL.LU.64 R18, [R1+0x1e8] ;  /* 0x0001e80001127983 */ /* 0x000f280000300a00 */
[----:B------:R-:W-:Y:S04]  /*1ae00*/  STL.64 [R1+0x9f8], R26 ;  /* 0x0009f81a01007387 */ /* 0x000fe80000100a00 */
[----:B------:R0:W-:Y:S04]  /*1ae10*/  STL.64 [R1+0x9f0], R24 ;  /* 0x0009f01801007387 */ /* 0x0001e80000100a00 */
[----:B0-----:R-:W1:Y:S04]  /*1ae20*/  LDL.LU.64 R24, [R1+0x1f0] ;  /* 0x0001f00001187983 */ /* 0x001e680000300a00 */
[----:B------:R-:W1:Y:S02]  /*1ae30*/  LDL.LU.64 R26, [R1+0x1f8] ;  /* 0x0001f800011a7983 */ /* 0x000e640000300a00 */
[----:B-1----:R-:W-:-:S15]  /*1ae40*/  HMMA.16816.F32.BF16 R24, R8, R20, R24 ;  /* 0x000000140818723c */ /* 0x002fde0000041818 */
[----:B------:R-:W-:-:S09]  /*1ae50*/  NOP ;  /* 0x0000000000007918 */ /* 0x000fd20000000000 */
[----:B------:R-:W-:Y:S02]  /*1ae60*/  IMAD.MOV.U32 R8, RZ, RZ, R24 ;  /* 0x000000ffff087224 */ /* 0x000fe400078e0018 */
[----:B------:R-:W-:Y:S01]  /*1ae70*/  IMAD.MOV.U32 R9, RZ, RZ, R25 ;  /* 0x000000ffff097224 */ /* 0x000fe200078e0019 */
[----:B------:R-:W2:Y:S01]  /*1ae80*/  LDL.LU R24, [R1+0x90] ;  /* 0x0000900001187983 */ /* 0x000ea20000300800 */
[----:B------:R-:W-:-:S03]  /*1ae90*/  IMAD.MOV.U32 R10, RZ, RZ, R26 ;  /* 0x000000ffff0a7224 */ /* 0x000fc600078e001a */
[----:B------:R-:W2:Y:S01]  /*1aea0*/  LDL.LU R25, [R1+0x94] ;  /* 0x0000940001197983 */ /* 0x000ea20000300800 */
[----:B------:R-:W-:-:S03]  /*1aeb0*/  IMAD.MOV.U32 R11, RZ, RZ, R27 ;  /* 0x000000ffff0b7224 */ /* 0x000fc600078e001b */
[----:B------:R-:W3:Y:S04]  /*1aec0*/  LDL.LU R26, [R1+0x98] ;  /* 0x00009800011a7983 */ /* 0x000ee80000300800 */
[----:B------:R-:W3:Y:S01]  /*1aed0*/  LDL.LU R27, [R1+0x9c] ;  /* 0x00009c00011b7983 */ /* 0x000ee20000300800 */
[----:B----4-:R-:W-:Y:S03]  /*1aee0*/  HMMA.16816.F32.BF16 R4, R4, R20, R16 ;  /* 0x000000140404723c */ /* 0x010fe60000041810 */
[----:B---3--:R0:W-:Y:S04]  /*1aef0*/  STL.64 [R1+0xa88], R26 ;  /* 0x000a881a01007387 */ /* 0x0081e80000100a00 */
[----:B--2---:R1:W-:Y:S04]  /*1af00*/  STL.64 [R1+0xa80], R24 ;  /* 0x000a801801007387 */ /* 0x0043e80000100a00 */
[----:B0-----:R-:W2:Y:S04]  /*1af10*/  LDL R26, [R1+0x48] ;  /* 0x00004800011a7983 */ /* 0x001ea80000100800 */
[----:B------:R-:W2:Y:S01]  /*1af20*/  LDL R27, [R1+0x4c] ;  /* 0x00004c00011b7983 */ /* 0x000ea20000100800 */
[----:B-1----:R-:W-:-:S02]  /*1af30*/  IMAD.MOV.U32 R25, RZ, RZ, R14 ;  /* 0x000000ffff197224 */ /* 0x002fc400078e000e */
[----:B------:R-:W-:Y:S01]  /*1af40*/  IMAD.MOV.U32 R24, RZ, RZ, R15 ;  /* 0x000000ffff187224 */ /* 0x000fe200078e000f */
[----:B------:R-:W3:Y:S04]  /*1af50*/  LDL.LU.64 R12, [R1+0x1d0] ;  /* 0x0001d000010c7983 */ /* 0x000ee80000300a00 */
[----:B------:R-:W3:Y:S04]  /*1af60*/  LDL.LU.64 R14, [R1+0x1d8] ;  /* 0x0001d800010e7983 */ /* 0x000ee80000300a00 */
[----:B------:R-:W-:Y:S04]  /*1af70*/  STL.64 [R1+0xa48], R6 ;  /* 0x000a480601007387 */ /* 0x000fe80000100a00 */
[----:B------:R0:W-:Y:S04]  /*1af80*/  STL.64 [R1+0xa40], R4 ;  /* 0x000a400401007387 */ /* 0x0001e80000100a00 */
[----:B0-----:R-:W4:Y:S04]  /*1af90*/  LDL.LU R4, [R1+0x80] ;  /* 0x0000800001047983 */ /* 0x001f280000300800 */
[----:B------:R-:W4:Y:S04]  /*1afa0*/  LDL.LU R5, [R1+0x84] ;  /* 0x0000840001057983 */ /* 0x000f280000300800 */
[----:B------:R-:W2:Y:S04]  /*1afb0*/  LDL.LU R6, [R1+0x88] ;  /* 0x0000880001067983 */ /* 0x000ea80000300800 */
[----:B------:R-:W2:Y:S04]  /*1afc0*/  LDL.LU R7, [R1+0x8c] ;  /* 0x00008c0001077983 */ /* 0x000ea80000300800 */
[----:B--2---:R-:W-:Y:S04]  /*1afd0*/  STL.64 [R1+0xa58], R6 ;  /* 0x000a580601007387 */ /* 0x004fe80000100a00 */
[----:B----4-:R0:W-:Y:S04]  /*1afe0*/  STL.64 [R1+0xa50], R4 ;  /* 0x000a500401007387 */ /* 0x0101e80000100a00 */
[----:B0-----:R-:W2:Y:S04]  /*1aff0*/  LDL.LU R4, [R1+0xe0] ;  /* 0x0000e00001047983 */ /* 0x001ea80000300800 */
[----:B------:R-:W2:Y:S04]  /*1b000*/  LDL.LU R5, [R1+0xe4] ;  /* 0x0000e40001057983 */ /* 0x000ea80000300800 */
[----:B------:R-:W4:Y:S04]  /*1b010*/  LDL.LU R6, [R1+0xe8] ;  /* 0x0000e80001067983 */ /* 0x000f280000300800 */
[----:B------:R-:W4:Y:S04]  /*1b020*/  LDL.LU R7, [R1+0xec] ;  /* 0x0000ec0001077983 */ /* 0x000f280000300800 */
[----:B------:R-:W3:Y:S04]  /*1b030*/  LDL.LU.64 R16, [R1+0x1c0] ;  /* 0x0001c00001107983 */ /* 0x000ee80000300a00 */
[----:B------:R-:W3:Y:S04]  /*1b040*/  LDL.LU.64 R18, [R1+0x1c8] ;  /* 0x0001c80001127983 */ /* 0x000ee80000300a00 */
[----:B----4-:R-:W-:Y:S04]  /*1b050*/  STL.64 [R1+0xa78], R6 ;  /* 0x000a780601007387 */ /* 0x010fe80000100a00 */
[----:B--2---:R0:W-:Y:S02]  /*1b060*/  STL.64 [R1+0xa70], R4 ;  /* 0x000a700401007387 */ /* 0x0041e40000100a00 */
[----:B0-----:R-:W-:-:S02]  /*1b070*/  IMAD.MOV.U32 R4, RZ, RZ, R8 ;  /* 0x000000ffff047224 */ /* 0x001fc400078e0008 */
[----:B------:R-:W-:Y:S01]  /*1b080*/  IMAD.MOV.U32 R5, RZ, RZ, R9 ;  /* 0x000000ffff057224 */ /* 0x000fe200078e0009 */
[----:B------:R-:W3:Y:S04]  /*1b090*/  LDL.LU R8, [R1+0xacc] ;  /* 0x000acc0001087983 */ /* 0x000ee80000300800 */
[----:B------:R-:W3:Y:S01]  /*1b0a0*/  LDL.LU R9, [R1+0xac8] ;  /* 0x000ac80001097983 */ /* 0x000ee20000300800 */
[----:B------:R-:W-:Y:S02]  /*1b0b0*/  IMAD.MOV.U32 R6, RZ, RZ, R10 ;  /* 0x000000ffff067224 */ /* 0x000fe400078e000a */
[----:B------:R-:W-:Y:S01]  /*1b0c0*/  IMAD.MOV.U32 R7, RZ, RZ, R11 ;  /* 0x000000ffff077224 */ /* 0x000fe200078e000b */
[----:B------:R-:W3:Y:S04]  /*1b0d0*/  LDL.LU R10, [R1+0xac4] ;  /* 0x000ac400010a7983 */ /* 0x000ee80000300800 */
[----:B------:R-:W3:Y:S04]  /*1b0e0*/  LDL.LU R11, [R1+0xac0] ;  /* 0x000ac000010b7983 */ /* 0x000ee80000300800 */
        /* <DEDUP_REMOVED lines=12> */
[----:B0-----:R-:W4:Y:S04]  /*1b1b0*/  LDL.LU R8, [R1+0xb0] ;  /* 0x0000b00001087983 */ /* 0x001f280000300800 */
[----:B------:R-:W4:Y:S04]  /*1b1c0*/  LDL.LU R9, [R1+0xb4] ;  /* 0x0000b40001097983 */ /* 0x000f280000300800 */
[----:B------:R-:W4:Y:S04]  /*1b1d0*/  LDL.LU R10, [R1+0xb8] ;  /* 0x0000b800010a7983 */ /* 0x000f280000300800 */
[----:B------:R-:W4:Y:S01]  /*1b1e0*/  LDL.LU R11, [R1+0xbc] ;  /* 0x0000bc00010b7983 */ /* 0x000f220000300800 */
[----:B---3--:R-:W-:Y:S03]  /*1b1f0*/  HMMA.16816.F32.BF16 R12, R12, R20, R16 ;  /* 0x000000140c0c723c */ /* 0x008fe60000041810 */
[----:B------:R-:W2:Y:S04]  /*1b200*/  LDL.LU.64 R18, [R1+0xaa8] ;  /* 0x000aa80001127983 */ /* 0x000ea80000300a00 */
[----:B------:R-:W2:-:S15]  /*1b210*/  LDL.LU.64 R16, [R1+0xaa0] ;  /* 0x000aa00001107983 */ /* 0x000e9e0000300a00 */
[----:B------:R-:W-:-:S01]  /*1b220*/  NOP ;  /* 0x0000000000007918 */ /* 0x000fc20000000000 */
[----:B------:R0:W-:Y:S04]  /*1b230*/  STL.64 [R1+0x9b8], R14 ;  /* 0x0009b80e01007387 */ /* 0x0001e80000100a00 */
[----:B------:R1:W-:Y:S04]  /*1b240*/  STL.64 [R1+0x9b0], R12 ;  /* 0x0009b00c01007387 */ /* 0x0003e80000100a00 */
[----:B0-----:R-:W3:Y:S01]  /*1b250*/  LDL.LU R14, [R1+0x38] ;  /* 0x00003800010e7983 */ /* 0x001ee20000300800 */
[----:B-1----:R-:W-:Y:S02]  /*1b260*/  IMAD.MOV.U32 R12, RZ, RZ, R24 ;  /* 0x000000ffff0c7224 */ /* 0x002fe400078e0018 */
[----:B------:R-:W-:Y:S01]  /*1b270*/  IMAD.MOV.U32 R13, RZ, RZ, R25 ;  /* 0x000000ffff0d7224 */ /* 0x000fe200078e0019 */
        /* <DEDUP_REMOVED lines=13> */
[----:B0-----:R-:W3:Y:S04]  /*1b350*/  LDL.LU R24, [R1+0x70] ;  /* 0x0000700001187983 */ /* 0x001ee80000300800 */
[----:B------:R-:W3:Y:S04]  /*1b360*/  LDL.LU R25, [R1+0x74] ;  /* 0x0000740001197983 */ /* 0x000ee80000300800 */
[----:B-1----:R-:W4:Y:S01]  /*1b370*/  LDL.LU R26, [R1+0x78] ;  /* 0x00007800011a7983 */ /* 0x002f220000300800 */
[----:B--2---:R-:W-:Y:S01]  /*1b380*/  HMMA.16816.F32.BF16 R16, R16, R22, R4 ;  /* 0x000000161010723c */ /* 0x004fe20000041804 */
[----:B------:R-:W-:-:S05]  /*1b390*/  IMAD.MOV.U32 R27, RZ, RZ, R3 ;  /* 0x000000ffff1b7224 */ /* 0x000fca00078e0003 */
[----:B----4-:R0:W-:Y:S04]  /*1b3a0*/  STL.64 [R1+0xa28], R26 ;  /* 0x000a281a01007387 */ /* 0x0101e80000100a00 */
[----:B---3--:R-:W-:Y:S04]  /*1b3b0*/  STL.64 [R1+0xa20], R24 ;  /* 0x000a201801007387 */ /* 0x008fe80000100a00 */
[----:B0-----:R-:W2:Y:S04]  /*1b3c0*/  LDL.LU.64 R26, [R1+0x48] ;  /* 0x00004800011a7983 */ /* 0x001ea80000300a00 */
[----:B------:R-:W2:Y:S04]  /*1b3d0*/  LDL.LU.64 R6, [R1+0xa78] ;  /* 0x000a780001067983 */ /* 0x000ea80000300a00 */
[----:B------:R-:W2:Y:S04]  /*1b3e0*/  LDL.LU.64 R4, [R1+0xa70] ;  /* 0x000a700001047983 */ /* 0x000ea80000300a00 */
[----:B------:R-:W-:Y:S04]  /*1b3f0*/  STL.64 [R1+0x1f0], R16 ;  /* 0x0001f01001007387 */ /* 0x000fe80000100a00 */
[----:B------:R0:W-:Y:S04]  /*1b400*/  STL.64 [R1+0x1f8], R18 ;  /* 0x0001f81201007387 */ /* 0x0001e80000100a00 */
[----:B0-----:R-:W2:Y:S04]  /*1b410*/  LDL.LU.64 R18, [R1+0xa68] ;  /* 0x000a680001127983 */ /* 0x001ea80000300a00 */
[----:B------:R-:W2:Y:S04]  /*1b420*/  LDL.LU.64 R16, [R1+0xa60] ;  /* 0x000a600001107983 */ /* 0x000ea80000300a00 */
[----:B------:R-:W3:Y:S01]  /*1b430*/  LDL.LU R3, [R1+0x72c] ;  /* 0x00072c0001037983 */ /* 0x000ee20000300800 */
[----:B--2---:R-:W-:-:S15]  /*1b440*/  HMMA.16816.F32.BF16 R4, R16, R26, R4 ;  /* 0x0000001a1004723c */ /* 0x004fde0000041804 */
[----:B------:R-:W-:-:S08]  /*1b450*/  NOP ;  /* 0x0000000000007918 */ /* 0x000fd00000000000 */
        /* <DEDUP_REMOVED lines=9> */
[----:B------:R-:W2:Y:S01]  /*1b4f0*/  LDL.LU.64 R4, [R1+0xa40] ;  /* 0x000a400001047983 */ /* 0x000ea20000300a00 */
[----:B------:R-:W-:-:S02]  /*1b500*/  IMAD.MOV.U32 R25, RZ, RZ, R22 ;  /* 0x000000ffff197224 */ /* 0x000fc400078e0016 */
[----:B------:R-:W-:Y:S01]  /*1b510*/  IMAD.MOV.U32 R24, RZ, RZ, R23 ;  /* 0x000000ffff187224 */ /* 0x000fe200078e0017 */
[----:B--2---:R-:W-:-:S15]  /*1b520*/  HMMA.16816.F32.BF16 R4, R16, R22, R4 ;  /* 0x000000161004723c */ /* 0x004fde0000041804 */
[----:B------:R-:W-:-:S08]  /*1b530*/  NOP ;  /* 0x0000000000007918 */ /* 0x000fd00000000000 */
[----:B------:R-:W-:Y:S04]  /*1b540*/  STL.64 [R1+0x1e0], R4 ;  /* 0x0001e00401007387 */ /* 0x000fe80000100a00 */
[----:B------:R0:W-:Y:S04]  /*1b550*/  STL.64 [R1+0x1e8], R6 ;  /* 0x0001e80601007387 */ /* 0x0001e80000100a00 */
[----:B------:R-:W2:Y:S04]  /*1b560*/  LDL.LU.64 R22, [R1+0xa38] ;  /* 0x000a380001167983 */ /* 0x000ea80000300a00 */
[----:B------:R-:W2:Y:S04]  /*1b570*/  LDL.LU.64 R20, [R1+0xa30] ;  /* 0x000a300001147983 */ /* 0x000ea80000300a00 */
[----:B0-----:R-:W4:Y:S04]  /*1b580*/  LDL.LU R6, [R1+0x954] ;  /* 0x0009540001067983 */ /* 0x001f280000300800 */
[----:B------:R-:W4:Y:S04]  /*1b590*/  LDL.LU R7, [R1+0x5fc] ;  /* 0x0005fc0001077983 */ /* 0x000f280000300800 */
[----:B------:R-:W3:Y:S04]  /*1b5a0*/  LDL.LU R4, [R1+0x738] ;  /* 0x0007380001047983 */ /* 0x000ee80000300800 */
[----:B------:R-:W3:Y:S01]  /*1b5b0*/  LDL.LU R5, [R1+0x864] ;  /* 0x0008640001057983 */ /* 0x000ee20000300800 */
[----:B--2---:R-:W-:Y:S03]  /*1b5c0*/  HMMA.16816.F32.BF16 R8, R20, R26, R8 ;  /* 0x0000001a1408723c */ /* 0x004fe60000041808 */
[----:B----4-:R0:W-:Y:S04]  /*1b5d0*/  STL.64 [R1+0x9a8], R6 ;  /* 0x0009a80601007387 */ /* 0x0101e80000100a00 */
[----:B---3--:R1:W-:Y:S01]  /*1b5e0*/  STL.64 [R1+0x9a0], R4 ;  /* 0x0009a00401007387 */ /* 0x0083e20000100a00 */
[----:B0-----:R-:W-:-:S02]  /*1b5f0*/  IMAD.MOV.U32 R6, RZ, RZ, R25 ;  /* 0x000000ffff067224 */ /* 0x001fc400078e0019 */
[----:B-1----:R-:W-:Y:S02]  /*1b600*/  IMAD.MOV.U32 R5, RZ, RZ, R26 ;  /* 0x000000ffff057224 */ /* 0x002fe400078e001a */
[----:B------:R-:W-:Y:S02]  /*1b610*/  IMAD.MOV.U32 R4, RZ, RZ, R27 ;  /* 0x000000ffff047224 */ /* 0x000fe400078e001b */
[----:B------:R-:W-:Y:S01]  /*1b620*/  IMAD.MOV.U32 R7, RZ, RZ, R24 ;  /* 0x000000ffff077224 */ /* 0x000fe200078e0018 */
[----:B------:R-:W2:Y:S04]  /*1b630*/  LDL.LU.64 R26, [R1+0xa28] ;  /* 0x000a2800011a7983 */ /* 0x000ea80000300a00 */
[----:B------:R-:W2:Y:S05]  /*1b640*/  LDL.LU.64 R24, [R1+0xa20] ;  /* 0x000a200001187983 */ /* 0x000eaa0000300a00 */
[----:B------:R-:W-:-:S02]  /*1b650*/  IMAD.MOV.U32 R19, RZ, RZ, R11 ;  /* 0x000000ffff137224 */ /* 0x000fc400078e000b */
[----:B------:R-:W-:Y:S02]  /*1b660*/  IMAD.MOV.U32 R18, RZ, RZ, R10 ;  /* 0x000000ffff127224 */ /* 0x000fe400078e000a */
[----:B------:R-:W-:Y:S01]  /*1b670*/  IMAD.MOV.U32 R17, RZ, RZ, R9 ;  /* 0x000000ffff117224 */ /* 0x000fe200078e0009 */
[----:B------:R-:W-:Y:S01]  /*1b680*/  STL.64 [R1+0x180], R8 ;  /* 0x0001800801007387 */ /* 0x000fe20000100a00 */
[----:B------:R-:W-:-:S03]  /*1b690*/  IMAD.MOV.U32 R16, RZ, RZ, R8 ;  /* 0x000000ffff107224 */ /* 0x000fc600078e0008 */
[----:B------:R0:W-:Y:S04]  /*1b6a0*/  STL.64 [R1+0x188], R10 ;  /* 0x0001880a01007387 */ /* 0x0001e80000100a00 */
[----:B0-----:R-:W3:Y:S04]  /*1b6b0*/  LDL.LU.64 R10, [R1+0xa18] ;  /* 0x000a1800010a7983 */ /* 0x001ee80000300a00 */
[----:B------:R-:W3:Y:S04]  /*1b6c0*/  LDL.LU.64 R8, [R1+0xa10] ;  /* 0x000a100001087983 */ /* 0x000ee80000300a00 */
[----:B------:R0:W-:Y:S04]  /*1b6d0*/  STL.64 [R1+0x9c8], R18 ;  /* 0x0009c81201007387 */ /* 0x0001e80000100a00 */
[----:B------:R1:W-:Y:S01]  /*1b6e0*/  STL.64 [R1+0x9c0], R16 ;  /* 0x0009c01001007387 */ /* 0x0003e20000100a00 */
[----:B0-----:R-:W-:-:S02]  /*1b6f0*/  IMAD.MOV.U32 R18, RZ, RZ, R2 ;  /* 0x000000ffff127224 */ /* 0x001fc400078e0002 */
[----:B-1----:R-:W-:Y:S02]  /*1b700*/  IMAD.MOV.U32 R16, RZ, RZ, R29 ;  /* 0x000000ffff107224 */ /* 0x002fe400078e001d */
[----:B------:R-:W-:Y:S01]  /*1b710*/  IMAD.MOV.U32 R17, RZ, RZ, R28 ;  /* 0x000000ffff117224 */ /* 0x000fe200078e001c */
[----:B------:R-:W4:Y:S01]  /*1b720*/  LDL.LU R29, [R1+0xa0c] ;  /* 0x000a0c00011d7983 */ /* 0x000f220000300800 */
[----:B------:R-:W-:-:S03]  /*1b730*/  IMAD.MOV.U32 R19, RZ, RZ, R0 ;  /* 0x000000ffff137224 */ /* 0x000fc600078e0000 */
[----:B------:R-:W4:Y:S04]  /*1b740*/  LDL.LU R28, [R1+0xa08] ;  /* 0x000a0800011c7983 */ /* 0x000f280000300800 */
[----:B------:R-:W4:Y:S04]  /*1b750*/  LDL.LU R2, [R1+0xa04] ;  /* 0x000a040001027983 */ /* 0x000f280000300800 */
[----:B------:R-:W4:Y:S04]  /*1b760*/  LDL.LU R0, [R1+0xa00] ;  /* 0x000a000001007983 */ /* 0x000f280000300800 */
[----:B------:R-:W-:Y:S04]  /*1b770*/  STL.64 [R1+0x9d8], R18 ;  /* 0x0009d81201007387 */ /* 0x000fe80000100a00 */
[----:B------:R-:W-:Y:S01]  /*1b780*/  STL.64 [R1+0x9d0], R16 ;  /* 0x0009d01001007387 */ /* 0x000fe20000100a00 */
[----:B--2---:R-:W-:-:S15]  /*1b790*/  HMMA.16816.F32.BF16 R24, R20, R14, R24 ;  /* 0x0000000e1418723c */ /* 0x004fde0000041818 */
[----:B------:R-:W-:-:S08]  /*1b7a0*/  NOP ;  /* 0x0000000000007918 */ /* 0x000fd00000000000 */
[----:B------:R-:W-:Y:S04]  /*1b7b0*/  STL.64 [R1+0x190], R24 ;  /* 0x0001901801007387 */ /* 0x000fe80000100a00 */
[----:B------:R0:W-:Y:S04]  /*1b7c0*/  STL.64 [R1+0x198], R26 ;  /* 0x0001981a01007387 */ /* 0x0001e80000100a00 */
[----:B0-----:R-:W2:Y:S04]  /*1b7d0*/  LDL.LU.64 R26, [R1+0x9f8] ;  /* 0x0009f800011a7983 */ /* 0x001ea80000300a00 */
[----:B------:R-:W2:Y:S01]  /*1b7e0*/  LDL.LU.64 R24, [R1+0x9f0] ;  /* 0x0009f00001187983 */ /* 0x000ea20000300a00 */
[----:B---3--:R-:W-:Y:S01]  /*1b7f0*/  HMMA.16816.F32.BF16 R8, R20, R6, R8 ;  /* 0x000000061408723c */ /* 0x008fe20000041808 */
[----:B------:R-:W-:-:S02]  /*1b800*/  IMAD.MOV.U32 R18, RZ, RZ, R5 ;  /* 0x000000ffff127224 */ /* 0x000fc400078e0005 */
[----:B------:R-:W-:-:S04]  /*1b810*/  IMAD.MOV.U32 R19, RZ, RZ, R4 ;  /* 0x000000ffff137224 */ /* 0x000fc800078e0004 */
[----:B----4-:R-:W-:Y:S02]  /*1b820*/  IMAD.MOV.U32 R20, RZ, RZ, R0 ;  /* 0x000000ffff147224 */ /* 0x010fe400078e0000 */
[----:B------:R-:W-:Y:S02]  /*1b830*/  IMAD.MOV.U32 R21, RZ, RZ, R2 ;  /* 0x000000ffff157224 */ /* 0x000fe400078e0002 */
[----:B------:R-:W-:Y:S02]  /*1b840*/  IMAD.MOV.U32 R22, RZ, RZ, R28 ;  /* 0x000000ffff167224 */ /* 0x000fe400078e001c */
[----:B------:R-:W-:Y:S01]  /*1b850*/  IMAD.MOV.U32 R23, RZ, RZ, R29 ;  /* 0x000000ffff177224 */ /* 0x000fe200078e001d */
[----:B------:R1:W5:Y:S09]  /*1b860*/  LDL.LU R0, [R1+0x9ec] ;  /* 0x0009ec0001007983 */ /* 0x0003720000300800 */
[----:B------:R-:W-:Y:S04]  /*1b870*/  STL.64 [R1+0x1d0], R8 ;  /* 0x0001d00801007387 */ /* 0x000fe80000100a00 */
[----:B------:R0:W-:Y:S04]  /*1b880*/  STL.64 [R1+0x1d8], R10 ;  /* 0x0001d80a01007387 */ /* 0x0001e80000100a00 */
[----:B------:R1:W5:Y:S04]  /*1b890*/  LDL.LU R2, [R1+0x9e8] ;  /* 0x0009e80001027983 */ /* 0x0003680000300800 */
[----:B------:R-:W3:Y:S04]  /*1b8a0*/  LDL.LU R28, [R1+0x9e4] ;  /* 0x0009e400011c7983 */ /* 0x000ee80000300800 */
[----:B------:R-:W4:Y:S04]  /*1b8b0*/  LDL.LU R29, [R1+0x9e0] ;  /* 0x0009e000011d7983 */ /* 0x000f280000300800 */
[----:B0-----:R-:W3:Y:S04]  /*1b8c0*/  LDL.LU R10, [R1+0x740] ;  /* 0x00074000010a7983 */ /* 0x001ee80000300800 */
[----:B------:R-:W3:Y:S01]  /*1b8d0*/  LDL.LU R11, [R1+0x868] ;  /* 0x00086800010b7983 */ /* 0x000ee20000300800 */
[----:B--2---:R-:W-:-:S15]  /*1b8e0*/  HMMA.16816.F32.BF16 R16, R24, R18, R20 ;  /* 0x000000121810723c */ /* 0x004fde0000041814 */
[----:B------:R-:W-:-:S08]  /*1b8f0*/  NOP ;  /* 0x0000000000007918 */ /* 0x000fd00000000000 */
[----:B------:R-:W-:Y:S01]  /*1b900*/  STL.64 [R1+0x160], R16 ;  /* 0x0001601001007387 */ /* 0x000fe20000100a00 */
[----:B------:R-:W-:Y:S02]  /*1b910*/  IMAD.MOV.U32 R23, RZ, RZ, R19 ;  /* 0x000000ffff177224 */ /* 0x000fe400078e0013 */
[----:B------:R-:W-:Y:S01]  /*1b920*/  IMAD.MOV.U32 R22, RZ, RZ, R18 ;  /* 0x000000ffff167224 */ /* 0x000fe200078e0012 */
[----:B------:R0:W-:Y:S01]  /*1b930*/  STL.64 [R1+0x168], R18 ;  /* 0x0001681201007387 */ /* 0x0001e20000100a00 */
[----:B------:R-:W-:Y:S02]  /*1b940*/  IMAD.MOV.U32 R21, RZ, RZ, R17 ;  /* 0x000000ffff157224 */ /* 0x000fe400078e0011 */
[----:B------:R-:W-:Y:S01]  /*1b950*/  IMAD.MOV.U32 R20, RZ, RZ, R16 ;  /* 0x000000ffff147224 */ /* 0x000fe200078e0010 */
[----:B0-----:R-:W2:Y:S04]  /*1b960*/  LDL.LU.64 R18, [R1+0x9d8] ;  /* 0x0009d80001127983 */ /* 0x001ea80000300a00 */
[----:B------:R-:W2:Y:S01]  /*1b970*/  LDL.LU.64 R16, [R1+0x9d0] ;  /* 0x0009d00001107983 */ /* 0x000ea20000300a00 */
[----:B------:R-:W-:-:S02]  /*1b980*/  IMAD.MOV.U32 R8, RZ, RZ, R12 ;  /* 0x000000ffff087224 */ /* 0x000fc400078e000c */
[----:B------:R-:W-:Y:S02]  /*1b990*/  IMAD.MOV.U32 R9, RZ, RZ, R13 ;  /* 0x000000ffff097224 */ /* 0x000fe400078e000d */
[----:B--2---:R-:W-:Y:S01]  /*1b9a0*/  HMMA.16816.F32.BF16 R12, R24, R14, R16 ;  /* 0x0000000e180c723c */ /* 0x004fe20000041810 */
[----:B------:R1:W5:Y:S04]  /*1b9b0*/  LDL.LU.64 R18, [R1+0x9c8] ;  /* 0x0009c80001127983 */ /* 0x0003680000300a00 */
[----:B------:R1:W5:-:S15]  /*1b9c0*/  LDL.LU.64 R16, [R1+0x9c0] ;  /* 0x0009c00001107983 */ /* 0x00035e0000300a00 */
[----:B------:R-:W-:-:S03]  /*1b9d0*/  NOP ;  /* 0x0000000000007918 */ /* 0x000fc60000000000 */
[----:B------:R-:W-:Y:S04]  /*1b9e0*/  STL.64 [R1+0x170], R12 ;  /* 0x0001700c01007387 */ /* 0x000fe80000100a00 */
[----:B------:R0:W-:Y:S04]  /*1b9f0*/  STL.64 [R1+0x178], R14 ;  /* 0x0001780e01007387 */ /* 0x0001e80000100a00 */
[----:B0-----:R-:W2:Y:S04]  /*1ba00*/  LDL.LU.64 R14, [R1+0x9b8] ;  /* 0x0009b800010e7983 */ /* 0x001ea80000300a00 */
[----:B------:R-:W2:Y:S02]  /*1ba10*/  LDL.LU.64 R12, [R1+0x9b0] ;  /* 0x0009b000010c7983 */ /* 0x000ea40000300a00 */
[----:B--2---:R-:W-:Y:S02]  /*1ba20*/  HMMA.16816.F32.BF16 R12, R24, R6, R12 ;  /* 0x00000006180c723c */ /* 0x004fe4000004180c */
[----:B------:R-:W2:Y:S04]  /*1ba30*/  LDL.LU.64 R6, [R1+0x9a8] ;  /* 0x0009a80001067983 */ /* 0x000ea80000300a00 */
[----:B------:R-:W2:Y:S01]  /*1ba40*/  LDL.LU.64 R4, [R1+0x9a0] ;  /* 0x0009a00001047983 */ /* 0x000ea20000300a00 */
[----:B----4-:R-:W-:-:S15]  /*1ba50*/  IMAD.MOV.U32 R27, RZ, RZ, R29 ;  /* 0x000000ffff1b7224 */ /* 0x010fde00078e001d */
[----:B------:R-:W-:-:S01]  /*1ba60*/  NOP ;  /* 0x0000000000007918 */ /* 0x000fc20000000000 */
[----:B------:R-:W-:Y:S04]  /*1ba70*/  STL.64 [R1+0x1c0], R12 ;  /* 0x0001c00c01007387 */ /* 0x000fe80000100a00 */
[----:B------:R3:W-:Y:S01]  /*1ba80*/  STL.64 [R1+0x1c8], R14 ;  /* 0x0001c80e01007387 */ /* 0x0007e20000100a00 */
[----:B------:R-:W-:Y:S02]  /*1ba90*/  IMAD.MOV.U32 R24, RZ, RZ, R15 ;  /* 0x000000ffff187224 */ /* 0x000fe400078e000f */
[----:B---3--:R-:W-:Y:S02]  /*1baa0*/  IMAD.MOV.U32 R15, RZ, RZ, R28 ;  /* 0x000000ffff0f7224 */ /* 0x008fe400078e001c */
[----:B------:R-:W3:Y:S04]  /*1bab0*/  LDL.LU R28, [R1+0x998] ;  /* 0x00099800011c7983 */ /* 0x000ee80000300800 */
[----:B------:R-:W3:Y:S01]  /*1bac0*/  LDL.LU R29, [R1+0x994] ;  /* 0x00099400011d7983 */ /* 0x000ee20000300800 */
[----:B------:R-:W-:-:S02]  /*1bad0*/  IMAD.MOV.U32 R25, RZ, RZ, R14 ;  /* 0x000000ffff197224 */ /* 0x000fc400078e000e */
[----:B------:R-:W0:Y:S01]  /*1bae0*/  LDC R14, c[0x0][0x23c] ;  /* 0x00008f00ff0e7b82 */ /* 0x000e220000000800 */
[----:B------:R-:W-:Y:S02]  /*1baf0*/  IMAD.MOV.U32 R13, RZ, RZ, R8 ;  /* 0x000000ffff0d7224 */ /* 0x000fe400078e0008 */
[----:B------:R-:W-:Y:S02]  /*1bb00*/  IMAD.MOV.U32 R12, RZ, RZ, R9 ;  /* 0x000000ffff0c7224 */ /* 0x000fe400078e0009 */
[----:B0-----:R-:W-:Y:S01]  /*1bb10*/  IMAD.SHL.U32 R14, R14, 0x20, RZ ;  /* 0x000000200e0e7824 */ /* 0x001fe200078e00ff */
[----:B--2---:R-:W-:-:S04]  /*1bb20*/  LOP3.LUT R5, R5, R4, RZ, 0x3c, !PT ;  /* 0x0000000405057212 */ /* 0x004fc800078e3cff */
[C---:B------:R-:W-:Y:S01]  /*1bb30*/  LOP3.LUT R4, R5.reuse, R4, RZ, 0x3c, !PT ;  /* 0x0000000405047212 */ /* 0x040fe200078e3cff */
[----:B------:R-:W-:Y:S02]  /*1bb40*/  IMAD.MOV.U32 R26, RZ, RZ, R6 ;  /* 0x000000ffff1a7224 */ /* 0x000fe400078e0006 */
[----:B------:R-:W-:Y:S01]  /*1bb50*/  IMAD.MOV.U32 R6, RZ, RZ, R3 ;  /* 0x000000ffff067224 */ /* 0x000fe200078e0003 */
[----:B------:R-:W-:Y:S01]  /*1bb60*/  LOP3.LUT R5, R5, R4, RZ, 0x3c, !PT ;  /* 0x0000000405057212 */ /* 0x000fe200078e3cff */
[----:B------:R-:W-:Y:S02]  /*1bb70*/  IMAD.U32 R3, RZ, RZ, UR40 ;  /* 0x00000028ff037e24 */ /* 0x000fe4000f8e00ff */
[----:B------:R-:W-:-:S04]  /*1bb80*/  IMAD.WIDE R6, R14, 0x2, R6 ;  /* 0x000000020e067825 */ /* 0x000fc800078e0206 */
[----:B------:R-:W-:-:S04]  /*1bb90*/  IMAD.WIDE R8, R14, 0x2, R4 ;  /* 0x000000020e087825 */ /* 0x000fc800078e0204 */
[----:B---3--:R-:W-:Y:S02]  /*1bba0*/  IMAD.WIDE R4, R3, 0x2, R28 ;  /* 0x0000000203047825 */ /* 0x008fe400078e021c */
[----:B------:R-:W2:Y:S04]  /*1bbb0*/  LDL.LU R28, [R1+0x934] ;  /* 0x00093400011c7983 */ /* 0x000ea80000300800 */
[----:B------:R-:W3:Y:S04]  /*1bbc0*/  LDL.LU R29, [R1+0x92c] ;  /* 0x00092c00011d7983 */ /* 0x000ee80000300800 */
[----:B------:R-:W4:Y:S04]  /*1bbd0*/  LDL.LU R3, [R1+0x910] ;  /* 0x0009100001037983 */ /* 0x000f280000300800 */
[----:B------:R0:W-:Y:S04]  /*1bbe0*/  STL [R1+0x72c], R6 ;  /* 0x00072c0601007387 */ /* 0x0001e80000100800 */
[----:B------:R1:W-:Y:S04]  /*1bbf0*/  STL [R1+0x5fc], R7 ;  /* 0x0005fc0701007387 */ /* 0x0003e80000100800 */
[----:B0-----:R-:W2:Y:S04]  /*1bc00*/  LDL.LU R6, [R1+0x570] ;  /* 0x0005700001067983 */ /* 0x001ea80000300800 */
[----:B-1----:R-:W2:Y:S04]  /*1bc10*/  LDL.LU R7, [R1+0x610] ;  /* 0x0006100001077983 */ /* 0x002ea80000300800 */
[----:B------:R0:W-:Y:S04]  /*1bc20*/  STL [R1+0x864], R8 ;  /* 0x0008640801007387 */ /* 0x0001e80000100800 */
[----:B------:R1:W-:Y:S04]  /*1bc30*/  STL [R1+0x738], R9 ;  /* 0x0007380901007387 */ /* 0x0003e80000100800 */
[----:B0-----:R-:W3:Y:S04]  /*1bc40*/  LDL.LU R8, [R1+0x614] ;  /* 0x0006140001087983 */ /* 0x001ee80000300800 */
[----:B-1----:R-:W3:Y:S01]  /*1bc50*/  LDL.LU R9, [R1+0x73c] ;  /* 0x00073c0001097983 */ /* 0x002ee20000300800 */
[----:B--2---:R-:W-:-:S04]  /*1bc60*/  LOP3.LUT R7, R7, R6, RZ, 0x3c, !PT ;  /* 0x0000000607077212 */ /* 0x004fc800078e3cff */
[----:B------:R-:W-:-:S04]  /*1bc70*/  LOP3.LUT R6, R7, R6, RZ, 0x3c, !PT ;  /* 0x0000000607067212 */ /* 0x000fc800078e3cff */
[----:B------:R-:W-:-:S03]  /*1bc80*/  LOP3.LUT R7, R7, R6, RZ, 0x3c, !PT ;  /* 0x0000000607077212 */ /* 0x000fc600078e3cff */
[----:B------:R-:W-:-:S05]  /*1bc90*/  IMAD.WIDE R6, R14, 0x2, R6 ;  /* 0x000000020e067825 */ /* 0x000fca00078e0206 */
[----:B------:R0:W-:Y:S04]  /*1bca0*/  STL [R1+0x610], R6 ;  /* 0x0006100601007387 */ /* 0x0001e80000100800 */
[----:B------:R1:W-:Y:S04]  /*1bcb0*/  STL [R1+0x570], R7 ;  /* 0x0005700701007387 */ /* 0x0003e80000100800 */
[----:B0-----:R-:W2:Y:S04]  /*1bcc0*/  LDL.LU R6, [R1+0x574] ;  /* 0x0005740001067983 */ /* 0x001ea80000300800 */
[----:B-1----:R-:W2:Y:S01]  /*1bcd0*/  LDL.LU R7, [R1+0x618] ;  /* 0x0006180001077983 */ /* 0x002ea20000300800 */
[----:B---3--:R-:W-:-:S02]  /*1bce0*/  LOP3.LUT R9, R9, R8, RZ, 0x3c, !PT ;  /* 0x0000000809097212 */ /* 0x008fc400078e3cff */
[----:B------:R-:W-:Y:S02]  /*1bcf0*/  LOP3.LUT R11, R11, R10, RZ, 0x3c, !PT ;  /* 0x0000000a0b0b7212 */ /* 0x000fe400078e3cff */
[----:B------:R-:W-:Y:S02]  /*1bd00*/  LOP3.LUT R8, R9, R8, RZ, 0x3c, !PT ;  /* 0x0000000809087212 */ /* 0x000fe400078e3cff */
[----:B------:R-:W-:Y:S02]  /*1bd10*/  LOP3.LUT R10, R11, R10, RZ, 0x3c, !PT ;  /* 0x0000000a0b0a7212 */ /* 0x000fe400078e3cff */
[----:B------:R-:W-:Y:S02]  /*1bd20*/  LOP3.LUT R9, R9, R8, RZ, 0x3c, !PT ;  /* 0x0000000809097212 */ /* 0x000fe400078e3cff */
[----:B------:R-:W-:Y:S01]  /*1bd30*/  LOP3.LUT R11, R11, R10, RZ, 0x3c, !PT ;  /* 0x0000000a0b0b7212 */ /* 0x000fe200078e3cff */
[----:B------:R-:W-:-:S04]  /*1bd40*/  IMAD.WIDE R8, R14, 0x2, R8 ;  /* 0x000000020e087825 */ /* 0x000fc800078e0208 */
[----:B------:R-:W-:Y:S01]  /*1bd50*/  IMAD.WIDE R10, R14, 0x2, R10 ;  /* 0x000000020e0a7825 */ /* 0x000fe200078e020a */
[----:B------:R0:W-:Y:S04]  /*1bd60*/  STL [R1+0x73c], R8 ;  /* 0x00073c0801007387 */ /* 0x0001e80000100800 */
[----:B------:R1:W-:Y:S04]  /*1bd70*/  STL [R1+0x614], R9 ;  /* 0x0006140901007387 */ /* 0x0003e80000100800 */
[----:B0-----:R-:W3:Y:S04]  /*1bd80*/  LDL.LU R8, [R1+0x61c] ;  /* 0x00061c0001087983 */ /* 0x001ee80000300800 */
[----:B-1----:R-:W3:Y:S04]  /*1bd90*/  LDL.LU R9, [R1+0x744] ;  /* 0x0007440001097983 */ /* 0x002ee80000300800 */
[----:B------:R0:W-:Y:S04]  /*1bda0*/  STL [R1+0x868], R10 ;  /* 0x0008680a01007387 */ /* 0x0001e80000100800 */
[----:B------:R1:W-:Y:S04]  /*1bdb0*/  STL [R1+0x740], R11 ;  /* 0x0007400b01007387 */ /* 0x0003e80000100800 */
[----:B0-----:R-:W4:Y:S04]  /*1bdc0*/  LDL.LU R10, [R1+0x748] ;  /* 0x00074800010a7983 */ /* 0x001f280000300800 */
[----:B-1----:R-:W4:Y:S01]  /*1bdd0*/  LDL.LU R11, [R1+0x86c] ;  /* 0x00086c00010b7983 */ /* 0x002f220000300800 */
        /* <DEDUP_REMOVED lines=8> */
[----:B---3--:R-:W-:-:S04]  /*1be60*/  LOP3.LUT R9, R9, R8, RZ, 0x3c, !PT ;  /* 0x0000000809097212 */ /* 0x008fc800078e3cff */
[----:B------:R-:W-:-:S04]  /*1be70*/  LOP3.LUT R8, R9, R8, RZ, 0x3c, !PT ;  /* 0x0000000809087212 */ /* 0x000fc800078e3cff */
[----:B------:R-:W-:Y:S02]  /*1be80*/  LOP3.LUT R9, R9, R8, RZ, 0x3c, !PT ;  /* 0x0000000809097212 */ /* 0x000fe400078e3cff */
[----:B----4-:R-:W-:-:S04]  /*1be90*/  LOP3.LUT R11, R11, R10, RZ, 0x3c, !PT ;  /* 0x0000000a0b0b7212 */ /* 0x010fc800078e3cff */
[----:B------:R-:W-:Y:S01]  /*1bea0*/  LOP3.LUT R10, R11, R10, RZ, 0x3c, !PT ;  /* 0x0000000a0b0a7212 */ /* 0x000fe200078e3cff */
[----:B------:R-:W-:-:S03]  /*1beb0*/  IMAD.WIDE R8, R14, 0x2, R8 ;  /* 0x000000020e087825 */ /* 0x000fc600078e0208 */
[----:B------:R-:W-:Y:S02]  /*1bec0*/  LOP3.LUT R11, R11, R10, RZ, 0x3c, !PT ;  /* 0x0000000a0b0b7212 */ /* 0x000fe400078e3cff */
[----:B------:R0:W-:Y:S04]  /*1bed0*/  STL [R1+0x744], R8 ;  /* 0x0007440801007387 */ /* 0x0001e80000100800 */
[----:B------:R1:W-:Y:S01]  /*1bee0*/  STL [R1+0x61c], R9 ;  /* 0x00061c0901007387 */ /* 0x0003e20000100800 */
[----:B------:R-:W-:-:S03]  /*1bef0*/  IMAD.WIDE R10, R14, 0x2, R10 ;  /* 0x000000020e0a7825 */ /* 0x000fc600078e020a */
        /* <DEDUP_REMOVED lines=813> */
[----:B------:R-:W-:Y:S01]  /*1f1d0*/  STL [R1+0x850], R8 ;  /* 0x0008500801007387 */ /* 0x000fe20000100800 */
[----:B------:R-:W-:-:S03]  /*1f1e0*/  IMAD.WIDE R10, R14, 0x2, R10 ;  /* 0x000000020e0a7825 */ /* 0x000fc600078e020a */
[----:B------:R-:W-:Y:S04]  /*1f1f0*/  STL [R1+0x604], R9 ;  /* 0x0006040901007387 */ /* 0x000fe80000100800 */
[----:B------:R0:W-:Y:S04]  /*1f200*/  STL [R1+0x8f4], R10 ;  /* 0x0008f40a01007387 */ /* 0x0001e80000100800 */
[----:B------:R1:W-:Y:S04]  /*1f210*/  STL [R1+0x734], R11 ;  /* 0x0007340b01007387 */ /* 0x0003e80000100800 */
[----:B0-----:R-:W3:Y:S04]  /*1f220*/  LDL.LU R10, [R1+0x858] ;  /* 0x00085800010a7983 */ /* 0x001ee80000300800 */
[----:B-1----:R-:W3:Y:S01]  /*1f230*/  LDL.LU R11, [R1+0x900] ;  /* 0x00090000010b7983 */ /* 0x002ee20000300800 */
[----:B--2---:R-:W-:-:S04]  /*1f240*/  LOP3.LUT R7, R7, R6, RZ, 0x3c, !PT ;  /* 0x0000000607077212 */ /* 0x004fc800078e3cff */
[----:B------:R-:W-:-:S04]  /*1f250*/  LOP3.LUT R6, R7, R6, RZ, 0x3c, !PT ;  /* 0x0000000607067212 */ /* 0x000fc800078e3cff */
[----:B------:R-:W-:-:S03]  /*1f260*/  LOP3.LUT R7, R7, R6, RZ, 0x3c, !PT ;  /* 0x0000000607077212 */ /* 0x000fc600078e3cff */
[----:B------:R-:W-:Y:S02]  /*1f270*/  IMAD.WIDE R8, R14, 0x2, R6 ;  /* 0x000000020e087825 */ /* 0x000fe400078e0206 */
[----:B------:R-:W2:Y:S04]  /*1f280*/  LDL.LU R6, [R1+0x728] ;  /* 0x0007280001067983 */ /* 0x000ea80000300800 */
[----:B------:R-:W2:Y:S04]  /*1f290*/  LDL.LU R7, [R1+0x854] ;  /* 0x0008540001077983 */ /* 0x000ea80000300800 */
[----:B------:R0:W-:Y:S04]  /*1f2a0*/  STL [R1+0x608], R8 ;  /* 0x0006080801007387 */ /* 0x0001e80000100800 */
[----:B------:R1:W-:Y:S04]  /*1f2b0*/  STL [R1+0x568], R9 ;  /* 0x0005680901007387 */ /* 0x0003e80000100800 */
[----:B0-----:R-:W4:Y:S04]  /*1f2c0*/  LDL.LU R8, [R1+0x60c] ;  /* 0x00060c0001087983 */ /* 0x001f280000300800 */
[----:B-1----:R-:W4:Y:S01]  /*1f2d0*/  LDL.LU R9, [R1+0x860] ;  /* 0x0008600001097983 */ /* 0x002f220000300800 */
[----:B---3--:R-:W-:-:S04]  /*1f2e0*/  LOP3.LUT R11, R11, R10, RZ, 0x3c, !PT ;  /* 0x0000000a0b0b7212 */ /* 0x008fc800078e3cff */
[----:B------:R-:W-:-:S04]  /*1f2f0*/  LOP3.LUT R10, R11, R10, RZ, 0x3c, !PT ;  /* 0x0000000a0b0a7212 */ /* 0x000fc800078e3cff */
[----:B------:R-:W-:-:S03]  /*1f300*/  LOP3.LUT R11, R11, R10, RZ, 0x3c, !PT ;  /* 0x0000000a0b0b7212 */ /* 0x000fc600078e3cff */
[----:B------:R-:W-:Y:S01]  /*1f310*/  IMAD.WIDE R10, R14, 0x2, R10 ;  /* 0x000000020e0a7825 */ /* 0x000fe200078e020a */
[----:B--2---:R-:W-:-:S04]  /*1f320*/  LOP3.LUT R7, R7, R6, RZ, 0x3c, !PT ;  /* 0x0000000607077212 */ /* 0x004fc800078e3cff */
[----:B------:R-:W-:-:S04]  /*1f330*/  LOP3.LUT R6, R7, R6, RZ, 0x3c, !PT ;  /* 0x0000000607067212 */ /* 0x000fc800078e3cff */
[----:B------:R-:W-:-:S03]  /*1f340*/  LOP3.LUT R7, R7, R6, RZ, 0x3c, !PT ;  /* 0x0000000607077212 */ /* 0x000fc600078e3cff */
[----:B------:R-:W-:-:S05]  /*1f350*/  IMAD.WIDE R6, R14, 0x2, R6 ;  /* 0x000000020e067825 */ /* 0x000fca00078e0206 */
[----:B------:R4:W-:Y:S04]  /*1f360*/  STL [R1+0x854], R6 ;  /* 0x0008540601007387 */ /* 0x0009e80000100800 */
[----:B------:R0:W-:Y:S04]  /*1f370*/  STL [R1+0x728], R7 ;  /* 0x0007280701007387 */ /* 0x0001e80000100800 */
[----:B------:R1:W-:Y:S04]  /*1f380*/  STL [R1+0x900], R10 ;  /* 0x0009000a01007387 */ /* 0x0003e80000100800 */
[----:B------:R2:W-:Y:S01]  /*1f390*/  STL [R1+0x858], R11 ;  /* 0x0008580b01007387 */ /* 0x0005e20000100800 */
[----:B----4-:R-:W-:-:S02]  /*1f3a0*/  IMAD.MOV.U32 R6, RZ, RZ, R9 ;  /* 0x000000ffff067224 */ /* 0x010fc400078e0009 */
[----:B0-----:R-:W-:Y:S01]  /*1f3b0*/  IMAD.MOV.U32 R7, RZ, RZ, R8 ;  /* 0x000000ffff077224 */ /* 0x001fe200078e0008 */
[----:B-1----:R-:W3:Y:S04]  /*1f3c0*/  LDL.LU R10, [R1+0x904] ;  /* 0x00090400010a7983 */ /* 0x002ee80000300800 */
[----:B--2---:R-:W3:Y:S01]  /*1f3d0*/  LDL.LU R11, [R1+0x918] ;  /* 0x00091800010b7983 */ /* 0x004ee20000300800 */
[----:B------:R-:W-:-:S03]  /*1f3e0*/  IMAD.WIDE R8, R14, 0x2, R6 ;  /* 0x000000020e087825 */ /* 0x000fc600078e0206 */
[----:B------:R-:W2:Y:S04]  /*1f3f0*/  LDL.LU R6, [R1+0x85c] ;  /* 0x00085c0001067983 */ /* 0x000ea80000300800 */
[----:B------:R-:W2:Y:S04]  /*1f400*/  LDL.LU R7, [R1+0x8fc] ;  /* 0x0008fc0001077983 */ /* 0x000ea80000300800 */
[----:B------:R0:W-:Y:S04]  /*1f410*/  STL [R1+0x860], R8 ;  /* 0x0008600801007387 */ /* 0x0001e80000100800 */
[----:B------:R1:W-:Y:S04]  /*1f420*/  STL [R1+0x60c], R9 ;  /* 0x00060c0901007387 */ /* 0x0003e80000100800 */
[----:B0-----:R-:W4:Y:S01]  /*1f430*/  LDL.LU R8, [R1+0x8f8] ;  /* 0x0008f80001087983 */ /* 0x001f220000300800 */
[----:B-1----:R-:W-:Y:S01]  /*1f440*/  IMAD.MOV.U32 R9, RZ, RZ, R3 ;  /* 0x000000ffff097224 */ /* 0x002fe200078e0003 */
[----:B---3--:R-:W-:-:S02]  /*1f450*/  LOP3.LUT R11, R11, R10, RZ, 0x3c, !PT ;  /* 0x0000000a0b0b7212 */ /* 0x008fc400078e3cff */
[----:B--2---:R-:W-:Y:S02]  /*1f460*/  LOP3.LUT R7, R7, R6, RZ, 0x3c, !PT ;  /* 0x0000000607077212 */ /* 0x004fe400078e3cff */
[----:B------:R-:W-:Y:S02]  /*1f470*/  LOP3.LUT R10, R11, R10, RZ, 0x3c, !PT ;  /* 0x0000000a0b0a7212 */ /* 0x000fe400078e3cff */
[----:B------:R-:W-:Y:S02]  /*1f480*/  LOP3.LUT R6, R7, R6, RZ, 0x3c, !PT ;  /* 0x0000000607067212 */ /* 0x000fe400078e3cff */
[----:B------:R-:W-:Y:S02]  /*1f490*/  LOP3.LUT R11, R11, R10, RZ, 0x3c, !PT ;  /* 0x0000000a0b0b7212 */ /* 0x000fe400078e3cff */
[----:B------:R-:W-:Y:S01]  /*1f4a0*/  LOP3.LUT R7, R7, R6, RZ, 0x3c, !PT ;  /* 0x0000000607077212 */ /* 0x000fe200078e3cff */
[----:B------:R-:W-:-:S04]  /*1f4b0*/  IMAD.WIDE R10, R14, 0x2, R10 ;  /* 0x000000020e0a7825 */ /* 0x000fc800078e020a */
[----:B------:R-:W-:-:S05]  /*1f4c0*/  IMAD.WIDE R6, R14, 0x2, R6 ;  /* 0x000000020e067825 */ /* 0x000fca00078e0206 */
[----:B------:R0:W-:Y:S04]  /*1f4d0*/  STL [R1+0x8fc], R6 ;  /* 0x0008fc0601007387 */ /* 0x0001e80000100800 */
[----:B------:R4:W-:Y:S04]  /*1f4e0*/  STL [R1+0x85c], R7 ;  /* 0x00085c0701007387 */ /* 0x0009e80000100800 */
[----:B------:R1:W-:Y:S04]  /*1f4f0*/  STL [R1+0x918], R10 ;  /* 0x0009180a01007387 */ /* 0x0003e80000100800 */
[----:B------:R2:W-:Y:S01]  /*1f500*/  STL [R1+0x904], R11 ;  /* 0x0009040b01007387 */ /* 0x0005e20000100800 */
[----:B0-----:R-:W-:-:S02]  /*1f510*/  IMAD.MOV.U32 R6, RZ, RZ, R9 ;  /* 0x000000ffff067224 */ /* 0x001fc400078e0009 */
[----:B----4-:R-:W-:Y:S01]  /*1f520*/  IMAD.MOV.U32 R7, RZ, RZ, R8 ;  /* 0x000000ffff077224 */ /* 0x010fe200078e0008 */
[----:B-1----:R-:W3:Y:S04]  /*1f530*/  LDL.LU R10, [R1+0x90c] ;  /* 0x00090c00010a7983 */ /* 0x002ee80000300800 */
[----:B--2---:R-:W3:Y:S04]  /*1f540*/  LDL.LU R11, [R1+0x924] ;  /* 0x00092400010b7983 */ /* 0x004ee80000300800 */
[----:B------:R-:W2:Y:S01]  /*1f550*/  LDL.LU R3, [R1+0x958] ;  /* 0x0009580001037983 */ /* 0x000ea20000300800 */
[----:B------:R-:W-:-:S03]  /*1f560*/  IMAD.WIDE R8, R14, 0x2, R6 ;  /* 0x000000020e087825 */ /* 0x000fc600078e0206 */
[----:B------:R-:W4:Y:S04]  /*1f570*/  LDL.LU R6, [R1+0x908] ;  /* 0x0009080001067983 */ /* 0x000f280000300800 */
[----:B------:R-:W4:Y:S04]  /*1f580*/  LDL.LU R7, [R1+0x91c] ;  /* 0x00091c0001077983 */ /* 0x000f280000300800 */
[----:B------:R0:W-:Y:S04]  /*1f590*/  STL [R1+0x910], R8 ;  /* 0x0009100801007387 */ /* 0x0001e80000100800 */
[----:B------:R1:W-:Y:S04]  /*1f5a0*/  STL [R1+0x8f8], R9 ;  /* 0x0008f80901007387 */ /* 0x0003e80000100800 */
[----:B0-----:R-:W2:Y:S04]  /*1f5b0*/  LDL.LU R8, [R1+0x914] ;  /* 0x0009140001087983 */ /* 0x001ea80000300800 */
[----:B-1----:R-:W2:Y:S01]  /*1f5c0*/  LDL.LU R9, [R1+0x930] ;  /* 0x0009300001097983 */ /* 0x002ea20000300800 */
[----:B---3--:R-:W-:-:S02]  /*1f5d0*/  LOP3.LUT R11, R11, R10, RZ, 0x3c, !PT ;  /* 0x0000000a0b0b7212 */ /* 0x008fc400078e3cff */
[----:B----4-:R-:W-:Y:S02]  /*1f5e0*/  LOP3.LUT R7, R7, R6, RZ, 0x3c, !PT ;  /* 0x0000000607077212 */ /* 0x010fe400078e3cff */
        /* <DEDUP_REMOVED lines=8> */
[----:B------:R3:W-:Y:S01]  /*1f670*/  STL [R1+0x924], R10 ;  /* 0x0009240a01007387 */ /* 0x0007e20000100800 */
[----:B0-----:R-:W-:Y:S02]  /*1f680*/  IMAD.MOV.U32 R6, RZ, RZ, R28 ;  /* 0x000000ffff067224 */ /* 0x001fe400078e001c */
[----:B-1----:R-:W-:-:S02]  /*1f690*/  IMAD.MOV.U32 R7, RZ, RZ, R29 ;  /* 0x000000ffff077224 */ /* 0x002fc400078e001d */
[----:B------:R-:W-:Y:S02]  /*1f6a0*/  IMAD.MOV.U32 R29, RZ, RZ, R26 ;  /* 0x000000ffff1d7224 */ /* 0x000fe400078e001a */
[----:B------:R-:W-:Y:S02]  /*1f6b0*/  IMAD.MOV.U32 R28, RZ, RZ, R12 ;  /* 0x000000ffff1c7224 */ /* 0x000fe400078e000c */
[----:B------:R-:W-:Y:S01]  /*1f6c0*/  IMAD.MOV.U32 R26, RZ, RZ, R13 ;  /* 0x000000ffff1a7224 */ /* 0x000fe200078e000d */
[----:B------:R-:W4:Y:S04]  /*1f6d0*/  LDL.LU R12, [R1+0x95c] ;  /* 0x00095c00010c7983 */ /* 0x000f280000300800 */
[----:B------:R-:W4:Y:S04]  /*1f6e0*/  LDL.LU R13, [R1+0x964] ;  /* 0x00096400010d7983 */ /* 0x000f280000300800 */
[----:B------:R0:W-:Y:S01]  /*1f6f0*/  STL [R1+0x90c], R11 ;  /* 0x00090c0b01007387 */ /* 0x0001e20000100800 */
[----:B---3--:R-:W-:-:S02]  /*1f700*/  IMAD.MOV.U32 R10, RZ, RZ, R6 ;  /* 0x000000ffff0a7224 */ /* 0x008fc400078e0006 */
[----:B--2---:R-:W-:Y:S02]  /*1f710*/  IMAD.MOV.U32 R6, RZ, RZ, R9 ;  /* 0x000000ffff067224 */ /* 0x004fe400078e0009 */
[----:B0-----:R-:W-:Y:S02]  /*1f720*/  IMAD.MOV.U32 R11, RZ, RZ, R7 ;  /* 0x000000ffff0b7224 */ /* 0x001fe400078e0007 */
[----:B------:R-:W-:Y:S02]  /*1f730*/  IMAD.MOV.U32 R7, RZ, RZ, R8 ;  /* 0x000000ffff077224 */ /* 0x000fe400078e0008 */
[----:B------:R-:W-:-:S04]  /*1f740*/  IMAD.WIDE R8, R14, 0x2, R6 ;  /* 0x000000020e087825 */ /* 0x000fc800078e0206 */
[----:B------:R-:W2:Y:S04]  /*1f750*/  LDL.LU R7, [R1+0x920] ;  /* 0x0009200001077983 */ /* 0x000ea80000300800 */
[----:B------:R0:W-:Y:S04]  /*1f760*/  STL [R1+0x930], R8 ;  /* 0x0009300801007387 */ /* 0x0001e80000100800 */
[----:B------:R1:W-:Y:S04]  /*1f770*/  STL [R1+0x914], R9 ;  /* 0x0009140901007387 */ /* 0x0003e80000100800 */
[----:B0-----:R-:W3:Y:S04]  /*1f780*/  LDL.LU R8, [R1+0x928] ;  /* 0x0009280001087983 */ /* 0x001ee80000300800 */
[----:B-1----:R-:W4:Y:S01]  /*1f790*/  LDL.LU R9, [R1+0x938] ;  /* 0x0009380001097983 */ /* 0x002f220000300800 */
[----:B------:R-:W-:-:S02]  /*1f7a0*/  IMAD.MOV.U32 R6, RZ, RZ, R10 ;  /* 0x000000ffff067224 */ /* 0x000fc400078e000a */
[----:B------:R-:W-:-:S04]  /*1f7b0*/  IMAD.MOV.U32 R10, RZ, RZ, R15 ;  /* 0x000000ffff0a7224 */ /* 0x000fc800078e000f */
[----:B------:R-:W-:-:S04]  /*1f7c0*/  IMAD.WIDE R10, R14, 0x2, R10 ;  /* 0x000000020e0a7825 */ /* 0x000fc800078e020a */
[----:B--2---:R-:W-:-:S05]  /*1f7d0*/  IMAD.WIDE R6, R14, 0x2, R6 ;  /* 0x000000020e067825 */ /* 0x004fca00078e0206 */
[----:B------:R-:W-:Y:S04]  /*1f7e0*/  STL [R1+0x934], R6 ;  /* 0x0009340601007387 */ /* 0x000fe80000100800 */
[----:B------:R3:W-:Y:S04]  /*1f7f0*/  STL [R1+0x920], R7 ;  /* 0x0009200701007387 */ /* 0x0007e80000100800 */
[----:B------:R-:W2:Y:S04]  /*1f800*/  LDL.LU R15, [R1+0x150] ;  /* 0x00015000010f7983 */ /* 0x000ea80000300800 */
[----:B------:R0:W-:Y:S04]  /*1f810*/  STL [R1+0x940], R10 ;  /* 0x0009400a01007387 */ /* 0x0001e80000100800 */
[----:B------:R1:W-:Y:S01]  /*1f820*/  STL [R1+0x92c], R11 ;  /* 0x00092c0b01007387 */ /* 0x0003e20000100800 */
[----:B---3--:R-:W-:-:S02]  /*1f830*/  IMAD.MOV.U32 R7, RZ, RZ, R8 ;  /* 0x000000ffff077224 */ /* 0x008fc400078e0008 */
[----:B----4-:R-:W-:Y:S01]  /*1f840*/  IMAD.MOV.U32 R6, RZ, RZ, R9 ;  /* 0x000000ffff067224 */ /* 0x010fe200078e0009 */
[----:B0-----:R-:W3:Y:S04]  /*1f850*/  LDL.LU R10, [R1+0x950] ;  /* 0x00095000010a7983 */ /* 0x001ee80000300800 */
[----:B-1----:R-:W4:Y:S01]  /*1f860*/  LDL.LU R11, [R1+0x948] ;  /* 0x00094800010b7983 */ /* 0x002f220000300800 */
[----:B------:R-:W-:-:S03]  /*1f870*/  IMAD.WIDE R8, R14, 0x2, R6 ;  /* 0x000000020e087825 */ /* 0x000fc600078e0206 */
[----:B------:R-:W2:Y:S04]  /*1f880*/  LDL.LU R7, [R1+0x93c] ;  /* 0x00093c0001077983 */ /* 0x000ea80000300800 */
[----:B------:R0:W-:Y:S04]  /*1f890*/  STL [R1+0x938], R8 ;  /* 0x0009380801007387 */ /* 0x0001e80000100800 */
[----:B------:R1:W-:Y:S01]  /*1f8a0*/  STL [R1+0x928], R9 ;  /* 0x0009280901007387 */ /* 0x0003e20000100800 */
[----:B------:R-:W-:Y:S01]  /*1f8b0*/  UIADD3 UR7, UR7, -0x1, URZ ;  /* 0xffffffff07077890 */ /* 0x000fe2000fffe03f */
[----:B0-----:R-:W-:-:S02]  /*1f8c0*/  IMAD.MOV.U32 R8, RZ, RZ, R13 ;  /* 0x000000ffff087224 */ /* 0x001fc400078e000d */
[----:B-1----:R-:W-:Y:S02]  /*1f8d0*/  IMAD.MOV.U32 R9, RZ, RZ, R12 ;  /* 0x000000ffff097224 */ /* 0x002fe400078e000c */
[----:B------:R-:W-:Y:S01]  /*1f8e0*/  IMAD.WIDE R8, R14, 0x2, R8 ;  /* 0x000000020e087825 */ /* 0x000fe200078e0208 */
[----:B------:R-:W-:-:S03]  /*1f8f0*/  ISETP.NE.U32.AND P0, PT, RZ, UR7, PT ;  /* 0x00000007ff007c0c */ /* 0x000fc6000bf05070 */
[----:B---3--:R-:W-:Y:S02]  /*1f900*/  IMAD.MOV.U32 R6, RZ, RZ, R10 ;  /* 0x000000ffff067224 */ /* 0x008fe400078e000a */
[----:B------:R-:W-:Y:S02]  /*1f910*/  IMAD.MOV.U32 R10, RZ, RZ, R3 ;  /* 0x000000ffff0a7224 */ /* 0x000fe400078e0003 */
[----:B--2---:R-:W-:-:S04]  /*1f920*/  IMAD.WIDE R6, R14, 0x2, R6 ;  /* 0x000000020e067825 */ /* 0x004fc800078e0206 */
[----:B----4-:R-:W-:Y:S01]  /*1f930*/  IMAD.WIDE R10, R14, 0x2, R10 ;  /* 0x000000020e0a7825 */ /* 0x010fe200078e020a */
[----:B------:R0:W-:Y:S04]  /*1f940*/  STL [R1+0x950], R6 ;  /* 0x0009500601007387 */ /* 0x0001e80000100800 */
[----:B------:R1:W-:Y:S04]  /*1f950*/  STL [R1+0x93c], R7 ;  /* 0x00093c0701007387 */ /* 0x0003e80000100800 */
[----:B------:R2:W-:Y:S04]  /*1f960*/  STL [R1+0x958], R10 ;  /* 0x0009580a01007387 */ /* 0x0005e80000100800 */
[----:B------:R3:W-:Y:S01]  /*1f970*/  STL [R1+0x948], R11 ;  /* 0x0009480b01007387 */ /* 0x0007e20000100800 */
[----:B0-----:R-:W-:-:S02]  /*1f980*/  IMAD.MOV.U32 R6, RZ, RZ, R29 ;  /* 0x000000ffff067224 */ /* 0x001fc400078e001d */
[----:B-1----:R-:W-:Y:S02]  /*1f990*/  IMAD.MOV.U32 R7, RZ, RZ, R28 ;  /* 0x000000ffff077224 */ /* 0x002fe400078e001c */
[----:B--2---:R-:W-:Y:S02]  /*1f9a0*/  IMAD.MOV.U32 R10, RZ, RZ, R27 ;  /* 0x000000ffff0a7224 */ /* 0x004fe400078e001b */
[----:B---3--:R-:W-:Y:S02]  /*1f9b0*/  IMAD.MOV.U32 R11, RZ, RZ, R26 ;  /* 0x000000ffff0b7224 */ /* 0x008fe400078e001a */
[----:B------:R-:W-:-:S04]  /*1f9c0*/  IMAD.WIDE R6, R14, 0x2, R6 ;  /* 0x000000020e067825 */ /* 0x000fc800078e0206 */
[----:B------:R-:W-:-:S04]  /*1f9d0*/  IMAD.WIDE R10, R14, 0x2, R10 ;  /* 0x000000020e0a7825 */ /* 0x000fc800078e020a */
[----:B------:R-:W-:Y:S01]  /*1f9e0*/  VIADD R15, R15, 0xffffffe0 ;  /* 0xffffffe00f0f7836 */ /* 0x000fe20000000000 */
[----:B------:R1:W-:Y:S04]  /*1f9f0*/  STL [R1+0x954], R6 ;  /* 0x0009540601007387 */ /* 0x0003e80000100800 */
[----:B------:R1:W-:Y:S04]  /*1fa00*/  STL [R1+0x944], R7 ;  /* 0x0009440701007387 */ /* 0x0003e80000100800 */
[----:B------:R1:W-:Y:S04]  /*1fa10*/  STL [R1+0x960], R10 ;  /* 0x0009600a01007387 */ /* 0x0003e80000100800 */
[----:B------:R1:W-:Y:S04]  /*1fa20*/  STL [R1+0x94c], R11 ;  /* 0x00094c0b01007387 */ /* 0x0003e80000100800 */
[----:B------:R1:W-:Y:S04]  /*1fa30*/  STL [R1+0x964], R8 ;  /* 0x0009640801007387 */ /* 0x0003e80000100800 */
[----:B------:R1:W-:Y:S04]  /*1fa40*/  STL [R1+0x95c], R9 ;  /* 0x00095c0901007387 */ /* 0x0003e80000100800 */
[----:B------:R1:W-:Y:S01]  /*1fa50*/  STL [R1+0x150], R15 ;  /* 0x0001500f01007387 */ /* 0x0003e20000100800 */
[----:B------:R-:W-:-:S02]  /*1fa60*/  IMAD.MOV.U32 R3, RZ, RZ, R4 ;  /* 0x000000ffff037224 */ /* 0x000fc400078e0004 */
[----:B------:R-:W-:Y:S01]  /*1fa70*/  IMAD.MOV.U32 R4, RZ, RZ, R5 ;  /* 0x000000ffff047224 */ /* 0x000fe200078e0005 */
[----:B------:R-:W-:Y:S06]  /*1fa80*/  @P0 BRA `(.L_x_1) ;  /* 0xfffffeec00b00947 */ /* 0x000fec000383ffff */
[----:B------:R-:W2:Y:S04]  /*1fa90*/  LDL.LU R14, [R1+0x20c] ;  /* 0x00020c00010e7983 */ /* 0x000ea80000300800 */
[----:B-1----:R-:W3:Y:S04]  /*1faa0*/  LDL.LU R15, [R1+0x208] ;  /* 0x00020800010f7983 */ /* 0x002ee80000300800 */
[----:B------:R-:W4:Y:S04]  /*1fab0*/  LDL.LU R13, [R1+0x1a8] ;  /* 0x0001a800010d7983 */ /* 0x000f280000300800 */
[----:B------:R-:W2:Y:S04]  /*1fac0*/  LDL.LU R12, [R1+0x1ac] ;  /* 0x0001ac00010c7983 */ /* 0x000ea80000300800 */
[----:B------:R-:W3:Y:S04]  /*1fad0*/  LDL.LU R27, [R1+0x198] ;  /* 0x00019800011b7983 */ /* 0x000ee80000300800 */
[----:B------:R-:W4:Y:S04]  /*1fae0*/  LDL.LU R26, [R1+0x19c] ;  /* 0x00019c00011a7983 */ /* 0x000f280000300800 */
[----:B------:R0:W-:Y:S04]  /*1faf0*/  STL [R1+0xb8c], R22 ;  /* 0x000b8c1601007387 */ /* 0x0001e80000100800 */
[----:B0-----:R-:W2:Y:S04]  /*1fb00*/  LDL.LU R22, [R1+0x1c0] ;  /* 0x0001c00001167983 */ /* 0x001ea80000300800 */
[----:B--2---:R0:W-:Y:S04]  /*1fb10*/  STL [R1+0xb94], R22 ;  /* 0x000b941601007387 */ /* 0x0041e80000100800 */
[----:B------:R1:W-:Y:S01]  /*1fb20*/  STL [R1+0xb88], R23 ;  /* 0x000b881701007387 */ /* 0x0003e20000100800 */
[----:B----4-:R-:W-:-:S02]  /*1fb30*/  IMAD.MOV.U32 R6, RZ, RZ, R26 ;  /* 0x000000ffff067224 */ /* 0x010fc400078e001a */
[----:B0-----:R-:W-:Y:S01]  /*1fb40*/  IMAD.MOV.U32 R22, RZ, RZ, R25 ;  /* 0x000000ffff167224 */ /* 0x001fe200078e0019 */
[----:B-1----:R-:W2:Y:S04]  /*1fb50*/  LDL.LU R23, [R1+0x1dc] ;  /* 0x0001dc0001177983 */ /* 0x002ea80000300800 */
[----:B--2---:R0:W-:Y:S04]  /*1fb60*/  STL [R1+0xb90], R23 ;  /* 0x000b901701007387 */ /* 0x0041e80000100800 */
[----:B0-----:R-:W2:Y:S01]  /*1fb70*/  LDL.LU R23, [R1+0x1c4] ;  /* 0x0001c40001177983 */ /* 0x001ea20000300800 */
[----:B---3--:R-:W-:-:S02]  /*1fb80*/  IMAD.MOV.U32 R7, RZ, RZ, R27 ;  /* 0x000000ffff077224 */ /* 0x008fc400078e001b */
[----:B------:R-:W-:Y:S02]  /*1fb90*/  IMAD.MOV.U32 R25, RZ, RZ, R13 ;  /* 0x000000ffff197224 */ /* 0x000fe400078e000d */
[----:B------:R-:W-:Y:S01]  /*1fba0*/  IMAD.MOV.U32 R13, RZ, RZ, R15 ;  /* 0x000000ffff0d7224 */ /* 0x000fe200078e000f */
[----:B--2---:R0:W-:Y:S04]  /*1fbb0*/  STL [R1+0xb98], R23 ;  /* 0x000b981701007387 */ /* 0x0041e80000100800 */
[----:B------:R1:W-:Y:S01]  /*1fbc0*/  STL [R1+0xb84], R20 ;  /* 0x000b841401007387 */ /* 0x0003e20000100800 */
[----:B0-----:R-:W-:-:S03]  /*1fbd0*/  IMAD.MOV.U32 R23, RZ, RZ, R24 ;  /* 0x000000ffff177224 */ /* 0x001fc600078e0018 */
[----:B-1----:R-:W2:Y:S04]  /*1fbe0*/  LDL.LU R20, [R1+0x1d8] ;  /* 0x0001d80001147983 */ /* 0x002ea80000300800 */
[----:B------:R0:W-:Y:S04]  /*1fbf0*/  STL [R1+0xb80], R21 ;  /* 0x000b801501007387 */ /* 0x0001e80000100800 */
[----:B0-----:R-:W3:Y:S04]  /*1fc00*/  LDL.LU R21, [R1+0x1d4] ;  /* 0x0001d40001157983 */ /* 0x001ee80000300800 */
[----:B-----5:R0:W-:Y:S04]  /*1fc10*/  STL [R1+0xb7c], R18 ;  /* 0x000b7c1201007387 */ /* 0x0201e80000100800 */
[----:B0-----:R-:W3:Y:S04]  /*1fc20*/  LDL.LU R18, [R1+0x1d0] ;  /* 0x0001d00001127983 */ /* 0x001ee80000300800 */
[----:B------:R0:W-:Y:S04]  /*1fc30*/  STL [R1+0xb78], R19 ;  /* 0x000b781301007387 */ /* 0x0001e80000100800 */
[----:B0-----:R-:W4:Y:S04]  /*1fc40*/  LDL.LU R19, [R1+0x1ec] ;  /* 0x0001ec0001137983 */ /* 0x001f280000300800 */
[----:B------:R0:W-:Y:S04]  /*1fc50*/  STL [R1+0xb74], R16 ;  /* 0x000b741001007387 */ /* 0x0001e80000100800 */
[----:B0-----:R-:W4:Y:S04]  /*1fc60*/  LDL.LU R16, [R1+0x1e8] ;  /* 0x0001e80001107983 */ /* 0x001f280000300800 */
[----:B------:R0:W-:Y:S04]  /*1fc70*/  STL [R1+0xb70], R17 ;  /* 0x000b701101007387 */ /* 0x0001e80000100800 */
[----:B0-----:R-:W2:Y:S04]  /*1fc80*/  LDL.LU R17, [R1+0x1e4] ;  /* 0x0001e40001117983 */ /* 0x001ea80000300800 */
[----:B------:R-:W2:Y:S04]  /*1fc90*/  LDL.LU R3, [R1+0x1e0] ;  /* 0x0001e00001037983 */ /* 0x000ea80000300800 */
[----:B------:R-:W2:Y:S04]  /*1fca0*/  LDL.LU R4, [R1+0x1fc] ;  /* 0x0001fc0001047983 */ /* 0x000ea80000300800 */
[----:B------:R-:W2:Y:S04]  /*1fcb0*/  LDL.LU R0, [R1+0x1f8] ;  /* 0x0001f80001007983 */ /* 0x000ea80000300800 */
[----:B------:R-:W2:Y:S04]  /*1fcc0*/  LDL.LU R2, [R1+0x1f4] ;  /* 0x0001f40001027983 */ /* 0x000ea80000300800 */
[----:B------:R-:W2:Y:S04]  /*1fcd0*/  LDL.LU R5, [R1+0x1f0] ;  /* 0x0001f00001057983 */ /* 0x000ea80000300800 */
[----:B------:R-:W2:Y:S04]  /*1fce0*/  LDL.LU R8, [R1+0x17c] ;  /* 0x00017c0001087983 */ /* 0x000ea80000300800 */
[----:B------:R-:W2:Y:S04]  /*1fcf0*/  LDL.LU R9, [R1+0x178] ;  /* 0x0001780001097983 */ /* 0x000ea80000300800 */
[----:B------:R-:W2:Y:S01]  /*1fd00*/  LDL.LU R10, [R1+0x174] ;  /* 0x00017400010a7983 */ /* 0x000ea20000300800 */
[----:B------:R-:W-:-:S03]  /*1fd10*/  IMAD.MOV.U32 R24, RZ, RZ, R12 ;  /* 0x000000ffff187224 */ /* 0x000fc600078e000c */
[----:B------:R-:W2:Y:S01]  /*1fd20*/  LDL.LU R11, [R1+0x170] ;  /* 0x00017000010b7983 */ /* 0x000ea20000300800 */
[----:B------:R-:W-:-:S03]  /*1fd30*/  F2FP.BF16.F32.PACK_AB R22, R23, R22 ;  /* 0x000000161716723e */ /* 0x000fc600000010ff */
[----:B------:R-:W2:Y:S01]  /*1fd40*/  LDL.LU R28, [R1+0x194] ;  /* 0x00019400011c7983 */ /* 0x000ea20000300800 */
[----:B------:R-:W-:-:S03]  /*1fd50*/  IMAD.MOV.U32 R12, RZ, RZ, R14 ;  /* 0x000000ffff0c7224 */ /* 0x000fc600078e000e */
[----:B------:R-:W2:Y:S04]  /*1fd60*/  LDL.LU R29, [R1+0x190] ;  /* 0x00019000011d7983 */ /* 0x000ea80000300800 */
[----:B------:R-:W2:Y:S04]  /*1fd70*/  LDL.LU R26, [R1+0x1a4] ;  /* 0x0001a400011a7983 */ /* 0x000ea80000300800 */
[----:B------:R-:W2:Y:S04]  /*1fd80*/  LDL.LU R27, [R1+0x1a0] ;  /* 0x0001a000011b7983 */ /* 0x000ea80000300800 */
[----:B------:R-:W2:Y:S04]  /*1fd90*/  LDL.LU R14, [R1+0x204] ;  /* 0x00020400010e7983 */ /* 0x000ea80000300800 */
[----:B------:R-:W2:Y:S04]  /*1fda0*/  LDL.LU R15, [R1+0x200] ;  /* 0x00020000010f7983 */ /* 0x000ea80000300800 */
[----:B------:R-:W3:Y:S04]  /*1fdb0*/  LDL.LU R23, [R1+0xb98] ;  /* 0x000b980001177983 */ /* 0x000ee80000300800 */
[----:B------:R0:W-:Y:S04]  /*1fdc0*/  STL [R1+0x56c], R22 ;  /* 0x00056c1601007387 */ /* 0x0001e80000100800 */
[----:B0-----:R-:W3:Y:S02]  /*1fdd0*/  LDL.LU R22, [R1+0xb94] ;  /* 0x000b940001167983 */ /* 0x001ee40000300800 */
[----:B---3--:R-:W-:-:S02]  /*1fde0*/  F2FP.BF16.F32.PACK_AB R22, R23, R22 ;  /* 0x000000161716723e */ /* 0x008fc400000010ff */
[----:B------:R-:W2:Y:S01]  /*1fdf0*/  LDL.LU R23, [R1+0xb90] ;  /* 0x000b900001177983 */ /* 0x000ea20000300800 */
[----:B------:R-:W-:-:S03]  /*1fe00*/  F2FP.BF16.F32.PACK_AB R18, R21, R18 ;  /* 0x000000121512723e */ /* 0x000fc600000010ff */
[----:B------:R0:W-:Y:S01]  /*1fe10*/  STL [R1+0x568], R22 ;  /* 0x0005681601007387 */ /* 0x0001e20000100800 */
[----:B----4-:R-:W-:-:S03]  /*1fe20*/  F2FP.BF16.F32.PACK_AB R16, R19, R16 ;  /* 0x000000101310723e */ /* 0x010fc600000010ff */
[----:B0-----:R-:W3:Y:S01]  /*1fe30*/  LDL.LU R22, [R1+0xb8c] ;  /* 0x000b8c0001167983 */ /* 0x001ee20000300800 */
[----:B--2---:R-:W-:-:S03]  /*1fe40*/  F2FP.BF16.F32.PACK_AB R20, R23, R20 ;  /* 0x000000141714723e */ /* 0x004fc600000010ff */
[----:B------:R-:W3:Y:S04]  /*1fe50*/  LDL.LU R23, [R1+0xb88] ;  /* 0x000b880001177983 */ /* 0x000ee80000300800 */
[----:B------:R0:W-:Y:S04]  /*1fe60*/  STL [R1+0x564], R20 ;  /* 0x0005641401007387 */ /* 0x0001e80000100800 */
[----:B0-----:R-:W2:Y:S04]  /*1fe70*/  LDL.LU R20, [R1+0xb84] ;  /* 0x000b840001147983 */ /* 0x001ea80000300800 */
[----:B------:R-:W2:Y:S04]  /*1fe80*/  LDL.LU R21, [R1+0xb80] ;  /* 0x000b800001157983 */ /* 0x000ea80000300800 */
[----:B------:R0:W-:Y:S04]  /*1fe90*/  STL [R1+0x560], R18 ;  /* 0x0005601201007387 */ /* 0x0001e80000100800 */
[----:B0-----:R-:W4:Y:S04]  /*1fea0*/  LDL.LU R18, [R1+0xb7c] ;  /* 0x000b7c0001127983 */ /* 0x001f280000300800 */
[----:B------:R-:W4:Y:S01]  /*1feb0*/  LDL.LU R19, [R1+0xb78] ;  /* 0x000b780001137983 */ /* 0x000f220000300800 */
[----:B------:R-:W-:-:S02]  /*1fec0*/  F2FP.BF16.F32.PACK_AB R3, R17, R3 ;  /* 0x000000031103723e */ /* 0x000fc400000010ff */
[----:B------:R-:W-:Y:S01]  /*1fed0*/  F2FP.BF16.F32.PACK_AB R0, R4, R0 ;  /* 0x000000000400723e */ /* 0x000fe200000010ff */
[----:B------:R0:W-:Y:S04]  /*1fee0*/  STL [R1+0x1dc], R16 ;  /* 0x0001dc1001007387 */ /* 0x0001e80000100800 */
[----:B0-----:R-:W4:Y:S04]  /*1fef0*/  LDL.LU R16, [R1+0xb74] ;  /* 0x000b740001107983 */ /* 0x001f280000300800 */
[----:B------:R-:W4:Y:S04]  /*1ff00*/  LDL.LU R17, [R1+0xb70] ;  /* 0x000b700001117983 */ /* 0x000f280000300800 */
[----:B------:R0:W-:Y:S04]  /*1ff10*/  STL [R1+0x1d8], R3 ;  /* 0x0001d80301007387 */ /* 0x0001e80000100800 */
[----:B------:R1:W-:Y:S01]  /*1ff20*/  STL [R1+0x1d4], R0 ;  /* 0x0001d40001007387 */ /* 0x0003e20000100800 */
[----:B0-----:R-:W-:-:S02]  /*1ff30*/  F2FP.BF16.F32.PACK_AB R3, R2, R5 ;  /* 0x000000050203723e */ /* 0x001fc400000010ff */
[----:B------:R-:W-:Y:S02]  /*1ff40*/  F2FP.BF16.F32.PACK_AB R2, R8, R9 ;  /* 0x000000090802723e */ /* 0x000fe400000010ff */
[----:B-1----:R-:W-:Y:S01]  /*1ff50*/  F2FP.BF16.F32.PACK_AB R0, R10, R11 ;  /* 0x0000000b0a00723e */ /* 0x002fe200000010ff */
[----:B------:R0:W-:Y:S04]  /*1ff60*/  STL [R1+0x1d0], R3 ;  /* 0x0001d00301007387 */ /* 0x0001e80000100800 */
[----:B------:R1:W-:Y:S04]  /*1ff70*/  STL [R1+0x1cc], R2 ;  /* 0x0001cc0201007387 */ /* 0x0003e80000100800 */
[----:B------:R1:W-:Y:S01]  /*1ff80*/  STL [R1+0x1c8], R0 ;  /* 0x0001c80001007387 */ /* 0x0003e20000100800 */
[----:B0-----:R-:W-:-:S02]  /*1ff90*/  F2FP.BF16.F32.PACK_AB R3, R6, R7 ;  /* 0x000000070603723e */ /* 0x001fc400000010ff */
[----:B-1----:R-:W-:-:S03]  /*1ffa0*/  F2FP.BF16.F32.PACK_AB R2, R28, R29 ;  /* 0x0000001d1c02723e */ /* 0x002fc600000010ff */
[----:B------:R0:W-:Y:S01]  /*1ffb0*/  STL [R1+0x1c4], R3 ;  /* 0x0001c40301007387 */ /* 0x0001e20000100800 */
[----:B------:R-:W-:-:S03]  /*1ffc0*/  F2FP.BF16.F32.PACK_AB R0, R24, R25 ;  /* 0x000000191800723e */ /* 0x000fc600000010ff */
[----:B------:R1:W-:Y:S04]  /*1ffd0*/  STL [R1+0x1c0], R2 ;  /* 0x0001c00201007387 */ /* 0x0003e80000100800 */
[----:B------:R1:W-:Y:S01]  /*1ffe0*/  STL [R1+0x17c], R0 ;  /* 0x00017c0001007387 */ /* 0x0003e20000100800 */
[----:B0-----:R-:W-:Y:S02]  /*1fff0*/  F2FP.BF16.F32.PACK_AB R3, R26, R27 ;  /* 0x0000001b1a03723e */ /* 0x001fe400000010ff */
[----:B-1----:R-:W-:-:S03]  /*20000*/  F2FP.BF16.F32.PACK_AB R2, R12, R13 ;  /* 0x0000000d0c02723e */ /* 0x002fc600000010ff */
[----:B------:R-:W-:Y:S01]  /*20010*/  STL [R1+0x178], R3 ;  /* 0x0001780301007387 */ /* 0x000fe20000100800 */
[----:B------:R-:W-:-:S03]  /*20020*/  F2FP.BF16.F32.PACK_AB R0, R14, R15 ;  /* 0x0000000f0e00723e */ /* 0x000fc600000010ff */
[----:B------:R-:W-:Y:S01]  /*20030*/  STL [R1+0x174], R2 ;  /* 0x0001740201007387 */ /* 0x000fe20000100800 */
[----:B---3--:R-:W-:-:S05]  /*20040*/  F2FP.BF16.F32.PACK_AB R27, R23, R22 ;  /* 0x00000016171b723e */ /* 0x008fca00000010ff */
[----:B------:R-:W-:Y:S04]  /*20050*/  STL [R1+0x994], R27 ;  /* 0x0009941b01007387 */ /* 0x000fe80000100800 */
[----:B------:R-:W-:Y:S01]  /*20060*/  STL [R1+0x170], R0 ;  /* 0x0001700001007387 */ /* 0x000fe20000100800 */
[----:B--2---:R-:W-:-:S05]  /*20070*/  F2FP.BF16.F32.PACK_AB R26, R21, R20 ;  /* 0x00000014151a723e */ /* 0x004fca00000010ff */
[----:B------:R-:W-:Y:S01]  /*20080*/  STL [R1+0x998], R26 ;  /* 0x0009981a01007387 */ /* 0x000fe20000100800 */
[----:B----4-:R-:W-:-:S05]  /*20090*/  F2FP.BF16.F32.PACK_AB R25, R19, R18 ;  /* 0x000000121319723e */ /* 0x010fca00000010ff */
[----:B------:R-:W-:Y:S04]  /*200a0*/  STL [R1+0x99c], R25 ;  /* 0x00099c1901007387 */ /* 0x000fe80000100800 */
[----:B------:R-:W2:Y:S04]  /*200b0*/  LDL.LU R23, [R1+0x1b8] ;  /* 0x0001b80001177983 */ /* 0x000ea80000300800 */
[----:B------:R-:W3:Y:S01]  /*200c0*/  LDL.LU R22, [R1+0x1b0] ;  /* 0x0001b00001167983 */ /* 0x000ee20000300800 */
[----:B------:R-:W-:-:S03]  /*200d0*/  F2FP.BF16.F32.PACK_AB R24, R17, R16 ;  /* 0x000000101118723e */ /* 0x000fc600000010ff */
[----:B---3--:R0:W-:Y:S04]  /*200e0*/  STL [R1+0xb6c], R22 ;  /* 0x000b6c1601007387 */ /* 0x0081e80000100800 */
[----:B0-----:R-:W2:Y:S04]  /*200f0*/  LDL.LU R22, [R1+0x1bc] ;  /* 0x0001bc0001167983 */ /* 0x001ea80000300800 */
[----:B------:R-:W3:Y:S04]  /*20100*/  LDL.LU R21, [R1+0x228] ;  /* 0x0002280001157983 */ /* 0x000ee80000300800 */
[----:B---3--:R0:W-:Y:S04]  /*20110*/  STL [R1+0xb68], R21 ;  /* 0x000b681501007387 */ /* 0x0081e80000100800 */
[----:B0-----:R-:W3:Y:S04]  /*20120*/  LDL.LU R21, [R1+0x1b4] ;  /* 0x0001b40001157983 */ /* 0x001ee80000300800 */
        /* <DEDUP_REMOVED lines=23> */
[----:B--2---:R-:W-:-:S03]  /*202a0*/  F2FP.BF16.F32.PACK_AB R23, R22, R23 ;  /* 0x000000171617723e */ /* 0x004fc600000010ff */
[----:B------:R-:W2:Y:S04]  /*202b0*/  LDL.LU R28, [R1+0x274] ;  /* 0x00027400011c7983 */ /* 0x000ea80000300800 */
[----:B------:R-:W2:Y:S04]  /*202c0*/  LDL.LU R29, [R1+0x270] ;  /* 0x00027000011d7983 */ /* 0x000ea80000300800 */
[----:B------:R0:W-:Y:S04]  /*202d0*/  STL [R1+0x9a0], R24 ;  /* 0x0009a01801007387 */ /* 0x0001e80000100800 */
[----:B0-----:R-:W4:Y:S04]  /*202e0*/  LDL.LU R24, [R1+0x224] ;  /* 0x0002240001187983 */ /* 0x001f280000300800 */
[----:B------:R-:W3:Y:S04]  /*202f0*/  LDL.LU R22, [R1+0xb6c] ;  /* 0x000b6c0001167983 */ /* 0x000ee80000300800 */
[----:B------:R0:W-:Y:S04]  /*20300*/  STL [R1+0x9a4], R23 ;  /* 0x0009a41701007387 */ /* 0x0001e80000100800 */
[----:B0-----:R-:W2:Y:S01]  /*20310*/  LDL.LU R23, [R1+0x22c] ;  /* 0x00022c0001177983 */ /* 0x001ea20000300800 */
[----:B---3--:R-:W-:-:S03]  /*20320*/  F2FP.BF16.F32.PACK_AB R22, R21, R22 ;  /* 0x000000161516723e */ /* 0x008fc600000010ff */
[----:B------:R-:W2:Y:S01]  /*20330*/  LDL.LU R21, [R1+0xb68] ;  /* 0x000b680001157983 */ /* 0x000ea20000300800 */
[----:B----4-:R-:W-:Y:S02]  /*20340*/  F2FP.BF16.F32.PACK_AB R20, R24, R20 ;  /* 0x000000141814723e */ /* 0x010fe400000010ff */
[----:B------:R-:W-:Y:S01]  /*20350*/  F2FP.BF16.F32.PACK_AB R19, R25, R19 ;  /* 0x000000131913723e */ /* 0x000fe200000010ff */
[----:B------:R-:W-:Y:S01]  /*20360*/  STL [R1+0x9a8], R22 ;  /* 0x0009a81601007387 */ /* 0x000fe20000100800 */
[----:B------:R-:W-:Y:S02]  /*20370*/  F2FP.BF16.F32.PACK_AB R18, R26, R18 ;  /* 0x000000121a12723e */ /* 0x000fe400000010ff */
[----:B------:R-:W-:Y:S02]  /*20380*/  F2FP.BF16.F32.PACK_AB R17, R27, R17 ;  /* 0x000000111b11723e */ /* 0x000fe400000010ff */
[----:B------:R-:W-:Y:S02]  /*20390*/  F2FP.BF16.F32.PACK_AB R16, R3, R16 ;  /* 0x000000100310723e */ /* 0x000fe400000010ff */
[----:B------:R-:W-:-:S02]  /*203a0*/  F2FP.BF16.F32.PACK_AB R15, R4, R15 ;  /* 0x0000000f040f723e */ /* 0x000fc400000010ff */
[----:B------:R-:W-:Y:S02]  /*203b0*/  F2FP.BF16.F32.PACK_AB R14, R0, R14 ;  /* 0x0000000e000e723e */ /* 0x000fe400000010ff */
[----:B------:R-:W-:Y:S02]  /*203c0*/  F2FP.BF16.F32.PACK_AB R13, R2, R13 ;  /* 0x0000000d020d723e */ /* 0x000fe400000010ff */
[----:B------:R-:W-:Y:S02]  /*203d0*/  F2FP.BF16.F32.PACK_AB R12, R5, R12 ;  /* 0x0000000c050c723e */ /* 0x000fe400000010ff */
[----:B------:R-:W-:Y:S02]  /*203e0*/  F2FP.BF16.F32.PACK_AB R11, R8, R11 ;  /* 0x0000000b080b723e */ /* 0x000fe400000010ff */
[----:B------:R-:W-:Y:S02]  /*203f0*/  F2FP.BF16.F32.PACK_AB R10, R9, R10 ;  /* 0x0000000a090a723e */ /* 0x000fe400000010ff */
[----:B------:R-:W-:-:S02]  /*20400*/  F2FP.BF16.F32.PACK_AB R9, R6, R7 ;  /* 0x000000070609723e */ /* 0x000fc400000010ff */
[----:B--2---:R-:W-:-:S05]  /*20410*/  F2FP.BF16.F32.PACK_AB R21, R23, R21 ;  /* 0x000000151715723e */ /* 0x004fca00000010ff */
        /* <DEDUP_REMOVED lines=13> */
[----:B------:R-:W2:Y:S04]  /*204f0*/  LDL.LU R7, [R1+0x288] ;  /* 0x0002880001077983 */ /* 0x000ea80000300800 */
[----:B------:R-:W3:Y:S04]  /*20500*/  LDL.LU R6, [R1+0x280] ;  /* 0x0002800001067983 */ /* 0x000ee80000300800 */
[----:B---3--:R0:W-:Y:S04]  /*20510*/  STL [R1+0xb64], R6 ;  /* 0x000b640601007387 */ /* 0x0081e80000100800 */
[----:B0-----:R-:W2:Y:S04]  /*20520*/  LDL.LU R6, [R1+0x28c] ;  /* 0x00028c0001067983 */ /* 0x001ea80000300800 */
[----:B------:R-:W3:Y:S04]  /*20530*/  LDL.LU R5, [R1+0x2a8] ;  /* 0x0002a80001057983 */ /* 0x000ee80000300800 */
[----:B---3--:R0:W-:Y:S04]  /*20540*/  STL [R1+0xb60], R5 ;  /* 0x000b600501007387 */ /* 0x0081e80000100800 */
[----:B0-----:R-:W3:Y:S04]  /*20550*/  LDL.LU R5, [R1+0x284] ;  /* 0x0002840001057983 */ /* 0x001ee80000300800 */
[----:B------:R-:W4:Y:S04]  /*20560*/  LDL.LU R4, [R1+0x2a0] ;  /* 0x0002a00001047983 */ /* 0x000f280000300800 */
[----:B----4-:R0:W-:Y:S04]  /*20570*/  STL [R1+0xb5c], R4 ;  /* 0x000b5c0401007387 */ /* 0x0101e80000100800 */
[----:B0-----:R-:W4:Y:S04]  /*20580*/  LDL.LU R4, [R1+0x2ac] ;  /* 0x0002ac0001047983 */ /* 0x001f280000300800 */
[----:B------:R-:W2:Y:S04]  /*20590*/  LDL.LU R9, [R1+0x30c] ;  /* 0x00030c0001097983 */ /* 0x000ea80000300800 */
[----:B--2---:R0:W-:Y:S04]  /*205a0*/  STL [R1+0xb0c], R9 ;  /* 0x000b0c0901007387 */ /* 0x0041e80000100800 */
[----:B0-----:R-:W2:Y:S04]  /*205b0*/  LDL.LU R9, [R1+0x2d4] ;  /* 0x0002d40001097983 */ /* 0x001ea80000300800 */
        /* <DEDUP_REMOVED lines=20> */
[----:B------:R-:W3:Y:S04]  /*20700*/  LDL.LU R10, [R1+0x308] ;  /* 0x00030800010a7983 */ /* 0x000ee80000300800 */
[----:B---3--:R0:W-:Y:S04]  /*20710*/  STL [R1+0xb14], R10 ;  /* 0x000b140a01007387 */ /* 0x0081e80000100800 */
[----:B0-----:R-:W3:Y:S04]  /*20720*/  LDL.LU R10, [R1+0x2dc] ;  /* 0x0002dc00010a7983 */ /* 0x001ee80000300800 */
        /* <DEDUP_REMOVED lines=13> */
[----:B0-----:R-:W3:Y:S01]  /*20800*/  LDL.LU R10, [R1+0x294] ;  /* 0x00029400010a7983 */ /* 0x001ee20000300800 */
[----:B------:R-:W-:-:S02]  /*20810*/  F2FP.BF16.F32.PACK_AB R8, R28, R29 ;  /* 0x0000001d1c08723e */ /* 0x000fc400000010ff */
[----:B------:R-:W-:Y:S01]  /*20820*/  F2FP.BF16.F32.PACK_AB R7, R6, R7 ;  /* 0x000000070607723e */ /* 0x000fe200000010ff */
[----:B---3--:R0:W-:Y:S04]  /*20830*/  STL [R1+0xb54], R10 ;  /* 0x000b540a01007387 */ /* 0x0081e80000100800 */
[----:B0-----:R-:W3:Y:S04]  /*20840*/  LDL.LU R10, [R1+0x29c] ;  /* 0x00029c00010a7983 */ /* 0x001ee80000300800 */
[----:B------:R-:W3:Y:S04]  /*20850*/  LDL.LU R11, [R1+0x304] ;  /* 0x00030400010b7983 */ /* 0x000ee80000300800 */
        /* <DEDUP_REMOVED lines=23> */
[----:B------:R-:W4:Y:S04]  /*209d0*/  LDL.LU R6, [R1+0xb64] ;  /* 0x000b640001067983 */ /* 0x000f280000300800 */
[----:B------:R0:W-:Y:S04]  /*209e0*/  STL [R1+0x9e4], R7 ;  /* 0x0009e40701007387 */ /* 0x0001e80000100800 */
[----:B0-----:R-:W3:Y:S01]  /*209f0*/  LDL.LU R7, [R1+0x2f4] ;  /* 0x0002f40001077983 */ /* 0x001ee20000300800 */
[----:B----4-:R-:W-:-:S03]  /*20a00*/  F2FP.BF16.F32.PACK_AB R6, R5, R6 ;  /* 0x000000060506723e */ /* 0x010fc600000010ff */
[----:B------:R-:W4:Y:S04]  /*20a10*/  LDL.LU R5, [R1+0xb60] ;  /* 0x000b600001057983 */ /* 0x000f280000300800 */
[----:B------:R0:W-:Y:S04]  /*20a20*/  STL [R1+0x9e8], R6 ;  /* 0x0009e80601007387 */ /* 0x0001e80000100800 */
[----:B0-----:R-:W3:Y:S01]  /*20a30*/  LDL.LU R6, [R1+0x2f8] ;  /* 0x0002f80001067983 */ /* 0x001ee20000300800 */
[----:B----4-:R-:W-:-:S03]  /*20a40*/  F2FP.BF16.F32.PACK_AB R5, R4, R5 ;  /* 0x000000050405723e */ /* 0x010fc600000010ff */
[----:B------:R-:W2:Y:S04]  /*20a50*/  LDL.LU R4, [R1+0xb5c] ;  /* 0x000b5c0001047983 */ /* 0x000ea80000300800 */
[----:B------:R0:W-:Y:S04]  /*20a60*/  STL [R1+0x9ec], R5 ;  /* 0x0009ec0501007387 */ /* 0x0001e80000100800 */
[----:B0-----:R-:W4:Y:S01]  /*20a70*/  LDL.LU R5, [R1+0x2fc] ;  /* 0x0002fc0001057983 */ /* 0x001f220000300800 */
[----:B--2---:R-:W-:-:S03]  /*20a80*/  F2FP.BF16.F32.PACK_AB R4, R9, R4 ;  /* 0x000000040904723e */ /* 0x004fc600000010ff */
[----:B------:R-:W3:Y:S04]  /*20a90*/  LDL.LU R9, [R1+0xb58] ;  /* 0x000b580001097983 */ /* 0x000ee80000300800 */
[----:B------:R0:W-:Y:S04]  /*20aa0*/  STL [R1+0x9f0], R4 ;  /* 0x0009f00401007387 */ /* 0x0001e80000100800 */
[----:B0-----:R-:W2:Y:S01]  /*20ab0*/  LDL.LU R4, [R1+0x2d0] ;  /* 0x0002d00001047983 */ /* 0x001ea20000300800 */
[----:B---3--:R-:W-:-:S03]  /*20ac0*/  F2FP.BF16.F32.PACK_AB R9, R10, R9 ;  /* 0x000000090a09723e */ /* 0x008fc600000010ff */
[----:B------:R-:W3:Y:S04]  /*20ad0*/  LDL.LU R10, [R1+0xb54] ;  /* 0x000b5400010a7983 */ /* 0x000ee80000300800 */
[----:B------:R0:W-:Y:S04]  /*20ae0*/  STL [R1+0xc], R9 ;  /* 0x00000c0901007387 */ /* 0x0001e80000100800 */
[----:B0-----:R-:W3:Y:S02]  /*20af0*/  LDL.LU R9, [R1+0xb50] ;  /* 0x000b500001097983 */ /* 0x001ee40000300800 */
[----:B---3--:R-:W-:-:S02]  /*20b00*/  F2FP.BF16.F32.PACK_AB R9, R10, R9 ;  /* 0x000000090a09723e */ /* 0x008fc400000010ff */
        /* <DEDUP_REMOVED lines=9> */
[----:B------:R0:W-:Y:S04]  /*20ba0*/  STL [R1], R9 ;  /* 0x0000000901007387 */ /* 0x0001e80000100800 */
        /* <DEDUP_REMOVED lines=20> */
[----:B0-----:R-:W2:Y:S01]  /*20cf0*/  LDL.LU R9, [R1+0xb10] ;  /* 0x000b100001097983 */ /* 0x001ea20000300800 */
[----:B----4-:R-:W-:Y:S02]  /*20d00*/  F2FP.BF16.F32.PACK_AB R5, R5, R6 ;  /* 0x000000060505723e */ /* 0x010fe400000010ff */
[----:B--2---:R-:W-:-:S02]  /*20d10*/  F2FP.BF16.F32.PACK_AB R4, R9, R4 ;  /* 0x000000040904723e */ /* 0x004fc400000010ff */
[----:B------:R-:W3:Y:S04]  /*20d20*/  LDL.LU R9, [R1+0xb0c] ;  /* 0x000b0c0001097983 */ /* 0x000ee80000300800 */
[----:B------:R0:W-:Y:S04]  /*20d30*/  STL [R1+0x28], R4 ;  /* 0x0000280401007387 */ /* 0x0001e80000100800 */
[----:B------:R1:W-:Y:S01]  /*20d40*/  STL [R1+0x24], R5 ;  /* 0x0000240501007387 */ /* 0x0003e20000100800 */
[----:B0-----:R-:W-:Y:S02]  /*20d50*/  F2FP.BF16.F32.PACK_AB R4, R7, R8 ;  /* 0x000000080704723e */ /* 0x001fe400000010ff */
[----:B-1----:R-:W-:-:S03]  /*20d60*/  F2FP.BF16.F32.PACK_AB R5, R11, R12 ;  /* 0x0000000c0b05723e */ /* 0x002fc600000010ff */
[----:B------:R0:W-:Y:S02]  /*20d70*/  STL [R1+0x20], R4 ;  /* 0x0000200401007387 */ /* 0x0001e40000100800 */
[----:B0-----:R-:W-:Y:S02]  /*20d80*/  F2FP.BF16.F32.PACK_AB R4, R13, R14 ;  /* 0x0000000e0d04723e */ /* 0x001fe400000010ff */
[----:B------:R-:W-:Y:S02]  /*20d90*/  F2FP.BF16.F32.PACK_AB R3, R27, R3 ;  /* 0x000000031b03723e */ /* 0x000fe400000010ff */
[----:B---3--:R-:W-:-:S05]  /*20da0*/  F2FP.BF16.F32.PACK_AB R6, R9, R10 ;  /* 0x0000000a0906723e */ /* 0x008fca00000010ff */
[----:B------:R0:W-:Y:S04]  /*20db0*/  STL [R1+0x3c], R6 ;  /* 0x00003c0601007387 */ /* 0x0001e80000100800 */
[----:B------:R1:W-:Y:S04]  /*20dc0*/  STL [R1+0x38], R5 ;  /* 0x0000380501007387 */ /* 0x0003e80000100800 */
[----:B------:R2:W-:Y:S01]  /*20dd0*/  STL [R1+0x34], R4 ;  /* 0x0000340401007387 */ /* 0x0005e20000100800 */
[----:B0-----:R-:W-:Y:S02]  /*20de0*/  F2FP.BF16.F32.PACK_AB R6, R15, R16 ;  /* 0x000000100f06723e */ /* 0x001fe400000010ff */
[----:B-1----:R-:W-:-:S03]  /*20df0*/  F2FP.BF16.F32.PACK_AB R5, R17, R18 ;  /* 0x000000121105723e */ /* 0x002fc600000010ff */
[----:B------:R0:W-:Y:S01]  /*20e00*/  STL [R1+0x30], R6 ;  /* 0x0000300601007387 */ /* 0x0001e20000100800 */
[----:B--2---:R-:W-:-:S03]  /*20e10*/  F2FP.BF16.F32.PACK_AB R4, R19, R20 ;  /* 0x000000141304723e */ /* 0x004fc600000010ff */
[----:B------:R1:W-:Y:S04]  /*20e20*/  STL [R1+0x4c], R5 ;  /* 0x00004c0501007387 */ /* 0x0003e80000100800 */
[----:B------:R2:W-:Y:S01]  /*20e30*/  STL [R1+0x48], R4 ;  /* 0x0000480401007387 */ /* 0x0005e20000100800 */
[----:B0-----:R-:W-:Y:S02]  /*20e40*/  F2FP.BF16.F32.PACK_AB R6, R21, R22 ;  /* 0x000000161506723e */ /* 0x001fe400000010ff */
[----:B-1----:R-:W-:-:S03]  /*20e50*/  F2FP.BF16.F32.PACK_AB R5, R23, R24 ;  /* 0x000000181705723e */ /* 0x002fc600000010ff */
[----:B------:R-:W-:Y:S01]  /*20e60*/  STL [R1+0x44], R6 ;  /* 0x0000440601007387 */ /* 0x000fe20000100800 */
[----:B--2---:R-:W-:-:S03]  /*20e70*/  F2FP.BF16.F32.PACK_AB R4, R25, R26 ;  /* 0x0000001a1904723e */ /* 0x004fc600000010ff */
[----:B------:R-:W-:Y:S04]  /*20e80*/  STL [R1+0x40], R5 ;  /* 0x0000400501007387 */ /* 0x000fe80000100800 */
[----:B------:R0:W-:Y:S04]  /*20e90*/  STL [R1+0x5c], R4 ;  /* 0x00005c0401007387 */ /* 0x0001e80000100800 */
[----:B------:R-:W-:Y:S04]  /*20ea0*/  STL [R1+0x58], R3 ;  /* 0x0000580301007387 */ /* 0x000fe80000100800 */
[----:B0-----:R-:W2:Y:S01]  /*20eb0*/  LDL.LU R4, [R1+0x3d0] ;  /* 0x0003d00001047983 */ /* 0x001ea20000300800 */
[----:B------:R-:W-:-:S02]  /*20ec0*/  F2FP.BF16.F32.PACK_AB R2, R0, R2 ;  /* 0x000000020002723e */ /* 0x000fc400000010ff */
[----:B------:R-:W-:-:S03]  /*20ed0*/  F2FP.BF16.F32.PACK_AB R0, R28, R29 ;  /* 0x0000001d1c00723e */ /* 0x000fc600000010ff */
        /* <DEDUP_REMOVED lines=72> */
[----:B0-----:R-:W2:Y:S04]  /*21360*/  LDL.LU R5, [R1+0x35c] ;  /* 0x00035c0001057983 */ /* 0x001ea80000300800 */
[----:B------:R-:W3:Y:S04]  /*21370*/  LDL.LU R6, [R1+0x3f8] ;  /* 0x0003f80001067983 */ /* 0x000ee80000300800 */
[----:B------:R-:W4:Y:S04]  /*21380*/  LDL.LU R7, [R1+0x3f4] ;  /* 0x0003f40001077983 */ /* 0x000f280000300800 */
[----:B------:R-:W4:Y:S04]  /*21390*/  LDL.LU R8, [R1+0x3f0] ;  /* 0x0003f00001087983 */ /* 0x000f280000300800 */
        /* <DEDUP_REMOVED lines=23> */
[----:B------:R-:W3:Y:S01]  /*21510*/  LDL.LU R29, [R1+0x460] ;  /* 0x00046000011d7983 */ /* 0x000ee20000300800 */
[----:B--2---:R-:W-:-:S03]  /*21520*/  F2FP.BF16.F32.PACK_AB R4, R5, R4 ;  /* 0x000000040504723e */ /* 0x004fc600000010ff */
[----:B------:R-:W2:Y:S04]  /*21530*/  LDL.LU R5, [R1+0xb08] ;  /* 0x000b080001057983 */ /* 0x000ea80000300800 */
[----:B------:R0:W-:Y:S04]  /*21540*/  STL [R1+0x6c], R4 ;  /* 0x00006c0401007387 */ /* 0x0001e80000100800 */
[----:B0-----:R-:W2:Y:S02]  /*21550*/  LDL.LU R4, [R1+0xb04] ;  /* 0x000b040001047983 */ /* 0x001ea40000300800 */
[----:B--2---:R-:W-:-:S02]  /*21560*/  F2FP.BF16.F32.PACK_AB R4, R5, R4 ;  /* 0x000000040504723e */ /* 0x004fc400000010ff */
        /* <DEDUP_REMOVED lines=65> */
[----:B------:R4:W-:Y:S02]  /*21980*/  STL [R1+0xa8], R4 ;  /* 0x0000a80401007387 */ /* 0x0009e40000100800 */
[----:B----4-:R-:W-:Y:S02]  /*21990*/  F2FP.BF16.F32.PACK_AB R4, R7, R8 ;  /* 0x000000080704723e */ /* 0x010fe400000010ff */
[----:B---3--:R-:W-:Y:S02]  /*219a0*/  F2FP.BF16.F32.PACK_AB R3, R27, R3 ;  /* 0x000000031b03723e */ /* 0x008fe400000010ff */
[----:B--2---:R-:W-:-:S02]  /*219b0*/  F2FP.BF16.F32.PACK_AB R5, R5, R6 ;  /* 0x000000060505723e */ /* 0x004fc400000010ff */
[----:B------:R-:W-:-:S03]  /*219c0*/  F2FP.BF16.F32.PACK_AB R6, R9, R10 ;  /* 0x0000000a0906723e */ /* 0x000fc600000010ff */
[----:B------:R0:W-:Y:S04]  /*219d0*/  STL [R1+0xa4], R5 ;  /* 0x0000a40501007387 */ /* 0x0001e80000100800 */
[----:B------:R1:W-:Y:S01]  /*219e0*/  STL [R1+0xa0], R4 ;  /* 0x0000a00401007387 */ /* 0x0003e20000100800 */
[----:B0-----:R-:W-:-:S03]  /*219f0*/  F2FP.BF16.F32.PACK_AB R5, R11, R12 ;  /* 0x0000000c0b05723e */ /* 0x001fc600000010ff */
[----:B------:R0:W-:Y:S01]  /*21a00*/  STL [R1+0xbc], R6 ;  /* 0x0000bc0601007387 */ /* 0x0001e20000100800 */
[----:B-1----:R-:W-:-:S03]  /*21a10*/  F2FP.BF16.F32.PACK_AB R4, R13, R14 ;  /* 0x0000000e0d04723e */ /* 0x002fc600000010ff */
        /* <DEDUP_REMOVED lines=187> */
[----:B------:R-:W2:Y:S01]  /*225d0*/  LDL.LU R5, [R1+0x9f4] ;  /* 0x0009f40001057983 */ /* 0x000ea20000300800 */
[----:B----4-:R-:W-:-:S03]  /*225e0*/  F2FP.BF16.F32.PACK_AB R8, R7, R8 ;  /* 0x000000080708723e */ /* 0x010fc600000010ff */
[----:B------:R0:W-:Y:S01]  /*225f0*/  STL [R1+0x128], R4 ;  /* 0x0001280401007387 */ /* 0x0001e20000100800 */
[----:B---3--:R-:W-:Y:S02]  /*22600*/  F2FP.BF16.F32.PACK_AB R10, R9, R10 ;  /* 0x0000000a090a723e */ /* 0x008fe400000010ff */
[----:B------:R-:W-:Y:S01]  /*22610*/  F2FP.BF16.F32.PACK_AB R12, R11, R12 ;  /* 0x0000000c0b0c723e */ /* 0x000fe200000010ff */
[----:B0-----:R1:W5:Y:S01]  /*22620*/  LDL.LU R4, [R1+0x9f0] ;  /* 0x0009f00001047983 */ /* 0x0013620000300800 */
        /* <DEDUP_REMOVED lines=10> */
[----:B--2---:R-:W-:Y:S02]  /*226d0*/  F2FP.BF16.F32.PACK_AB R6, R5, R6 ;  /* 0x000000060506723e */ /* 0x004fe400000010ff */
[----:B------:R1:W5:Y:S04]  /*226e0*/  LDL.LU R5, [R1+0x9ec] ;  /* 0x0009ec0001057983 */ /* 0x0003680000300800 */
[----:B------:R0:W-:Y:S04]  /*226f0*/  STL [R1+0x124], R6 ;  /* 0x0001240601007387 */ /* 0x0001e80000100800 */
[----:B0-----:R1:W5:Y:S04]  /*22700*/  LDL.LU R6, [R1+0x9e8] ;  /* 0x0009e80001067983 */ /* 0x0013680000300800 */
        /* <DEDUP_REMOVED lines=32> */
[----:B------:R1:W-:Y:S04]  /*22910*/  STL [R1+0x160], R0 ;  /* 0x0001600001007387 */ /* 0x0003e80000100800 */
[----:B------:R1:W-:Y:S02]  /*22920*/  STL [R1+0x164], R2 ;  /* 0x0001640201007387 */ /* 0x0003e40000100800 */
.L_x_0:
[----:B-1----:R-:W3:Y:S04]  /*22930*/  LDL R2, [R1+0x15c] ;  /* 0x00015c0001027983 */ /* 0x002ee80000100800 */
[----:B0-----:R-:W4:Y:S01]  /*22940*/  LDL R29, [R1+0x984] ;  /* 0x00098400011d7983 */ /* 0x001f220000100800 */
[----:B------:R-:W0:Y:S01]  /*22950*/  S2UR UR5, SR_CgaCtaId ;  /* 0x00000000000579c3 */ /* 0x000e220000008800 */
[----:B------:R-:W-:Y:S01]  /*22960*/  UMOV UR4, 0x400 ;  /* 0x0000040000047882 */ /* 0x000fe20000000000 */
[----:B------:R-:W-:Y:S01]  /*22970*/  ULDC.64 UR6, c[0x0][0x228] ;  /* 0x00008a0000067ab9 */ /* 0x000fe20000000a00 */
[----:B-----5:R-:W-:Y:S01]  /*22980*/  STL.64 [R1+0xa10], R6 ;  /* 0x000a100601007387 */ /* 0x020fe20000100a00 */
[----:B------:R-:W-:-:S03]  /*22990*/  ULDC UR8, c[0x0][0x22c] ;  /* 0x00008b0000087ab9 */ /* 0x000fc60000000800 */
[----:B------:R1:W-:Y:S04]  /*229a0*/  STL.64 [R1+0xa08], R4 ;  /* 0x000a080401007387 */ /* 0x0003e80000100a00 */
[----:B------:R-:W-:Y:S04]  /*229b0*/  STL.64 [R1+0xa00], R10 ;  /* 0x000a000a01007387 */ /* 0x000fe80000100a00 */
[----:B------:R4:W-:Y:S04]  /*229c0*/  STL.64 [R1+0x9f8], R8 ;  /* 0x0009f80801007387 */ /* 0x0009e80000100a00 */
[----:B------:R-:W-:Y:S04]  /*229d0*/  STL.64 [R1+0x9f0], R14 ;  /* 0x0009f00e01007387 */ /* 0x000fe80000100a00 */
[----:B------:R4:W-:Y:S01]  /*229e0*/  STL.64 [R1+0x9e8], R12 ;  /* 0x0009e80c01007387 */ /* 0x0009e20000100a00 */
[----:B0-----:R-:W-:-:S03]  /*229f0*/  ULEA UR4, UR5, UR4, 0x18 ;  /* 0x0000000405047291 */ /* 0x001fc6000f8ec03f */
[----:B------:R-:W-:Y:S01]  /*22a00*/  STL.64 [R1+0x9e0], R18 ;  /* 0x0009e01201007387 */ /* 0x000fe20000100a00 */
[----:B------:R-:W-:-:S03]  /*22a10*/  ULDC UR5, c[0x0][0x22c] ;  /* 0x00008b0000057ab9 */ /* 0x000fc60000000800 */
[----:B------:R0:W-:Y:S04]  /*22a20*/  STL.64 [R1+0x9d8], R16 ;  /* 0x0009d81001007387 */ /* 0x0001e80000100a00 */
[----:B------:R-:W-:Y:S04]  /*22a30*/  STL.64 [R1+0x9d0], R22 ;  /* 0x0009d01601007387 */ /* 0x000fe80000100a00 */
[----:B------:R-:W-:Y:S04]  /*22a40*/  STL.64 [R1+0x9c8], R20 ;  /* 0x0009c81401007387 */ /* 0x000fe80000100a00 */
[----:B------:R-:W-:Y:S04]  /*22a50*/  STL.64 [R1+0x9c0], R26 ;  /* 0x0009c01a01007387 */ /* 0x000fe80000100a00 */
[----:B------:R0:W-:Y:S04]  /*22a60*/  STL.64 [R1+0x9b8], R24 ;  /* 0x0009b81801007387 */ /* 0x0001e80000100a00 */
[----:B-1----:R-:W4:Y:S04]  /*22a70*/  LDL.LU R4, [R1+0xb0] ;  /* 0x0000b00001047983 */ /* 0x002f280000300800 */
[----:B------:R-:W4:Y:S04]  /*22a80*/  LDL.LU R5, [R1+0xb4] ;  /* 0x0000b40001057983 */ /* 0x000f280000300800 */
[----:B------:R-:W4:Y:S04]  /*22a90*/  LDL.LU R6, [R1+0xb8] ;  /* 0x0000b80001067983 */ /* 0x000f280000300800 */
[----:B------:R-:W4:Y:S01]  /*22aa0*/  LDL.LU R7, [R1+0xbc] ;  /* 0x0000bc0001077983 */ /* 0x000f220000300800 */
[----:B--2---:R-:W1:Y:S02]  /*22ab0*/  S2R R28, SR_TID.X ;  /* 0x00000000001c7919 */ /* 0x004e640000002100 */
[----:B-1----:R-:W-:Y:S01]  /*22ac0*/  LOP3.LUT R3, R28, 0x20, RZ, 0xc0, !PT ;  /* 0x000000201c037812 */ /* 0x002fe200078ec0ff */
[C---:B---3--:R-:W-:Y:S01]  /*22ad0*/  VIADD R0, R2.reuse, 0x1 ;  /* 0x0000000102007836 */ /* 0x048fe20000000000 */
[----:B------:R-:W-:Y:S01]  /*22ae0*/  BAR.SYNC.DEFER_BLOCKING 0x0 ;  /* 0x0000000000007b1d */ /* 0x000fe20000010000 */
[----:B------:R-:W-:Y:S01]  /*22af0*/  VIADD R2, R2, 0x2 ;  /* 0x0000000202027836 */ /* 0x000fe20000000000 */
[----:B----4-:R-:W-:-:S04]  /*22b00*/  ISETP.GE.AND P0, PT, R29, UR6, PT ;  /* 0x000000061d007c0c */ /* 0x010fc8000bf06270 */
[----:B------:R-:W-:Y:S01]  /*22b10*/  STL.64 [R1+0xa70], R6 ;  /* 0x000a700601007387 */ /* 0x000fe20000100a00 */
[----:B------:R-:W-:Y:S01]  /*22b20*/  LOP3.LUT R29, R28, 0x1f, RZ, 0xc0, !PT ;  /* 0x0000001f1c1d7812 */ /* 0x000fe200078ec0ff */
[----:B------:R-:W-:Y:S02]  /*22b30*/  ULDC UR6, c[0x0][0x22c] ;  /* 0x00008b0000067ab9 */ /* 0x000fe40000000800 */
[----:B------:R-:W-:Y:S04]  /*22b40*/  STL.64 [R1+0xa68], R4 ;  /* 0x000a680401007387 */ /* 0x000fe80000100a00 */
[----:B------:R-:W2:Y:S04]  /*22b50*/  LDL.LU R8, [R1+0xc0] ;  /* 0x0000c00001087983 */ /* 0x000ea80000300800 */
[----:B------:R-:W2:Y:S04]  /*22b60*/  LDL.LU R9, [R1+0xc4] ;  /* 0x0000c40001097983 */ /* 0x000ea80000300800 */
[----:B------:R-:W3:Y:S04]  /*22b70*/  LDL.LU R10, [R1+0xc8] ;  /* 0x0000c800010a7983 */ /* 0x000ee80000300800 */
[----:B------:R-:W3:Y:S04]  /*22b80*/  LDL.LU R11, [R1+0xcc] ;  /* 0x0000cc00010b7983 */ /* 0x000ee80000300800 */
[----:B---3--:R-:W-:Y:S04]  /*22b90*/  STL.64 [R1+0xa80], R10 ;  /* 0x000a800a01007387 */ /* 0x008fe80000100a00 */
[----:B--2---:R-:W-:Y:S04]  /*22ba0*/  STL.64 [R1+0xa78], R8 ;  /* 0x000a780801007387 */ /* 0x004fe80000100a00 */
[----:B------:R-:W2:Y:S04]  /*22bb0*/  LDL.LU R12, [R1+0xd0] ;  /* 0x0000d000010c7983 */ /* 0x000ea80000300800 */
[----:B------:R-:W2:Y:S04]  /*22bc0*/  LDL.LU R13, [R1+0xd4] ;  /* 0x0000d400010d7983 */ /* 0x000ea80000300800 */
[----:B------:R-:W3:Y:S04]  /*22bd0*/  LDL.LU R14, [R1+0xd8] ;  /* 0x0000d800010e7983 */ /* 0x000ee80000300800 */
[----:B------:R-:W3:Y:S04]  /*22be0*/  LDL.LU R15, [R1+0xdc] ;  /* 0x0000dc00010f7983 */ /* 0x000ee80000300800 */
[----:B---3--:R-:W-:Y:S04]  /*22bf0*/  STL.64 [R1+0xa90], R14 ;  /* 0x000a900e01007387 */ /* 0x008fe80000100a00 */
[----:B--2---:R-:W-:Y:S04]  /*22c00*/  STL.64 [R1+0xa88], R12 ;  /* 0x000a880c01007387 */ /* 0x004fe80000100a00 */
[----:B0-----:R-:W2:Y:S04]  /*22c10*/  LDL.LU R16, [R1+0xe0] ;  /* 0x0000e00001107983 */ /* 0x001ea80000300800 */
[----:B------:R-:W2:Y:S04]  /*22c20*/  LDL.LU R17, [R1+0xe4] ;  /* 0x0000e40001117983 */ /* 0x000ea80000300800 */
[----:B------:R-:W3:Y:S04]  /*22c30*/  LDL.LU R18, [R1+0xe8] ;  /* 0x0000e80001127983 */ /* 0x000ee80000300800 */
[----:B------:R-:W3:Y:S04]  /*22c40*/  LDL.LU R19, [R1+0xec] ;  /* 0x0000ec0001137983 */ /* 0x000ee80000300800 */
[----:B---3--:R-:W-:Y:S04]  /*22c50*/  STL.64 [R1+0xaa0], R18 ;  /* 0x000aa01201007387 */ /* 0x008fe80000100a00 */
[----:B--2---:R0:W-:Y:S04]  /*22c60*/  STL.64 [R1+0xa98], R16 ;  /* 0x000a981001007387 */ /* 0x0041e80000100a00 */
[----:B------:R-:W2:Y:S04]  /*22c70*/  LDL.LU R24, [R1+0x100] ;  /* 0x0001000001187983 */ /* 0x000ea80000300800 */
[----:B------:R-:W2:Y:S04]  /*22c80*/  LDL.LU R25, [R1+0x104] ;  /* 0x0001040001197983 */ /* 0x000ea80000300800 */
[----:B------:R-:W3:Y:S04]  /*22c90*/  LDL.LU R26, [R1+0x108] ;  /* 0x00010800011a7983 */ /* 0x000ee80000300800 */
[----:B------:R-:W3:Y:S01]  /*22ca0*/  LDL.LU R27, [R1+0x10c] ;  /* 0x00010c00011b7983 */ /* 0x000ee20000300800 */
[----:B------:R-:W-:-:S02]  /*22cb0*/  LEA R3, R3, UR4, 0x5 ;  /* 0x0000000403037c11 */ /* 0x000fc4000f8e28ff */
[----:B------:R-:W-:Y:S01]  /*22cc0*/  ISETP.LT.AND P2, PT, R2, UR5, !P0 ;  /* 0x0000000502007c0c */ /* 0x000fe2000c741270 */
[----:B------:R-:W-:Y:S02]  /*22cd0*/  ULDC UR5, c[0x0][0x22c] ;  /* 0x00008b0000057ab9 */ /* 0x000fe40000000800 */
[----:B------:R-:W-:Y:S01]  /*22ce0*/  IMAD R2, R29, 0x10, R3 ;  /* 0x000000101d027824 */ /* 0x000fe200078e0203 */
[----:B---3--:R-:W-:Y:S04]  /*22cf0*/  STL.64 [R1+0xab0], R26 ;  /* 0x000ab01a01007387 */ /* 0x008fe80000100a00 */
[----:B--2---:R1:W-:Y:S04]  /*22d00*/  STL.64 [R1+0xaa8], R24 ;  /* 0x000aa81801007387 */ /* 0x0043e80000100a00 */
[----:B0-----:R-:W2:Y:S04]  /*22d10*/  LDL.LU R16, [R1+0x140] ;  /* 0x0001400001107983 */ /* 0x001ea80000300800 */
[----:B------:R-:W2:Y:S04]  /*22d20*/  LDL.LU R17, [R1+0x144] ;  /* 0x0001440001117983 */ /* 0x000ea80000300800 */
[----:B------:R-:W2:Y:S04]  /*22d30*/  LDL.LU R18, [R1+0x148] ;  /* 0x0001480001127983 */ /* 0x000ea80000300800 */
[----:B------:R-:W2:Y:S04]  /*22d40*/  LDL.LU R19, [R1+0x14c] ;  /* 0x00014c0001137983 */ /* 0x000ea80000300800 */
[----:B-1----:R-:W3:Y:S04]  /*22d50*/  LDL.LU R24, [R1+0x160] ;  /* 0x0001600001187983 */ /* 0x002ee80000300800 */
[----:B------:R-:W3:Y:S04]  /*22d60*/  LDL.LU R25, [R1+0x164] ;  /* 0x0001640001197983 */ /* 0x000ee80000300800 */
[----:B------:R-:W3:Y:S04]  /*22d70*/  LDL.LU R26, [R1+0x168] ;  /* 0x00016800011a7983 */ /* 0x000ee80000300800 */
[----:B------:R-:W3:Y:S04]  /*22d80*/  LDL.LU R27, [R1+0x16c] ;  /* 0x00016c00011b7983 */ /* 0x000ee80000300800 */
        /* <DEDUP_REMOVED lines=17> */
[----:B------:R-:W-:-:S02]  /*22ea0*/  ISETP.LT.AND P5, PT, R0, UR8, !P0 ;  /* 0x0000000800007c0c */ /* 0x000fc4000c7a1270 */
[----:B------:R-:W-:Y:S01]  /*22eb0*/  LOP3.LUT R28, R28, 0x3f, RZ, 0xc0, !PT ;  /* 0x0000003f1c1c7812 */ /* 0x000fe200078ec0ff */
[----:B---3--:R0:W-:Y:S04]  /*22ec0*/  STSM.16.M88.4 [R2], R24 ;  /* 0x0000001802007844 */ /* 0x0081e80000000200 */
[----:B--2---:R-:W-:Y:S04]  /*22ed0*/  STSM.16.M88.4 [R2+0x200], R16 ;  /* 0x0002001002007844 */ /* 0x004fe80000000200 */
[----:B0-----:R-:W2:Y:S04]  /*22ee0*/  LDL.LU.64 R26, [R1+0xab0] ;  /* 0x000ab000011a7983 */ /* 0x001ea80000300a00 */
[----:B------:R-:W2:Y:S01]  /*22ef0*/  LDL.LU.64 R24, [R1+0xaa8] ;  /* 0x000aa80001187983 */ /* 0x000ea20000300a00 */
[----:B----4-:R-:W-:Y:S01]  /*22f00*/  VIADD R0, R29, 0x3 ;  /* 0x000000031d007836 */ /* 0x010fe20000000000 */
[----:B------:R-:W-:Y:S04]  /*22f10*/  BAR.SYNC.DEFER_BLOCKING 0x0 ;  /* 0x0000000000007b1d */ /* 0x000fe80000010000 */
[----:B------:R-:W-:-:S02]  /*22f20*/  ISETP.LT.AND P1, PT, R0, UR5, !P0 ;  /* 0x0000000500007c0c */ /* 0x000fc4000c721270 */
[----:B------:R-:W-:Y:S01]  /*22f30*/  LEA R0, R28, UR4, 0x4 ;  /* 0x000000041c007c11 */ /* 0x000fe2000f8e20ff */
[----:B------:R-:W-:Y:S01]  /*22f40*/  VIADD R3, R29, 0x4 ;  /* 0x000000041d037836 */ /* 0x000fe20000000000 */
[----:B------:R-:W-:-:S03]  /*22f50*/  ULDC UR4, c[0x0][0x244] ;  /* 0x0000910000047ab9 */ /* 0x000fc60000000800 */
[----:B------:R-:W0:Y:S04]  /*22f60*/  LDS.128 R16, [R0] ;  /* 0x0000000000107984 */ /* 0x000e280000000c00 */
[----:B0-----:R-:W-:Y:S04]  /*22f70*/  STL.64 [R1+0x140], R16 ;  /* 0x0001401001007387 */ /* 0x001fe80000100a00 */
[----:B------:R-:W-:Y:S04]  /*22f80*/  STL.64 [R1+0x148], R18 ;  /* 0x0001481201007387 */ /* 0x000fe80000100a00 */
[----:B------:R-:W0:Y:S01]  /*22f90*/  LDS.128 R16, [R0+0x400] ;  /* 0x0004000000107984 */ /* 0x000e220000000c00 */
[----:B------:R-:W-:Y:S06]  /*22fa0*/  BAR.SYNC.DEFER_BLOCKING 0x0 ;  /* 0x0000000000007b1d */ /* 0x000fec0000010000 */
[----:B------:R-:W-:Y:S04]  /*22fb0*/  STSM.16.M88.4 [R2], R12 ;  /* 0x0000000c02007844 */ /* 0x000fe80000000200 */
[----:B------:R-:W-:Y:S01]  /*22fc0*/  STSM.16.M88.4 [R2+0x200], R8 ;  /* 0x0002000802007844 */ /* 0x000fe20000000200 */
[----:B------:R-:W-:Y:S06]  /*22fd0*/  BAR.SYNC.DEFER_BLOCKING 0x0 ;  /* 0x0000000000007b1d */ /* 0x000fec0000010000 */
[----:B------:R-:W1:Y:S04]  /*22fe0*/  LDS.128 R8, [R0] ;  /* 0x0000000000087984 */ /* 0x000e680000000c00 */
[----:B0-----:R-:W-:Y:S04]  /*22ff0*/  STL.64 [R1+0x160], R16 ;  /* 0x0001601001007387 */ /* 0x001fe80000100a00 */
[----:B------:R0:W-:Y:S04]  /*23000*/  STL.64 [R1+0x168], R18 ;  /* 0x0001681201007387 */ /* 0x0001e80000100a00 */
[----:B0-----:R-:W3:Y:S04]  /*23010*/  LDL.LU.64 R18, [R1+0xaa0] ;  /* 0x000aa00001127983 */ /* 0x001ee80000300a00 */
[----:B------:R-:W3:Y:S04]  /*23020*/  LDL.LU.64 R16, [R1+0xa98] ;  /* 0x000a980001107983 */ /* 0x000ee80000300a00 */
[----:B------:R-:W4:Y:S04]  /*23030*/  LDL.LU.64 R14, [R1+0xa90] ;  /* 0x000a9000010e7983 */ /* 0x000f280000300a00 */
[----:B------:R-:W4:Y:S04]  /*23040*/  LDL.LU.64 R12, [R1+0xa88] ;  /* 0x000a8800010c7983 */ /* 0x000f280000300a00 */
[----:B-1----:R-:W-:Y:S04]  /*23050*/  STL.64 [R1+0x120], R8 ;  /* 0x0001200801007387 */ /* 0x002fe80000100a00 */
[----:B------:R-:W-:Y:S04]  /*23060*/  STL.64 [R1+0x128], R10 ;  /* 0x0001280a01007387 */ /* 0x000fe80000100a00 */
[----:B------:R-:W0:Y:S01]  /*23070*/  LDS.128 R8, [R0+0x400] ;  /* 0x0004000000087984 */ /* 0x000e220000000c00 */
[----:B------:R-:W-:Y:S06]  /*23080*/  BAR.SYNC.DEFER_BLOCKING 0x0 ;  /* 0x0000000000007b1d */ /* 0x000fec0000010000 */
[----:B0-----:R-:W-:Y:S04]  /*23090*/  STL.64 [R1+0x130], R8 ;  /* 0x0001300801007387 */ /* 0x001fe80000100a00 */
[----:B------:R0:W-:Y:S04]  /*230a0*/  STL.64 [R1+0x138], R10 ;  /* 0x0001380a01007387 */ /* 0x0001e80000100a00 */
[----:B0-----:R-:W4:Y:S04]  /*230b0*/  LDL.LU.64 R10, [R1+0xa80] ;  /* 0x000a8000010a7983 */ /* 0x001f280000300a00 */
[----:B------:R-:W4:Y:S04]  /*230c0*/  LDL.LU.64 R8, [R1+0xa78] ;  /* 0x000a780001087983 */ /* 0x000f280000300a00 */
[----:B------:R0:W-:Y:S04]  /*230d0*/  STSM.16.M88.4 [R2], R4 ;  /* 0x0000000402007844 */ /* 0x0001e80000000200 */
[----:B--2---:R-:W-:Y:S01]  /*230e0*/  STSM.16.M88.4 [R2+0x200], R24 ;  /* 0x0002001802007844 */ /* 0x004fe20000000200 */
[----:B------:R-:W-:Y:S06]  /*230f0*/  BAR.SYNC.DEFER_BLOCKING 0x0 ;  /* 0x0000000000007b1d */ /* 0x000fec0000010000 */
[----:B0-----:R-:W2:Y:S04]  /*23100*/  LDL.LU.64 R6, [R1+0xa70] ;  /* 0x000a700001067983 */ /* 0x001ea80000300a00 */
[----:B------:R-:W2:Y:S04]  /*23110*/  LDL.LU.64 R4, [R1+0xa68] ;  /* 0x000a680001047983 */ /* 0x000ea80000300a00 */
[----:B------:R-:W0:Y:S04]  /*23120*/  LDS.128 R24, [R0] ;  /* 0x0000000000187984 */ /* 0x000e280000000c00 */
[----:B0-----:R-:W-:Y:S04]  /*23130*/  STL.64 [R1+0x100], R24 ;  /* 0x0001001801007387 */ /* 0x001fe80000100a00 */
[----:B------:R-:W-:Y:S04]  /*23140*/  STL.64 [R1+0x108], R26 ;  /* 0x0001081a01007387 */ /* 0x000fe80000100a00 */
[----:B------:R-:W0:Y:S01]  /*23150*/  LDS.128 R24, [R0+0x400] ;  /* 0x0004000000187984 */ /* 0x000e220000000c00 */
[----:B------:R-:W-:Y:S06]  /*23160*/  BAR.SYNC.DEFER_BLOCKING 0x0 ;  /* 0x0000000000007b1d */ /* 0x000fec0000010000 */
[----:B------:R-:W-:Y:S04]  /*23170*/  STSM.16.M88.4 [R2], R20 ;  /* 0x0000001402007844 */ /* 0x000fe80000000200 */
[----:B---3--:R-:W-:Y:S01]  /*23180*/  STSM.16.M88.4 [R2+0x200], R16 ;  /* 0x0002001002007844 */ /* 0x008fe20000000200 */
[----:B------:R-:W-:Y:S06]  /*23190*/  BAR.SYNC.DEFER_BLOCKING 0x0 ;  /* 0x0000000000007b1d */ /* 0x000fec0000010000 */
[----:B------:R-:W1:Y:S04]  /*231a0*/  LDS.128 R20, [R0] ;  /* 0x0000000000147984 */ /* 0x000e680000000c00 */
[----:B------:R-:W3:Y:S01]  /*231b0*/  LDS.128 R16, [R0+0x400] ;  /* 0x0004000000107984 */ /* 0x000ee20000000c00 */
[----:B------:R-:W-:Y:S06]  /*231c0*/  BAR.SYNC.DEFER_BLOCKING 0x0 ;  /* 0x0000000000007b1d */ /* 0x000fec0000010000 */
[----:B----4-:R-:W-:Y:S04]  /*231d0*/  STSM.16.M88.4 [R2], R12 ;  /* 0x0000000c02007844 */ /* 0x010fe80000000200 */
[----:B------:R-:W-:Y:S01]  /*231e0*/  STSM.16.M88.4 [R2+0x200], R8 ;  /* 0x0002000802007844 */ /* 0x000fe20000000200 */
[----:B------:R-:W-:Y:S06]  /*231f0*/  BAR.SYNC.DEFER_BLOCKING 0x0 ;  /* 0x0000000000007b1d */ /* 0x000fec0000010000 */
[----:B------:R-:W4:Y:S04]  /*23200*/  LDS.128 R12, [R0] ;  /* 0x00000000000c7984 */ /* 0x000f280000000c00 */
[----:B------:R-:W4:Y:S04]  /*23210*/  LDS.128 R8, [R0+0x400] ;  /* 0x0004000000087984 */ /* 0x000f280000000c00 */
[----:B0-----:R-:W-:Y:S04]  /*23220*/  STL.64 [R1+0x110], R24 ;  /* 0x0001101801007387 */ /* 0x001fe80000100a00 */
[----:B------:R-:W-:Y:S04]  /*23230*/  STL.64 [R1+0x118], R26 ;  /* 0x0001181a01007387 */ /* 0x000fe80000100a00 */
[----:B-1----:R-:W-:Y:S04]  /*23240*/  STL.64 [R1+0xe0], R20 ;  /* 0x0000e01401007387 */ /* 0x002fe80000100a00 */
[----:B------:R-:W-:Y:S04]  /*23250*/  STL.64 [R1+0xe8], R22 ;  /* 0x0000e81601007387 */ /* 0x000fe80000100a00 */
[----:B---3--:R0:W-:Y:S04]  /*23260*/  STL.64 [R1+0xf0], R16 ;  /* 0x0000f01001007387 */ /* 0x0081e80000100a00 */
[----:B------:R1:W-:Y:S01]  /*23270*/  STL.64 [R1+0xf8], R18 ;  /* 0x0000f81201007387 */ /* 0x0003e20000100a00 */
[----:B------:R-:W-:Y:S06]  /*23280*/  BAR.SYNC.DEFER_BLOCKING 0x0 ;  /* 0x0000000000007b1d */ /* 0x000fec0000010000 */
[----:B----4-:R-:W-:Y:S04]  /*23290*/  STL.64 [R1+0xc0], R12 ;  /* 0x0000c00c01007387 */ /* 0x010fe80000100a00 */
[----:B------:R-:W-:Y:S04]  /*232a0*/  STL.64 [R1+0xc8], R14 ;  /* 0x0000c80e01007387 */ /* 0x000fe80000100a00 */
[----:B------:R-:W-:Y:S04]  /*232b0*/  STL.64 [R1+0xd0], R8 ;  /* 0x0000d00801007387 */ /* 0x000fe80000100a00 */
[----:B------:R-:W-:Y:S04]  /*232c0*/  STL.64 [R1+0xd8], R10 ;  /* 0x0000d80a01007387 */ /* 0x000fe80000100a00 */
[----:B0-----:R-:W3:Y:S04]  /*232d0*/  LDL.LU R16, [R1+0x20] ;  /* 0x0000200001107983 */ /* 0x001ee80000300800 */
[----:B------:R-:W3:Y:S04]  /*232e0*/  LDL.LU R17, [R1+0x24] ;  /* 0x0000240001117983 */ /* 0x000ee80000300800 */
[----:B-1----:R-:W4:Y:S04]  /*232f0*/  LDL.LU R18, [R1+0x28] ;  /* 0x0000280001127983 */ /* 0x002f280000300800 */
[----:B------:R-:W4:Y:S04]  /*23300*/  LDL.LU R19, [R1+0x2c] ;  /* 0x00002c0001137983 */ /* 0x000f280000300800 */
[----:B----4-:R-:W-:Y:S04]  /*23310*/  STL.64 [R1+0xa20], R18 ;  /* 0x000a201201007387 */ /* 0x010fe80000100a00 */
[----:B---3--:R0:W-:Y:S04]  /*23320*/  STL.64 [R1+0xa18], R16 ;  /* 0x000a181001007387 */ /* 0x0081e80000100a00 */
[----:B0-----:R-:W3:Y:S04]  /*23330*/  LDL.LU R16, [R1+0x60] ;  /* 0x0000600001107983 */ /* 0x001ee80000300800 */
[----:B------:R-:W3:Y:S04]  /*23340*/  LDL.LU R17, [R1+0x64] ;  /* 0x0000640001117983 */ /* 0x000ee80000300800 */
[----:B------:R-:W4:Y:S04]  /*23350*/  LDL.LU R18, [R1+0x68] ;  /* 0x0000680001127983 */ /* 0x000f280000300800 */
        /* <DEDUP_REMOVED lines=23> */
[----:B------:R-:W3:Y:S04]  /*234d0*/  LDL.LU R18, [R1+0xa8] ;  /* 0x0000a80001127983 */ /* 0x000ee80000300800 */
[----:B------:R-:W3:Y:S04]  /*234e0*/  LDL.LU R19, [R1+0xac] ;  /* 0x0000ac0001137983 */ /* 0x000ee80000300800 */
[----:B--2---:R0:W-:Y:S04]  /*234f0*/  STSM.16.M88.4 [R2], R4 ;  /* 0x0000000402007844 */ /* 0x0041e80000000200 */
[----:B0-----:R-:W2:Y:S04]  /*23500*/  LDL.LU R4, [R1+0x50] ;  /* 0x0000500001047983 */ /* 0x001ea80000300800 */
[----:B------:R-:W2:Y:S04]  /*23510*/  LDL.LU R5, [R1+0x54] ;  /* 0x0000540001057983 */ /* 0x000ea80000300800 */
[----:B------:R-:W2:Y:S04]  /*23520*/  LDL.LU R6, [R1+0x58] ;  /* 0x0000580001067983 */ /* 0x000ea80000300800 */
[----:B------:R-:W2:Y:S04]  /*23530*/  LDL.LU R7, [R1+0x5c] ;  /* 0x00005c0001077983 */ /* 0x000ea80000300800 */
        /* <DEDUP_REMOVED lines=12> */
[----:B------:R-:W4:Y:S04]  /*23600*/  LDL.LU R24, [R1] ;  /* 0x0000000001187983 */ /* 0x000f280000300800 */
[----:B------:R-:W4:Y:S04]  /*23610*/  LDL.LU R25, [R1+0x4] ;  /* 0x0000040001197983 */ /* 0x000f280000300800 */
[----:B------:R-:W4:Y:S04]  /*23620*/  LDL.LU R26, [R1+0x8] ;  /* 0x00000800011a7983 */ /* 0x000f280000300800 */
[----:B------:R-:W4:Y:S04]  /*23630*/  LDL.LU R27, [R1+0xc] ;  /* 0x00000c00011b7983 */ /* 0x000f280000300800 */
[----:B---3--:R-:W-:Y:S01]  /*23640*/  STSM.16.M88.4 [R2+0x200], R16 ;  /* 0x0002001002007844 */ /* 0x008fe20000000200 */
[----:B------:R-:W-:Y:S06]  /*23650*/  BAR.SYNC.DEFER_BLOCKING 0x0 ;  /* 0x0000000000007b1d */ /* 0x000fec0000010000 */
[----:B------:R-:W0:Y:S04]  /*23660*/  LDS.128 R16, [R0] ;  /* 0x0000000000107984 */ /* 0x000e280000000c00 */
[----:B0-----:R-:W-:Y:S04]  /*23670*/  STL.64 [R1+0xa0], R16 ;  /* 0x0000a01001007387 */ /* 0x001fe80000100a00 */
[----:B------:R-:W-:Y:S04]  /*23680*/  STL.64 [R1+0xa8], R18 ;  /* 0x0000a81201007387 */ /* 0x000fe80000100a00 */
[----:B------:R-:W0:Y:S04]  /*23690*/  LDS.128 R16, [R0+0x400] ;  /* 0x0004000000107984 */ /* 0x000e280000000c00 */
[----:B0-----:R-:W-:Y:S04]  /*236a0*/  STL.64 [R1+0xb0], R16 ;  /* 0x0000b01001007387 */ /* 0x001fe80000100a00 */
[----:B------:R0:W-:Y:S04]  /*236b0*/  STL.64 [R1+0xb8], R18 ;  /* 0x0000b81201007387 */ /* 0x0001e80000100a00 */
[----:B0-----:R-:W3:Y:S04]  /*236c0*/  LDL.LU.64 R18, [R1+0xa60] ;  /* 0x000a600001127983 */ /* 0x001ee80000300a00 */
[----:B------:R-:W3:Y:S01]  /*236d0*/  LDL.LU.64 R16, [R1+0xa58] ;  /* 0x000a580001107983 */ /* 0x000ee20000300a00 */
[----:B------:R-:W-:Y:S06]  /*236e0*/  BAR.SYNC.DEFER_BLOCKING 0x0 ;  /* 0x0000000000007b1d */ /* 0x000fec0000010000 */
[----:B---3--:R0:W-:Y:S04]  /*236f0*/  STSM.16.M88.4 [R2], R16 ;  /* 0x0000001002007844 */ /* 0x0081e80000000200 */
[----:B0-----:R-:W3:Y:S04]  /*23700*/  LDL.LU.64 R18, [R1+0xa50] ;  /* 0x000a500001127983 */ /* 0x001ee80000300a00 */
[----:B------:R-:W3:Y:S04]  /*23710*/  LDL.LU.64 R16, [R1+0xa48] ;  /* 0x000a480001107983 */ /* 0x000ee80000300a00 */
        /* <DEDUP_REMOVED lines=19> */
[----:B------:R-:W0:Y:S01]  /*23850*/  LDS.128 R16, [R0+0x400] ;  /* 0x0004000000107984 */ /* 0x000e220000000c00 */
[----:B------:R-:W-:Y:S06]  /*23860*/  BAR.SYNC.DEFER_BLOCKING 0x0 ;  /* 0x0000000000007b1d */ /* 0x000fec0000010000 */
[----:B0-----:R-:W-:Y:S04]  /*23870*/  STL.64 [R1+0x70], R16 ;  /* 0x0000701001007387 */ /* 0x001fe80000100a00 */
[----:B------:R0:W-:Y:S04]  /*23880*/  STL.64 [R1+0x78], R18 ;  /* 0x0000781201007387 */ /* 0x0001e80000100a00 */
[----:B0-----:R-:W3:Y:S04]  /*23890*/  LDL.LU.64 R18, [R1+0xa20] ;  /* 0x000a200001127983 */ /* 0x001ee80000300a00 */
[----:B------:R-:W3:Y:S04]  /*238a0*/  LDL.LU.64 R16, [R1+0xa18] ;  /* 0x000a180001107983 */ /* 0x000ee80000300a00 */
[----:B--2---:R0:W-:Y:S04]  /*238b0*/  STSM.16.M88.4 [R2], R4 ;  /* 0x0000000402007844 */ /* 0x0041e80000000200 */
[----:B----4-:R-:W-:Y:S01]  /*238c0*/  STSM.16.M88.4 [R2+0x200], R8 ;  /* 0x0002000802007844 */ /* 0x010fe20000000200 */
        /* <DEDUP_REMOVED lines=9> */
[----:B0-----:R-:W-:Y:S04]  /*23960*/  STL.64 [R1+0x50], R8 ;  /* 0x0000500801007387 */ /* 0x001fe80000100a00 */
[----:B------:R0:W-:Y:S04]  /*23970*/  STL.64 [R1+0x58], R10 ;  /* 0x0000580a01007387 */ /* 0x0001e80000100a00 */
[----:B0-----:R-:W4:Y:S04]  /*23980*/  LDL.LU.64 R10, [R1+0xa00] ;  /* 0x000a0000010a7983 */ /* 0x001f280000300a00 */
[----:B------:R-:W4:Y:S04]  /*23990*/  LDL.LU.64 R8, [R1+0x9f8] ;  /* 0x0009f80001087983 */ /* 0x000f280000300a00 */
[----:B------:R-:W4:Y:S04]  /*239a0*/  LDL.LU.64 R14, [R1+0x9f0] ;  /* 0x0009f000010e7983 */ /* 0x000f280000300a00 */
[----:B------:R-:W4:Y:S04]  /*239b0*/  LDL.LU.64 R12, [R1+0x9e8] ;  /* 0x0009e800010c7983 */ /* 0x000f280000300a00 */
[----:B---3--:R-:W-:Y:S01]  /*239c0*/  STSM.16.M88.4 [R2+0x200], R16 ;  /* 0x0002001002007844 */ /* 0x008fe20000000200 */
[----:B------:R-:W-:Y:S06]  /*239d0*/  BAR.SYNC.DEFER_BLOCKING 0x0 ;  /* 0x0000000000007b1d */ /* 0x000fec0000010000 */
        /* <DEDUP_REMOVED lines=8> */
[----:B0-----:R-:W-:Y:S04]  /*23a60*/  STL.64 [R1+0x30], R16 ;  /* 0x0000301001007387 */ /* 0x001fe80000100a00 */
[----:B------:R0:W-:Y:S04]  /*23a70*/  STL.64 [R1+0x38], R18 ;  /* 0x0000381201007387 */ /* 0x0001e80000100a00 */
[----:B------:R-:W1:Y:S04]  /*23a80*/  LDS.128 R24, [R0] ;  /* 0x0000000000187984 */ /* 0x000e680000000c00 */
[----:B0-----:R-:W3:Y:S04]  /*23a90*/  LDL.LU.64 R18, [R1+0x9e0] ;  /* 0x0009e00001127983 */ /* 0x001ee80000300a00 */
[----:B------:R-:W3:Y:S04]  /*23aa0*/  LDL.LU.64 R16, [R1+0x9d8] ;  /* 0x0009d80001107983 */ /* 0x000ee80000300a00 */
[----:B------:R-:W3:Y:S04]  /*23ab0*/  LDL.LU.64 R22, [R1+0x9d0] ;  /* 0x0009d00001167983 */ /* 0x000ee80000300a00 */
[----:B------:R-:W3:Y:S04]  /*23ac0*/  LDL.LU.64 R20, [R1+0x9c8] ;  /* 0x0009c80001147983 */ /* 0x000ee80000300a00 */
[----:B-1----:R-:W-:Y:S04]  /*23ad0*/  STL.64 [R1], R24 ;  /* 0x0000001801007387 */ /* 0x002fe80000100a00 */
[----:B------:R-:W-:Y:S04]  /*23ae0*/  STL.64 [R1+0x8], R26 ;  /* 0x0000081a01007387 */ /* 0x000fe80000100a00 */
[----:B------:R-:W0:Y:S01]  /*23af0*/  LDS.128 R24, [R0+0x400] ;  /* 0x0004000000187984 */ /* 0x000e220000000c00 */
[----:B------:R-:W-:Y:S06]  /*23b00*/  BAR.SYNC.DEFER_BLOCKING 0x0 ;  /* 0x0000000000007b1d */ /* 0x000fec0000010000 */
[----:B0-----:R-:W-:Y:S04]  /*23b10*/  STL.64 [R1+0x10], R24 ;  /* 0x0000101801007387 */ /* 0x001fe80000100a00 */
[----:B------:R0:W-:Y:S04]  /*23b20*/  STL.64 [R1+0x18], R26 ;  /* 0x0000181a01007387 */ /* 0x0001e80000100a00 */
[----:B0-----:R-:W3:Y:S04]  /*23b30*/  LDL.LU.64 R26, [R1+0x9c0] ;  /* 0x0009c000011a7983 */ /* 0x001ee80000300a00 */
[----:B------:R-:W3:Y:S04]  /*23b40*/  LDL.LU.64 R24, [R1+0x9b8] ;  /* 0x0009b80001187983 */ /* 0x000ee80000300a00 */
[----:B--2---:R-:W-:Y:S04]  /*23b50*/  STSM.16.M88.4 [R2], R4 ;  /* 0x0000000402007844 */ /* 0x004fe80000000200 */
[----:B----4-:R-:W-:Y:S01]  /*23b60*/  STSM.16.M88.4 [R2+0x200], R8 ;  /* 0x0002000802007844 */ /* 0x010fe20000000200 */
[----:B------:R-:W-:Y:S06]  /*23b70*/  BAR.SYNC.DEFER_BLOCKING 0x0 ;  /* 0x0000000000007b1d */ /* 0x000fec0000010000 */
[----:B------:R-:W0:Y:S04]  /*23b80*/  LDS.128 R8, [R0] ;  /* 0x0000000000087984 */ /* 0x000e280000000c00 */
[----:B------:R-:W1:Y:S01]  /*23b90*/  LDS.128 R4, [R0+0x400] ;  /* 0x0004000000047984 */ /* 0x000e620000000c00 */
[----:B------:R-:W-:Y:S06]  /*23ba0*/  BAR.SYNC.DEFER_BLOCKING 0x0 ;  /* 0x0000000000007b1d */ /* 0x000fec0000010000 */
[----:B------:R2:W-:Y:S04]  /*23bb0*/  STSM.16.M88.4 [R2], R12 ;  /* 0x0000000c02007844 */ /* 0x0005e80000000200 */
[----:B0-----:R-:W-:Y:S04]  /*23bc0*/  STL.64 [R1+0x180], R8 ;  /* 0x0001800801007387 */ /* 0x001fe80000100a00 */
[----:B------:R-:W-:Y:S04]  /*23bd0*/  STL.64 [R1+0x188], R10 ;  /* 0x0001880a01007387 */ /* 0x000fe80000100a00 */
[----:B-1----:R-:W-:Y:S04]  /*23be0*/  STL.64 [R1+0x190], R4 ;  /* 0x0001900401007387 */ /* 0x002fe80000100a00 */
[----:B------:R-:W-:Y:S01]  /*23bf0*/  STL.64 [R1+0x198], R6 ;  /* 0x0001980601007387 */ /* 0x000fe20000100a00 */
[----:B------:R-:W-:Y:S01]  /*23c00*/  ISETP.LT.AND P3, PT, R3, UR6, !P0 ;  /* 0x0000000603007c0c */ /* 0x000fe2000c761270 */
[----:B------:R-:W-:-:S02]  /*23c10*/  ULDC UR6, c[0x0][0x248] ;  /* 0x0000920000067ab9 */ /* 0x000fc40000000800 */
[----:B--2---:R-:W2:Y:S04]  /*23c20*/  LDL.LU R12, [R1+0x1c0] ;  /* 0x0001c000010c7983 */ /* 0x004ea80000300800 */
[----:B------:R-:W2:Y:S04]  /*23c30*/  LDL.LU R13, [R1+0x1c4] ;  /* 0x0001c400010d7983 */ /* 0x000ea80000300800 */
[----:B------:R-:W2:Y:S04]  /*23c40*/  LDL.LU R14, [R1+0x1c8] ;  /* 0x0001c800010e7983 */ /* 0x000ea80000300800 */
[----:B------:R-:W2:Y:S04]  /*23c50*/  LDL.LU R15, [R1+0x1cc] ;  /* 0x0001cc00010f7983 */ /* 0x000ea80000300800 */
[----:B------:R-:W4:Y:S04]  /*23c60*/  LDL.LU R3, [R1+0x984] ;  /* 0x0009840001037983 */ /* 0x000f280000300800 */
[----:B---3--:R0:W-:Y:S01]  /*23c70*/  STSM.16.M88.4 [R2+0x200], R16 ;  /* 0x0002001002007844 */ /* 0x0081e20000000200 */
[----:B------:R-:W-:Y:S06]  /*23c80*/  BAR.SYNC.DEFER_BLOCKING 0x0 ;  /* 0x0000000000007b1d */ /* 0x000fec0000010000 */
[----:B0-----:R-:W3:Y:S04]  /*23c90*/  LDL.LU R16, [R1+0x170] ;  /* 0x0001700001107983 */ /* 0x001ee80000300800 */
[----:B------:R-:W3:Y:S04]  /*23ca0*/  LDL.LU R17, [R1+0x174] ;  /* 0x0001740001117983 */ /* 0x000ee80000300800 */
[----:B------:R-:W3:Y:S04]  /*23cb0*/  LDL.LU R18, [R1+0x178] ;  /* 0x0001780001127983 */ /* 0x000ee80000300800 */
[----:B------:R-:W0:Y:S04]  /*23cc0*/  LDS.128 R4, [R0+0x400] ;  /* 0x0004000000047984 */ /* 0x000e280000000c00 */
[----:B------:R-:W1:Y:S01]  /*23cd0*/  LDS.128 R8, [R0] ;  /* 0x0000000000087984 */ /* 0x000e620000000c00 */
[----:B------:R-:W-:Y:S06]  /*23ce0*/  BAR.SYNC.DEFER_BLOCKING 0x0 ;  /* 0x0000000000007b1d */ /* 0x000fec0000010000 */
[----:B------:R-:W3:Y:S04]  /*23cf0*/  LDL.LU R19, [R1+0x17c] ;  /* 0x00017c0001137983 */ /* 0x000ee80000300800 */
[----:B------:R-:W-:Y:S01]  /*23d00*/  STSM.16.M88.4 [R2], R20 ;  /* 0x0000001402007844 */ /* 0x000fe20000000200 */
[----:B0-----:R-:W-:-:S03]  /*23d10*/  IMAD.MOV.U32 R28, RZ, RZ, R6 ;  /* 0x000000ffff1c7224 */ /* 0x001fc600078e0006 */
[----:B------:R-:W-:Y:S04]  /*23d20*/  STL.64 [R1+0x1b0], R4 ;  /* 0x0001b00401007387 */ /* 0x000fe80000100a00 */
[----:B-1----:R-:W-:Y:S04]  /*23d30*/  STL.64 [R1+0x1a0], R8 ;  /* 0x0001a00801007387 */ /* 0x002fe80000100a00 */
[----:B------:R-:W-:Y:S04]  /*23d40*/  STL.64 [R1+0x1a8], R10 ;  /* 0x0001a80a01007387 */ /* 0x000fe80000100a00 */
[----:B------:R-:W-:Y:S04]  /*23d50*/  STL [R1+0x1bc], R7 ;  /* 0x0001bc0701007387 */ /* 0x000fe80000100800 */
[----:B------:R-:W-:Y:S04]  /*23d60*/  STL [R1+0x994], R28 ;  /* 0x0009941c01007387 */ /* 0x000fe80000100800 */
[----:B------:R-:W-:Y:S04]  /*23d70*/  STL [R1+0x9a4], R27 ;  /* 0x0009a41b01007387 */ /* 0x000fe80000100800 */
[----:B------:R0:W-:Y:S01]  /*23d80*/  STSM.16.M88.4 [R2+0x200], R24 ;  /* 0x0002001802007844 */ /* 0x0001e20000000200 */
[----:B------:R-:W-:Y:S06]  /*23d90*/  BAR.SYNC.DEFER_BLOCKING 0x0 ;  /* 0x0000000000007b1d */ /* 0x000fec0000010000 */
[----:B0-----:R-:W2:Y:S04]  /*23da0*/  LDL.LU R24, [R1+0x560] ;  /* 0x0005600001187983 */ /* 0x001ea80000300800 */
[----:B------:R-:W2:Y:S04]  /*23db0*/  LDL.LU R25, [R1+0x564] ;  /* 0x0005640001197983 */ /* 0x000ea80000300800 */
[----:B------:R-:W4:Y:S04]  /*23dc0*/  LDL.LU R26, [R1+0x568] ;  /* 0x00056800011a7983 */ /* 0x000f280000300800 */
[----:B------:R-:W4:Y:S04]  /*23dd0*/  LDL.LU R27, [R1+0x56c] ;  /* 0x00056c00011b7983 */ /* 0x000f280000300800 */
[----:B------:R-:W0:Y:S04]  /*23de0*/  LDS.128 R4, [R0] ;  /* 0x0000000000047984 */ /* 0x000e280000000c00 */
[----:B------:R-:W1:Y:S01]  /*23df0*/  LDS.128 R8, [R0+0x400] ;  /* 0x0004000000087984 */ /* 0x000e620000000c00 */
[----:B------:R-:W-:Y:S06]  /*23e00*/  BAR.SYNC.DEFER_BLOCKING 0x0 ;  /* 0x0000000000007b1d */ /* 0x000fec0000010000 */
[----:B----4-:R-:W-:Y:S04]  /*23e10*/  STL.64 [R1+0x9b0], R26 ;  /* 0x0009b01a01007387 */ /* 0x010fe80000100a00 */
[----:B--2---:R2:W-:Y:S04]  /*23e20*/  STL.64 [R1+0x9a8], R24 ;  /* 0x0009a81801007387 */ /* 0x0045e80000100a00 */
[----:B--2---:R-:W2:Y:S04]  /*23e30*/  LDL.LU R24, [R1+0x1d0] ;  /* 0x0001d00001187983 */ /* 0x004ea80000300800 */
[----:B------:R-:W2:Y:S04]  /*23e40*/  LDL.LU R25, [R1+0x1d4] ;  /* 0x0001d40001197983 */ /* 0x000ea80000300800 */
[----:B------:R-:W2:Y:S04]  /*23e50*/  LDL.LU R26, [R1+0x1d8] ;  /* 0x0001d800011a7983 */ /* 0x000ea80000300800 */
[----:B------:R-:W2:Y:S04]  /*23e60*/  LDL.LU R27, [R1+0x1dc] ;  /* 0x0001dc00011b7983 */ /* 0x000ea80000300800 */
[----:B---3--:R-:W-:Y:S04]  /*23e70*/  STSM.16.M88.4 [R2], R16 ;  /* 0x0000001002007844 */ /* 0x008fe80000000200 */
[----:B------:R-:W-:Y:S01]  /*23e80*/  STSM.16.M88.4 [R2+0x200], R12 ;  /* 0x0002000c02007844 */ /* 0x000fe20000000200 */
[----:B------:R-:W-:Y:S06]  /*23e90*/  BAR.SYNC.DEFER_BLOCKING 0x0 ;  /* 0x0000000000007b1d */ /* 0x000fec0000010000 */
[----:B------:R-:W3:Y:S04]  /*23ea0*/  LDS.128 R12, [R0] ;  /* 0x00000000000c7984 */ /* 0x000ee80000000c00 */
[----:B------:R-:W4:Y:S01]  /*23eb0*/  LDS.128 R16, [R0+0x400] ;  /* 0x0004000000107984 */ /* 0x000f220000000c00 */
[----:B------:R-:W-:Y:S06]  /*23ec0*/  BAR.SYNC.DEFER_BLOCKING 0x0 ;  /* 0x0000000000007b1d */ /* 0x000fec0000010000 */
[----:B0-----:R-:W-:Y:S04]  /*23ed0*/  STL [R1+0x9a0], R5 ;  /* 0x0009a00501007387 */ /* 0x001fe80000100800 */
[----:B------:R-:W-:Y:S04]  /*23ee0*/  STL [R1+0x99c], R6 ;  /* 0x00099c0601007387 */ /* 0x000fe80000100800 */
[----:B------:R0:W-:Y:S04]  /*23ef0*/  STL [R1+0x998], R7 ;  /* 0x0009980701007387 */ /* 0x0001e80000100800 */
[----:B0-----:R-:W3:Y:S04]  /*23f00*/  LDL.LU R7, [R1+0x140] ;  /* 0x0001400001077983 */ /* 0x001ee80000300800 */
[----:B------:R-:W4:Y:S04]  /*23f10*/  LDL.LU R6, [R1+0x144] ;  /* 0x0001440001067983 */ /* 0x000f280000300800 */
[----:B--2---:R0:W-:Y:S04]  /*23f20*/  STSM.16.M88.4 [R2], R24 ;  /* 0x0000001802007844 */ /* 0x0041e80000000200 */
[----:B0-----:R-:W2:Y:S04]  /*23f30*/  LDL.LU.64 R26, [R1+0x9b0] ;  /* 0x0009b000011a7983 */ /* 0x001ea80000300a00 */
[----:B------:R-:W2:Y:S01]  /*23f40*/  LDL.LU.64 R24, [R1+0x9a8] ;  /* 0x0009a80001187983 */ /* 0x000ea20000300a00 */
[----:B------:R-:W-:Y:S01]  /*23f50*/  IMAD R3, R3, UR4, RZ ;  /* 0x0000000403037c24 */ /* 0x000fe2000f8e02ff */
[----:B------:R-:W-:Y:S01]  /*23f60*/  ULDC.64 UR4, c[0x0][0x220] ;  /* 0x0000880000047ab9 */ /* 0x000fe20000000a00 */
[C---:B------:R-:W-:Y:S01]  /*23f70*/  IMAD R23, R29.reuse, UR6, RZ ;  /* 0x000000061d177c24 */ /* 0x040fe2000f8e02ff */
[----:B------:R-:W-:Y:S01]  /*23f80*/  ISETP.LT.AND P4, PT, R29, UR7, !P0 ;  /* 0x000000071d007c0c */ /* 0x000fe2000c781270 */
[----:B------:R-:W-:Y:S01]  /*23f90*/  ULDC UR6, c[0x0][0x248] ;  /* 0x0000920000067ab9 */ /* 0x000fe20000000800 */
[----:B------:R-:W-:Y:S01]  /*23fa0*/  LEA R20, P6, R3, UR4, 0x1 ;  /* 0x0000000403147c11 */ /* 0x000fe2000f8c08ff */
[----:B------:R-:W-:Y:S01]  /*23fb0*/  ULDC UR4, c[0x0][0x248] ;  /* 0x0000920000047ab9 */ /* 0x000fe20000000800 */
[----:B------:R-:W-:Y:S01]  /*23fc0*/  ULDC UR7, c[0x0][0x22c] ;  /* 0x00008b0000077ab9 */ /* 0x000fe20000000800 */
[----:B------:R-:W-:Y:S01]  /*23fd0*/  VIADD R21, R23, UR4 ;  /* 0x0000000417157c36 */ /* 0x000fe20008000000 */
[----:B------:R-:W-:Y:S01]  /*23fe0*/  LEA.HI.X.SX32 R3, R3, UR5, 0x1, P6 ;  /* 0x0000000503037c11 */ /* 0x000fe2000b0f0eff */
[----:B------:R-:W-:Y:S01]  /*23ff0*/  ULDC UR4, c[0x0][0x248] ;  /* 0x0000920000047ab9 */ /* 0x000fe20000000800 */
[----:B------:R-:W-:Y:S01]  /*24000*/  LEA R22, P6, R23, R20, 0x1 ;  /* 0x0000001417167211 */ /* 0x000fe200078c08ff */
[----:B------:R-:W-:-:S03]  /*24010*/  ULDC UR5, c[0x0][0x22c] ;  /* 0x00008b0000057ab9 */ /* 0x000fc60000000800 */
[-C--:B------:R-:W-:Y:S01]  /*24020*/  LEA.HI.X.SX32 R23, R23, R3.reuse, 0x1, P6 ;  /* 0x0000000317177211 */ /* 0x080fe200030f0eff */
[----:B--2---:R0:W-:Y:S01]  /*24030*/  STSM.16.M88.4 [R2+0x200], R24 ;  /* 0x0002001802007844 */ /* 0x0041e20000000200 */
[----:B------:R-:W-:Y:S06]  /*24040*/  BAR.SYNC.DEFER_BLOCKING 0x0 ;  /* 0x0000000000007b1d */ /* 0x000fec0000010000 */
[----:B0-----:R-:W2:Y:S04]  /*24050*/  LDL.LU R27, [R1+0x9a4] ;  /* 0x0009a400011b7983 */ /* 0x001ea80000300800 */
[----:B------:R-:W2:Y:S04]  /*24060*/  LDL.LU R5, [R1+0x148] ;  /* 0x0001480001057983 */ /* 0x000ea80000300800 */
[----:B------:R-:W2:Y:S01]  /*24070*/  LDL.LU R28, [R1+0x14c] ;  /* 0x00014c00011c7983 */ /* 0x000ea20000300800 */
[C---:B------:R-:W-:Y:S01]  /*24080*/  LEA R24, P6, R21.reuse, R20, 0x1 ;  /* 0x0000001415187211 */ /* 0x040fe200078c08ff */
[C---:B------:R-:W-:Y:S01]  /*24090*/  VIADD R2, R21.reuse, UR4 ;  /* 0x0000000415027c36 */ /* 0x040fe20008000000 */
[----:B------:R-:W-:Y:S01]  /*240a0*/  ULDC UR4, c[0x0][0x248] ;  /* 0x0000920000047ab9 */ /* 0x000fe20000000800 */
[----:B---3--:R0:W-:Y:S01]  /*240b0*/  @P4 STG.E.U16 desc[UR10][R22.64], R7 ;  /* 0x0000000716004986 */ /* 0x0081e2000c10150a */
[----:B------:R-:W-:-:S02]  /*240c0*/  LEA.HI.X.SX32 R25, R21, R3, 0x1, P6 ;  /* 0x0000000315197211 */ /* 0x000fc400030f0eff */
[----:B------:R-:W-:Y:S01]  /*240d0*/  PRMT R21, R7, 0x7632, R21 ;  /* 0x0000763207157816 */ /* 0x000fe20000000015 */
[----:B------:R-:W-:Y:S01]  /*240e0*/  VIADD R26, R29, 0x5 ;  /* 0x000000051d1a7836 */ /* 0x000fe20000000000 */
[----:B0-----:R-:W-:-:S03]  /*240f0*/  LEA R22, P6, R2, R20, 0x1 ;  /* 0x0000001402167211 */ /* 0x001fc600078c08ff */
[----:B------:R0:W-:Y:S01]  /*24100*/  @P5 STG.E.U16 desc[UR10][R24.64], R21 ;  /* 0x0000001518005986 */ /* 0x0001e2000c10150a */
[C---:B------:R-:W-:Y:S01]  /*24110*/  LEA.HI.X.SX32 R23, R2.reuse, R3, 0x1, P6 ;  /* 0x0000000302177211 */ /* 0x040fe200030f0eff */
[----:B------:R-:W-:Y:S01]  /*24120*/  VIADD R2, R2, UR4 ;  /* 0x0000000402027c36 */ /* 0x000fe20008000000 */
[----:B------:R-:W-:Y:S01]  /*24130*/  ISETP.LT.AND P4, PT, R26, UR5, !P0 ;  /* 0x000000051a007c0c */ /* 0x000fe2000c781270 */
[----:B------:R-:W-:Y:S01]  /*24140*/  ULDC UR5, c[0x0][0x22c] ;  /* 0x00008b0000057ab9 */ /* 0x000fe20000000800 */
[----:B------:R-:W-:Y:S01]  /*24150*/  ULDC UR4, c[0x0][0x248] ;  /* 0x0000920000047ab9 */ /* 0x000fe20000000800 */
[----:B----4-:R3:W-:Y:S01]  /*24160*/  @P2 STG.E.U16 desc[UR10][R22.64], R6 ;  /* 0x0000000616002986 */ /* 0x0107e2000c10150a */
[C---:B0-----:R-:W-:Y:S01]  /*24170*/  VIADD R21, R29.reuse, 0x6 ;  /* 0x000000061d157836 */ /* 0x041fe20000000000 */
[----:B------:R-:W-:Y:S01]  /*24180*/  PRMT R25, R6, 0x7632, R25 ;  /* 0x0000763206197816 */ /* 0x000fe20000000019 */
[----:B------:R-:W-:Y:S01]  /*24190*/  VIADD R24, R29, 0x7 ;  /* 0x000000071d187836 */ /* 0x000fe20000000000 */
[----:B------:R-:W4:Y:S02]  /*241a0*/  LDL.LU R7, [R1+0x164] ;  /* 0x0001640001077983 */ /* 0x000f240000300800 */
[----:B------:R-:W-:-:S02]  /*241b0*/  ISETP.LT.AND P5, PT, R21, UR5, !P0 ;  /* 0x0000000515007c0c */ /* 0x000fc4000c7a1270 */
[CC--:B---3--:R-:W-:Y:S01]  /*241c0*/  LEA R22, P2, R2.reuse, R20.reuse, 0x1 ;  /* 0x0000001402167211 */ /* 0x0c8fe200078408ff */
[C---:B------:R-:W-:Y:S01]  /*241d0*/  VIADD R21, R2.reuse, UR4 ;  /* 0x0000000402157c36 */ /* 0x040fe20008000000 */
[----:B------:R-:W-:Y:S01]  /*241e0*/  ULDC UR5, c[0x0][0x22c] ;  /* 0x00008b0000057ab9 */ /* 0x000fe20000000800 */
[----:B------:R-:W-:Y:S01]  /*241f0*/  ULDC UR4, c[0x0][0x22c] ;  /* 0x00008b0000047ab9 */ /* 0x000fe20000000800 */
[----:B------:R-:W-:Y:S01]  /*24200*/  LEA.HI.X.SX32 R23, R2, R3, 0x1, P2 ;  /* 0x0000000302177211 */ /* 0x000fe200010f0eff */
[----:B------:R-:W-:Y:S01]  /*24210*/  VIADD R2, R29, 0x8 ;  /* 0x000000081d027836 */ /* 0x000fe20000000000 */
[----:B------:R-:W-:Y:S01]  /*24220*/  ISETP.LT.AND P2, PT, R24, UR5, !P0 ;  /* 0x0000000518007c0c */ /* 0x000fe2000c741270 */
[----:B------:R-:W-:Y:S01]  /*24230*/  ULDC UR5, c[0x0][0x22c] ;  /* 0x00008b0000057ab9 */ /* 0x000fe20000000800 */
[----:B------:R-:W-:Y:S01]  /*24240*/  LEA R24, P6, R21, R20, 0x1 ;  /* 0x0000001415187211 */ /* 0x000fe200078c08ff */
[----:B------:R0:W-:Y:S01]  /*24250*/  @P1 STG.E.U16 desc[UR10][R22.64], R25 ;  /* 0x0000001916001986 */ /* 0x0001e2000c10150a */
[----:B------:R-:W-:Y:S01]  /*24260*/  ISETP.LT.AND P1, PT, R2, UR4, !P0 ;  /* 0x0000000402007c0c */ /* 0x000fe2000c721270 */
[----:B------:R-:W-:-:S02]  /*24270*/  ULDC UR4, c[0x0][0x248] ;  /* 0x0000920000047ab9 */ /* 0x000fc40000000800 */
[----:B------:R-:W-:Y:S01]  /*24280*/  VIADD R2, R21, UR4 ;  /* 0x0000000415027c36 */ /* 0x000fe20008000000 */
[----:B------:R-:W-:Y:S01]  /*24290*/  ULDC UR4, c[0x0][0x22c] ;  /* 0x00008b0000047ab9 */ /* 0x000fe20000000800 */
[----:B------:R-:W-:Y:S01]  /*242a0*/  VIADD R26, R29, 0xb ;  /* 0x0000000b1d1a7836 */ /* 0x000fe20000000000 */
[----:B------:R-:W3:Y:S01]  /*242b0*/  LDL.LU R6, [R1+0x168] ;  /* 0x0001680001067983 */ /* 0x000ee20000300800 */
[-C--:B0-----:R-:W-:Y:S01]  /*242c0*/  LEA.HI.X.SX32 R25, R21, R3.reuse, 0x1, P6 ;  /* 0x0000000315197211 */ /* 0x081fe200030f0eff */
[C---:B------:R-:W-:Y:S01]  /*242d0*/  VIADD R23, R29.reuse, 0x9 ;  /* 0x000000091d177836 */ /* 0x040fe20000000000 */
[C---:B------:R-:W-:Y:S01]  /*242e0*/  LEA R22, P6, R2.reuse, R20, 0x1 ;  /* 0x0000001402167211 */ /* 0x040fe200078c08ff */
[----:B------:R-:W-:Y:S02]  /*242f0*/  VIADD R21, R29, 0xa ;  /* 0x0000000a1d157836 */ /* 0x000fe40000000000 */
[----:B--2---:R0:W-:Y:S01]  /*24300*/  @P3 STG.E.U16 desc[UR10][R24.64], R5 ;  /* 0x0000000518003986 */ /* 0x0041e2000c10150a */
[----:B------:R-:W-:Y:S01]  /*24310*/  ISETP.LT.AND P3, PT, R23, UR4, !P0 ;  /* 0x0000000417007c0c */ /* 0x000fe2000c761270 */
[----:B------:R-:W-:Y:S01]  /*24320*/  ULDC UR4, c[0x0][0x248] ;  /* 0x0000920000047ab9 */ /* 0x000fe20000000800 */
[C---:B------:R-:W-:Y:S01]  /*24330*/  LEA.HI.X.SX32 R23, R2.reuse, R3, 0x1, P6 ;  /* 0x0000000302177211 */ /* 0x040fe200030f0eff */
[----:B------:R-:W-:Y:S01]  /*24340*/  VIADD R2, R2, UR4 ;  /* 0x0000000402027c36 */ /* 0x000fe20008000000 */
[----:B------:R-:W-:Y:S01]  /*24350*/  ULDC UR4, c[0x0][0x248] ;  /* 0x0000920000047ab9 */ /* 0x000fe20000000800 */
[----:B0-----:R-:W-:-:S05]  /*24360*/  PRMT R24, R5, 0x7632, R24 ;  /* 0x0000763205187816 */ /* 0x001fca0000000018 */
[----:B------:R0:W-:Y:S01]  /*24370*/  @P4 STG.E.U16 desc[UR10][R22.64], R24 ;  /* 0x0000001816004986 */ /* 0x0001e2000c10150a */
[----:B------:R-:W-:Y:S01]  /*24380*/  ISETP.LT.AND P6, PT, R21, UR5, !P0 ;  /* 0x0000000515007c0c */ /* 0x000fe2000c7c1270 */
[----:B------:R-:W-:Y:S01]  /*24390*/  VIADD R21, R2, UR4 ;  /* 0x0000000402157c36 */ /* 0x000fe20008000000 */
[----:B------:R-:W-:Y:S01]  /*243a0*/  ULDC UR4, c[0x0][0x22c] ;  /* 0x00008b0000047ab9 */ /* 0x000fe20000000800 */
[----:B------:R-:W-:Y:S01]  /*243b0*/  PRMT R27, R28, 0x7632, R27 ;  /* 0x000076321c1b7816 */ /* 0x000fe2000000001b */
[----:B------:R-:W-:Y:S01]  /*243c0*/  ULDC UR5, c[0x0][0x248] ;  /* 0x0000920000057ab9 */ /* 0x000fe20000000800 */
[----:B0-----:R-:W-:-:S04]  /*243d0*/  LEA R22, P4, R2, R20, 0x1 ;  /* 0x0000001402167211 */ /* 0x001fc800078808ff */
[----:B------:R-:W-:-:S05]  /*243e0*/  LEA.HI.X.SX32 R23, R2, R3, 0x1, P4 ;  /* 0x0000000302177211 */ /* 0x000fca00020f0eff */
[----:B------:R0:W-:Y:S01]  /*243f0*/  @P5 STG.E.U16 desc[UR10][R22.64], R28 ;  /* 0x0000001c16005986 */ /* 0x0001e2000c10150a */
[----:B------:R-:W-:Y:S01]  /*24400*/  ISETP.LT.AND P5, PT, R26, UR4, !P0 ;  /* 0x000000041a007c0c */ /* 0x000fe2000c7a1270 */
[C---:B------:R-:W-:Y:S01]  /*24410*/  VIADD R2, R21.reuse, UR5 ;  /* 0x0000000515027c36 */ /* 0x040fe20008000000 */
[CC--:B------:R-:W-:Y:S01]  /*24420*/  LEA R24, P4, R21.reuse, R20.reuse, 0x1 ;  /* 0x0000001415187211 */ /* 0x0c0fe200078808ff */
[----:B------:R-:W-:Y:S01]  /*24430*/  ULDC UR4, c[0x0][0x22c] ;  /* 0x00008b0000047ab9 */ /* 0x000fe20000000800 */
[----:B------:R-:W-:Y:S01]  /*24440*/  ULDC UR5, c[0x0][0x22c] ;  /* 0x00008b0000057ab9 */ /* 0x000fe20000000800 */
[----:B0-----:R-:W2:Y:S04]  /*24450*/  LDL.LU R28, [R1+0x16c] ;  /* 0x00016c00011c7983 */ /* 0x001ea80000300800 */
[----:B------:R-:W2:Y:S04]  /*24460*/  LDL.LU R5, [R1+0x120] ;  /* 0x0001200001057983 */ /* 0x000ea80000300800 */
[----:B------:R-:W3:Y:S01]  /*24470*/  LDL.LU R26, [R1+0x160] ;  /* 0x00016000011a7983 */ /* 0x000ee20000300800 */
[----:B------:R-:W-:Y:S01]  /*24480*/  LEA.HI.X.SX32 R25, R21, R3, 0x1, P4 ;  /* 0x0000000315197211 */ /* 0x000fe200020f0eff */
[----:B------:R-:W-:Y:S01]  /*24490*/  VIADD R21, R29, 0xc ;  /* 0x0000000c1d157836 */ /* 0x000fe20000000000 */
[----:B------:R-:W-:-:S04]  /*244a0*/  LEA R22, P4, R2, R20, 0x1 ;  /* 0x0000001402167211 */ /* 0x000fc800078808ff */
[C---:B------:R-:W-:Y:S02]  /*244b0*/  LEA.HI.X.SX32 R23, R2.reuse, R3, 0x1, P4 ;  /* 0x0000000302177211 */ /* 0x040fe400020f0eff */
[----:B------:R-:W-:Y:S01]  /*244c0*/  ISETP.LT.AND P4, PT, R21, UR4, !P0 ;  /* 0x0000000415007c0c */ /* 0x000fe2000c781270 */
[----:B------:R-:W-:Y:S02]  /*244d0*/  ULDC UR4, c[0x0][0x248] ;  /* 0x0000920000047ab9 */ /* 0x000fe40000000800 */
[----:B------:R-:W-:Y:S01]  /*244e0*/  VIADD R2, R2, UR4 ;  /* 0x0000000402027c36 */ /* 0x000fe20008000000 */
[----:B------:R4:W-:Y:S01]  /*244f0*/  @P2 STG.E.U16 desc[UR10][R24.64], R27 ;  /* 0x0000001b18002986 */ /* 0x0009e2000c10150a */
[----:B------:R-:W-:Y:S01]  /*24500*/  VIADD R21, R29, 0xd ;  /* 0x0000000d1d157836 */ /* 0x000fe20000000000 */
[----:B------:R-:W-:-:S04]  /*24510*/  ULDC UR4, c[0x0][0x22c] ;  /* 0x00008b0000047ab9 */ /* 0x000fc80000000800 */
[----:B------:R-:W-:Y:S01]  /*24520*/  ISETP.LT.AND P2, PT, R21, UR4, !P0 ;  /* 0x0000000415007c0c */ /* 0x000fe2000c741270 */
[----:B------:R-:W-:Y:S01]  /*24530*/  ULDC UR4, c[0x0][0x248] ;  /* 0x0000920000047ab9 */ /* 0x000fe20000000800 */
[----:B------:R-:W-:Y:S01]  /*24540*/  VIADD R21, R29, 0xe ;  /* 0x0000000e1d157836 */ /* 0x000fe20000000000 */
[----:B----4-:R-:W-:Y:S01]  /*24550*/  PRMT R27, R7, 0x7632, R27 ;  /* 0x00007632071b7816 */ /* 0x010fe2000000001b */
[----:B---3--:R0:W-:Y:S01]  /*24560*/  @P1 STG.E.U16 desc[UR10][R22.64], R26 ;  /* 0x0000001a16001986 */ /* 0x0081e2000c10150a */
[----:B------:R-:W-:Y:S02]  /*24570*/  PRMT R24, R26, 0x7632, R24 ;  /* 0x000076321a187816 */ /* 0x000fe40000000018 */
[----:B0-----:R-:W-:-:S04]  /*24580*/  LEA R22, P1, R2, R20, 0x1 ;  /* 0x0000001402167211 */ /* 0x001fc800078208ff */
[C---:B------:R-:W-:Y:S01]  /*24590*/  LEA.HI.X.SX32 R23, R2.reuse, R3, 0x1, P1 ;  /* 0x0000000302177211 */ /* 0x040fe200008f0eff */
[----:B------:R-:W-:Y:S01]  /*245a0*/  VIADD R2, R2, UR4 ;  /* 0x0000000402027c36 */ /* 0x000fe20008000000 */
[----:B------:R-:W-:-:S03]  /*245b0*/  ULDC UR4, c[0x0][0x248] ;  /* 0x0000920000047ab9 */ /* 0x000fc60000000800 */
[----:B------:R0:W-:Y:S01]  /*245c0*/  @P3 STG.E.U16 desc[UR10][R22.64], R24 ;  /* 0x0000001816003986 */ /* 0x0001e2000c10150a */
[----:B------:R-:W-:Y:S02]  /*245d0*/  ISETP.LT.AND P1, PT, R21, UR5, !P0 ;  /* 0x0000000515007c0c */ /* 0x000fe4000c721270 */
[C---:B0-----:R-:W-:Y:S01]  /*245e0*/  LEA R24, P3, R2.reuse, R20, 0x1 ;  /* 0x0000001402187211 */ /* 0x041fe200078608ff */
[C---:B------:R-:W-:Y:S01]  /*245f0*/  VIADD R21, R2.reuse, UR4 ;  /* 0x0000000402157c36 */ /* 0x040fe20008000000 */
[----:B------:R-:W-:Y:S01]  /*24600*/  ULDC UR4, c[0x0][0x248] ;  /* 0x0000920000047ab9 */ /* 0x000fe20000000800 */
[----:B------:R-:W-:Y:S01]  /*24610*/  VIADD R26, R29, 0xf ;  /* 0x0000000f1d1a7836 */ /* 0x000fe20000000000 */
[----:B------:R-:W-:Y:S01]  /*24620*/  LEA.HI.X.SX32 R25, R2, R3, 0x1, P3 ;  /* 0x0000000302197211 */ /* 0x000fe200018f0eff */
[----:B------:R-:W-:-:S04]  /*24630*/  ULDC UR5, c[0x0][0x22c] ;  /* 0x00008b0000057ab9 */ /* 0x000fc80000000800 */
[----:B------:R0:W-:Y:S01]  /*24640*/  @P6 STG.E.U16 desc[UR10][R24.64], R7 ;  /* 0x0000000718006986 */ /* 0x0001e2000c10150a */
[C---:B------:R-:W-:Y:S01]  /*24650*/  VIADD R2, R21.reuse, UR4 ;  /* 0x0000000415027c36 */ /* 0x040fe20008000000 */
[CC--:B------:R-:W-:Y:S01]  /*24660*/  LEA R22, P3, R21.reuse, R20.reuse, 0x1 ;  /* 0x0000001415167211 */ /* 0x0c0fe200078608ff */
[----:B------:R-:W-:Y:S01]  /*24670*/  ULDC UR4, c[0x0][0x248] ;  /* 0x0000920000047ab9 */ /* 0x000fe20000000800 */
[----:B0-----:R-:W3:Y:S02]  /*24680*/  LDL.LU R7, [R1+0x124] ;  /* 0x0001240001077983 */ /* 0x001ee40000300800 */
[CC--:B------:R-:W-:Y:S02]  /*24690*/  LEA R24, P6, R2.reuse, R20.reuse, 0x1 ;  /* 0x0000001402187211 */ /* 0x0c0fe400078c08ff */
[-C--:B------:R-:W-:Y:S01]  /*246a0*/  LEA.HI.X.SX32 R23, R21, R3.reuse, 0x1, P3 ;  /* 0x0000000315177211 */ /* 0x080fe200018f0eff */
[----:B------:R-:W-:Y:S01]  /*246b0*/  VIADD R21, R29, 0x10 ;  /* 0x000000101d157836 */ /* 0x000fe20000000000 */
[CC--:B------:R-:W-:Y:S01]  /*246c0*/  LEA.HI.X.SX32 R25, R2.reuse, R3.reuse, 0x1, P6 ;  /* 0x0000000302197211 */ /* 0x0c0fe200030f0eff */
[----:B------:R-:W-:Y:S01]  /*246d0*/  VIADD R2, R2, UR4 ;  /* 0x0000000402027c36 */ /* 0x000fe20008000000 */
[----:B------:R-:W-:Y:S01]  /*246e0*/  ISETP.LT.AND P3, PT, R26, UR5, !P0 ;  /* 0x000000051a007c0c */ /* 0x000fe2000c761270 */
[----:B------:R0:W-:Y:S01]  /*246f0*/  @P5 STG.E.U16 desc[UR10][R22.64], R27 ;  /* 0x0000001b16005986 */ /* 0x0001e2000c10150a */
[----:B------:R-:W-:Y:S01]  /*24700*/  ULDC UR5, c[0x0][0x22c] ;  /* 0x00008b0000057ab9 */ /* 0x000fe20000000800 */
[----:B------:R-:W-:Y:S01]  /*24710*/  ULDC UR4, c[0x0][0x248] ;  /* 0x0000920000047ab9 */ /* 0x000fe20000000800 */
[----:B------:R-:W-:Y:S01]  /*24720*/  ISETP.LT.AND P6, PT, R21, UR5, !P0 ;  /* 0x0000000515007c0c */ /* 0x000fe2000c7c1270 */
[----:B------:R4:W-:Y:S01]  /*24730*/  @P4 STG.E.U16 desc[UR10][R24.64], R6 ;  /* 0x0000000618004986 */ /* 0x0009e2000c10150a */
[----:B------:R-:W-:Y:S01]  /*24740*/  VIADD R21, R2, UR4 ;  /* 0x0000000402157c36 */ /* 0x000fe20008000000 */
[----:B------:R-:W-:Y:S01]  /*24750*/  ULDC UR5, c[0x0][0x22c] ;  /* 0x00008b0000057ab9 */ /* 0x000fe20000000800 */
[----:B------:R-:W-:Y:S01]  /*24760*/  ULDC UR4, c[0x0][0x22c] ;  /* 0x00008b0000047ab9 */ /* 0x000fe20000000800 */
[----:B0-----:R-:W-:Y:S01]  /*24770*/  PRMT R23, R6, 0x7632, R23 ;  /* 0x0000763206177816 */ /* 0x001fe20000000017 */
[C---:B------:R-:W-:Y:S01]  /*24780*/  VIADD R22, R29.reuse, 0x11 ;  /* 0x000000111d167836 */ /* 0x040fe20000000000 */
[-C--:B----4-:R-:W-:Y:S01]  /*24790*/  LEA R24, P4, R2, R20.reuse, 0x1 ;  /* 0x0000001402187211 */ /* 0x090fe200078808ff */
[----:B------:R-:W4:Y:S03]  /*247a0*/  LDL.LU R6, [R1+0x128] ;  /* 0x0001280001067983 */ /* 0x000f260000300800 */
[----:B------:R-:W-:Y:S01]  /*247b0*/  ISETP.LT.AND P5, PT, R22, UR5, !P0 ;  /* 0x0000000516007c0c */ /* 0x000fe2000c7a1270 */
[----:B------:R-:W-:Y:S01]  /*247c0*/  ULDC UR5, c[0x0][0x22c] ;  /* 0x00008b0000057ab9 */ /* 0x000fe20000000800 */
[----:B------:R-:W-:Y:S01]  /*247d0*/  LEA.HI.X.SX32 R25, R2, R3, 0x1, P4 ;  /* 0x0000000302197211 */ /* 0x000fe200020f0eff */
[----:B------:R-:W-:Y:S01]  /*247e0*/  VIADD R2, R29, 0x12 ;  /* 0x000000121d027836 */ /* 0x000fe20000000000 */
[----:B------:R-:W-:-:S03]  /*247f0*/  LEA R22, P4, R21, R20, 0x1 ;  /* 0x0000001415167211 */ /* 0x000fc600078808ff */
[----:B------:R0:W-:Y:S01]  /*24800*/  @P2 STG.E.U16 desc[UR10][R24.64], R23 ;  /* 0x0000001718002986 */ /* 0x0001e2000c10150a */
[----:B------:R-:W-:Y:S01]  /*24810*/  ISETP.LT.AND P2, PT, R2, UR4, !P0 ;  /* 0x0000000402007c0c */ /* 0x000fe2000c741270 */
[----:B------:R-:W-:Y:S02]  /*24820*/  ULDC UR4, c[0x0][0x248] ;  /* 0x0000920000047ab9 */ /* 0x000fe40000000800 */
[C---:B------:R-:W-:Y:S01]  /*24830*/  VIADD R2, R21.reuse, UR4 ;  /* 0x0000000415027c36 */ /* 0x040fe20008000000 */
[----:B------:R-:W-:Y:S01]  /*24840*/  ULDC UR4, c[0x0][0x22c] ;  /* 0x00008b0000047ab9 */ /* 0x000fe20000000800 */
[----:B0-----:R-:W-:Y:S01]  /*24850*/  LEA.HI.X.SX32 R23, R21, R3, 0x1, P4 ;  /* 0x0000000315177211 */ /* 0x001fe200020f0eff */
[----:B------:R-:W-:-:S04]  /*24860*/  VIADD R24, R29, 0x13 ;  /* 0x000000131d187836 */ /* 0x000fc80000000000 */
[----:B--2---:R0:W-:Y:S01]  /*24870*/  @P1 STG.E.U16 desc[UR10][R22.64], R28 ;  /* 0x0000001c16001986 */ /* 0x0041e2000c10150a */
[----:B------:R-:W-:Y:S01]  /*24880*/  ISETP.LT.AND P1, PT, R24, UR4, !P0 ;  /* 0x0000000418007c0c */ /* 0x000fe2000c721270 */
[----:B------:R-:W-:Y:S01]  /*24890*/  ULDC UR4, c[0x0][0x248] ;  /* 0x0000920000047ab9 */ /* 0x000fe20000000800 */
[----:B------:R-:W-:Y:S02]  /*248a0*/  PRMT R24, R28, 0x7632, R24 ;  /* 0x000076321c187816 */ /* 0x000fe40000000018 */
[----:B0-----:R-:W2:Y:S01]  /*248b0*/  LDL.LU R28, [R1+0x12c] ;  /* 0x00012c00011c7983 */ /* 0x001ea20000300800 */
[----:B------:R-:W-:Y:S01]  /*248c0*/  LEA R22, P4, R2, R20, 0x1 ;  /* 0x0000001402167211 */ /* 0x000fe200078808ff */
[----:B------:R-:W-:-:S03]  /*248d0*/  VIADD R21, R29, 0x14 ;  /* 0x000000141d157836 */ /* 0x000fc60000000000 */
[C---:B------:R-:W-:Y:S01]  /*248e0*/  LEA.HI.X.SX32 R23, R2.reuse, R3, 0x1, P4 ;  /* 0x0000000302177211 */ /* 0x040fe200020f0eff */
[----:B------:R-:W-:Y:S01]  /*248f0*/  VIADD R2, R2, UR4 ;  /* 0x0000000402027c36 */ /* 0x000fe20008000000 */
[----:B------:R-:W-:Y:S01]  /*24900*/  ULDC UR4, c[0x0][0x248] ;  /* 0x0000920000047ab9 */ /* 0x000fe20000000800 */
[----:B------:R-:W-:Y:S01]  /*24910*/  ISETP.LT.AND P4, PT, R21, UR5, !P0 ;  /* 0x0000000515007c0c */ /* 0x000fe2000c781270 */
[----:B------:R-:W-:Y:S01]  /*24920*/  VIADD R26, R29, 0x15 ;  /* 0x000000151d1a7836 */ /* 0x000fe20000000000 */
[----:B------:R0:W-:Y:S01]  /*24930*/  @P3 STG.E.U16 desc[UR10][R22.64], R24 ;  /* 0x0000001816003986 */ /* 0x0001e2000c10150a */
[C---:B------:R-:W-:Y:S01]  /*24940*/  VIADD R21, R2.reuse, UR4 ;  /* 0x0000000402157c36 */ /* 0x040fe20008000000 */
[----:B------:R-:W-:Y:S01]  /*24950*/  ULDC UR4, c[0x0][0x248] ;  /* 0x0000920000047ab9 */ /* 0x000fe20000000800 */
[----:B------:R-:W-:Y:S01]  /*24960*/  PRMT R27, R5, 0x7632, R27 ;  /* 0x00007632051b7816 */ /* 0x000fe2000000001b */
[----:B------:R-:W-:Y:S01]  /*24970*/  ULDC UR5, c[0x0][0x22c] ;  /* 0x00008b0000057ab9 */ /* 0x000fe20000000800 */
[----:B0-----:R-:W-:-:S04]  /*24980*/  LEA R24, P3, R2, R20, 0x1 ;  /* 0x0000001402187211 */ /* 0x001fc800078608ff */
[-C--:B------:R-:W-:Y:S01]  /*24990*/  LEA.HI.X.SX32 R25, R2, R3.reuse, 0x1, P3 ;  /* 0x0000000302197211 */ /* 0x080fe200018f0eff */
[C---:B------:R-:W-:Y:S01]  /*249a0*/  VIADD R2, R21.reuse, UR4 ;  /* 0x0000000415027c36 */ /* 0x040fe20008000000 */
[C---:B------:R-:W-:Y:S01]  /*249b0*/  LEA R22, P3, R21.reuse, R20, 0x1 ;  /* 0x0000001415167211 */ /* 0x040fe200078608ff */
[----:B------:R-:W-:Y:S02]  /*249c0*/  ULDC UR4, c[0x0][0x248] ;  /* 0x0000920000047ab9 */ /* 0x000fe40000000800 */
[----:B------:R0:W-:Y:S01]  /*249d0*/  @P6 STG.E.U16 desc[UR10][R24.64], R5 ;  /* 0x0000000518006986 */ /* 0x0001e2000c10150a */
[----:B------:R-:W-:Y:S01]  /*249e0*/  LEA.HI.X.SX32 R23, R21, R3, 0x1, P3 ;  /* 0x0000000315177211 */ /* 0x000fe200018f0eff */
[----:B------:R-:W-:Y:S01]  /*249f0*/  VIADD R21, R29, 0x16 ;  /* 0x000000161d157836 */ /* 0x000fe20000000000 */
[----:B------:R-:W-:Y:S01]  /*24a00*/  ISETP.LT.AND P3, PT, R26, UR5, !P0 ;  /* 0x000000051a007c0c */ /* 0x000fe2000c761270 */
[----:B------:R-:W-:Y:S02]  /*24a10*/  ULDC UR5, c[0x0][0x22c] ;  /* 0x00008b0000057ab9 */ /* 0x000fe40000000800 */
[----:B------:R1:W-:Y:S01]  /*24a20*/  @P5 STG.E.U16 desc[UR10][R22.64], R27 ;  /* 0x0000001b16005986 */ /* 0x0003e2000c10150a */
[----:B------:R-:W-:-:S02]  /*24a30*/  ISETP.LT.AND P5, PT, R21, UR5, !P0 ;  /* 0x0000000515007c0c */ /* 0x000fc4000c7a1270 */
[CC--:B0-----:R-:W-:Y:S01]  /*24a40*/  LEA R24, P6, R2.reuse, R20.reuse, 0x1 ;  /* 0x0000001402187211 */ /* 0x0c1fe200078c08ff */
[C---:B------:R-:W-:Y:S01]  /*24a50*/  VIADD R21, R2.reuse, UR4 ;  /* 0x0000000402157c36 */ /* 0x040fe20008000000 */
[----:B------:R-:W-:Y:S01]  /*24a60*/  ULDC UR4, c[0x0][0x248] ;  /* 0x0000920000047ab9 */ /* 0x000fe20000000800 */
[----:B------:R-:W-:Y:S01]  /*24a70*/  ULDC UR5, c[0x0][0x22c] ;  /* 0x00008b0000057ab9 */ /* 0x000fe20000000800 */
[----:B------:R-:W-:Y:S01]  /*24a80*/  LEA.HI.X.SX32 R25, R2, R3, 0x1, P6 ;  /* 0x0000000302197211 */ /* 0x000fe200030f0eff */
[----:B------:R-:W-:Y:S01]  /*24a90*/  VIADD R2, R21, UR4 ;  /* 0x0000000415027c36 */ /* 0x000fe20008000000 */
[----:B------:R-:W-:Y:S01]  /*24aa0*/  ULDC UR4, c[0x0][0x22c] ;  /* 0x00008b0000047ab9 */ /* 0x000fe20000000800 */
[----:B------:R-:W-:Y:S01]  /*24ab0*/  VIADD R26, R29, 0x1b ;  /* 0x0000001b1d1a7836 */ /* 0x000fe20000000000 */
[----:B------:R-:W2:Y:S04]  /*24ac0*/  LDL.LU R5, [R1+0x9a0] ;  /* 0x0009a00001057983 */ /* 0x000ea80000300800 */
[----:B---3--:R0:W-:Y:S01]  /*24ad0*/  @P2 STG.E.U16 desc[UR10][R24.64], R7 ;  /* 0x0000000718002986 */ /* 0x0081e2000c10150a */
[----:B-1----:R-:W-:-:S04]  /*24ae0*/  LEA R22, P2, R21, R20, 0x1 ;  /* 0x0000001415167211 */ /* 0x002fc800078408ff */
[-C--:B------:R-:W-:Y:S01]  /*24af0*/  LEA.HI.X.SX32 R23, R21, R3.reuse, 0x1, P2 ;  /* 0x0000000315177211 */ /* 0x080fe200010f0eff */
[C---:B------:R-:W-:Y:S02]  /*24b00*/  VIADD R21, R29.reuse, 0x18 ;  /* 0x000000181d157836 */ /* 0x040fe40000000000 */
[----:B0-----:R-:W-:Y:S01]  /*24b10*/  VIADD R24, R29, 0x17 ;  /* 0x000000171d187836 */ /* 0x001fe20000000000 */
[----:B------:R-:W-:Y:S02]  /*24b20*/  PRMT R25, R7, 0x7632, R25 ;  /* 0x0000763207197816 */ /* 0x000fe40000000019 */
[----:B------:R-:W3:Y:S02]  /*24b30*/  LDL.LU R7, [R1+0x134] ;  /* 0x0001340001077983 */ /* 0x000ee40000300800 */
[----:B------:R-:W-:Y:S01]  /*24b40*/  ISETP.LT.AND P2, PT, R24, UR5, !P0 ;  /* 0x0000000518007c0c */ /* 0x000fe2000c741270 */
[----:B------:R-:W-:Y:S01]  /*24b50*/  ULDC UR5, c[0x0][0x22c] ;  /* 0x00008b0000057ab9 */ /* 0x000fe20000000800 */
[C---:B------:R-:W-:Y:S01]  /*24b60*/  LEA R24, P6, R2.reuse, R20, 0x1 ;  /* 0x0000001402187211 */ /* 0x040fe200078c08ff */
[----:B------:R0:W-:Y:S01]  /*24b70*/  @P1 STG.E.U16 desc[UR10][R22.64], R25 ;  /* 0x0000001916001986 */ /* 0x0001e2000c10150a */
[----:B------:R-:W-:Y:S01]  /*24b80*/  ISETP.LT.AND P1, PT, R21, UR4, !P0 ;  /* 0x0000000415007c0c */ /* 0x000fe2000c721270 */
[----:B------:R-:W-:Y:S01]  /*24b90*/  ULDC UR4, c[0x0][0x248] ;  /* 0x0000920000047ab9 */ /* 0x000fe20000000800 */
[----:B------:R-:W-:Y:S01]  /*24ba0*/  VIADD R21, R29, 0x19 ;  /* 0x000000191d157836 */ /* 0x000fe20000000000 */
[C---:B0-----:R-:W-:Y:S01]  /*24bb0*/  LEA.HI.X.SX32 R25, R2.reuse, R3, 0x1, P6 ;  /* 0x0000000302197211 */ /* 0x041fe200030f0eff */
[----:B------:R-:W-:Y:S01]  /*24bc0*/  VIADD R2, R2, UR4 ;  /* 0x0000000402027c36 */ /* 0x000fe20008000000 */
[----:B------:R-:W-:-:S03]  /*24bd0*/  ULDC UR4, c[0x0][0x22c] ;  /* 0x00008b0000047ab9 */ /* 0x000fc60000000800 */
[----:B----4-:R0:W-:Y:S01]  /*24be0*/  @P4 STG.E.U16 desc[UR10][R24.64], R6 ;  /* 0x0000000618004986 */ /* 0x0101e2000c10150a */
[----:B------:R-:W-:Y:S02]  /*24bf0*/  LEA R22, P6, R2, R20, 0x1 ;  /* 0x0000001402167211 */ /* 0x000fe400078c08ff */
[----:B------:R-:W-:Y:S01]  /*24c00*/  ISETP.LT.AND P4, PT, R21, UR4, !P0 ;  /* 0x0000000415007c0c */ /* 0x000fe2000c781270 */
[----:B------:R-:W-:Y:S01]  /*24c10*/  ULDC UR4, c[0x0][0x248] ;  /* 0x0000920000047ab9 */ /* 0x000fe20000000800 */
[----:B------:R-:W-:Y:S02]  /*24c20*/  PRMT R21, R6, 0x7632, R21 ;  /* 0x0000763206157816 */ /* 0x000fe40000000015 */
[C---:B------:R-:W-:Y:S01]  /*24c30*/  LEA.HI.X.SX32 R23, R2.reuse, R3, 0x1, P6 ;  /* 0x0000000302177211 */ /* 0x040fe200030f0eff */
[----:B------:R-:W-:Y:S01]  /*24c40*/  VIADD R2, R2, UR4 ;  /* 0x0000000402027c36 */ /* 0x000fe20008000000 */
[----:B------:R-:W-:-:S03]  /*24c50*/  ULDC UR4, c[0x0][0x248] ;  /* 0x0000920000047ab9 */ /* 0x000fc60000000800 */
[----:B------:R1:W-:Y:S04]  /*24c60*/  @P3 STG.E.U16 desc[UR10][R22.64], R21 ;  /* 0x0000001516003986 */ /* 0x0003e8000c10150a */
[----:B0-----:R-:W4:Y:S01]  /*24c70*/  LDL.LU R6, [R1+0x138] ;  /* 0x0001380001067983 */ /* 0x001f220000300800 */
[C---:B-1----:R-:W-:Y:S01]  /*24c80*/  LEA R22, P3, R2.reuse, R20, 0x1 ;  /* 0x0000001402167211 */ /* 0x042fe200078608ff */
[C---:B------:R-:W-:Y:S01]  /*24c90*/  VIADD R21, R2.reuse, UR4 ;  /* 0x0000000402157c36 */ /* 0x040fe20008000000 */
[----:B------:R-:W-:Y:S02]  /*24ca0*/  ULDC UR4, c[0x0][0x22c] ;  /* 0x00008b0000047ab9 */ /* 0x000fe40000000800 */
[----:B------:R-:W-:Y:S02]  /*24cb0*/  LEA.HI.X.SX32 R23, R2, R3, 0x1, P3 ;  /* 0x0000000302177211 */ /* 0x000fe400018f0eff */
[----:B--2---:R-:W-:-:S03]  /*24cc0*/  PRMT R27, R28, 0x7632, R27 ;  /* 0x000076321c1b7816 */ /* 0x004fc6000000001b */
[----:B------:R0:W-:Y:S01]  /*24cd0*/  @P5 STG.E.U16 desc[UR10][R22.64], R28 ;  /* 0x0000001c16005986 */ /* 0x0001e2000c10150a */
[----:B------:R-:W-:Y:S01]  /*24ce0*/  ISETP.LT.AND P5, PT, R26, UR4, !P0 ;  /* 0x000000041a007c0c */ /* 0x000fe2000c7a1270 */
[----:B------:R-:W-:Y:S01]  /*24cf0*/  VIADD R24, R29, 0x1a ;  /* 0x0000001a1d187836 */ /* 0x000fe20000000000 */
[----:B------:R-:W-:Y:S01]  /*24d00*/  ULDC UR4, c[0x0][0x22c] ;  /* 0x00008b0000047ab9 */ /* 0x000fe20000000800 */
[----:B0-----:R-:W2:Y:S04]  /*24d10*/  LDL.LU R28, [R1+0x13c] ;  /* 0x00013c00011c7983 */ /* 0x001ea80000300800 */
[----:B------:R-:W4:Y:S01]  /*24d20*/  LDL.LU R26, [R1+0x130] ;  /* 0x00013000011a7983 */ /* 0x000f220000300800 */
[----:B------:R-:W-:Y:S01]  /*24d30*/  ISETP.LT.AND P6, PT, R24, UR5, !P0 ;  /* 0x0000000518007c0c */ /* 0x000fe2000c7c1270 */
[----:B------:R-:W-:Y:S01]  /*24d40*/  ULDC UR5, c[0x0][0x248] ;  /* 0x0000920000057ab9 */ /* 0x000fe20000000800 */
[C---:B------:R-:W-:Y:S01]  /*24d50*/  LEA R24, P3, R21.reuse, R20, 0x1 ;  /* 0x0000001415187211 */ /* 0x040fe200078608ff */
[----:B------:R-:W-:Y:S01]  /*24d60*/  VIADD R2, R21, UR5 ;  /* 0x0000000515027c36 */ /* 0x000fe20008000000 */
[----:B------:R-:W-:-:S02]  /*24d70*/  ULDC UR5, c[0x0][0x22c] ;  /* 0x00008b0000057ab9 */ /* 0x000fc40000000800 */
        /* <DEDUP_REMOVED lines=12> */
[----:B0-----:R-:W-:Y:S01]  /*24e40*/  VIADD R24, R29, 0x1e ;  /* 0x0000001e1d187836 */ /* 0x001fe20000000000 */
[----:B---3--:R-:W-:Y:S01]  /*24e50*/  PRMT R27, R7, 0x7632, R27 ;  /* 0x00007632071b7816 */ /* 0x008fe2000000001b */
[----:B----4-:R0:W-:Y:S01]  /*24e60*/  @P1 STG.E.U16 desc[UR10][R22.64], R26 ;  /* 0x0000001a16001986 */ /* 0x0101e2000c10150a */
[----:B------:R-:W-:Y:S02]  /*24e70*/  PRMT R21, R26, 0x7632, R21 ;  /* 0x000076321a157816 */ /* 0x000fe40000000015 */
[----:B0-----:R-:W-:-:S04]  /*24e80*/  LEA R22, P1, R2, R20, 0x1 ;  /* 0x0000001402167211 */ /* 0x001fc800078208ff */
[C---:B------:R-:W-:Y:S01]  /*24e90*/  LEA.HI.X.SX32 R23, R2.reuse, R3, 0x1, P1 ;  /* 0x0000000302177211 */ /* 0x040fe200008f0eff */
[----:B------:R-:W-:Y:S01]  /*24ea0*/  VIADD R2, R2, UR4 ;  /* 0x0000000402027c36 */ /* 0x000fe20008000000 */
[----:B------:R-:W-:Y:S01]  /*24eb0*/  ULDC UR4, c[0x0][0x248] ;  /* 0x0000920000047ab9 */ /* 0x000fe20000000800 */
[----:B------:R-:W-:Y:S01]  /*24ec0*/  ISETP.LT.AND P1, PT, R24, UR5, !P0 ;  /* 0x0000000518007c0c */ /* 0x000fe2000c721270 */
[----:B------:R-:W-:Y:S01]  /*24ed0*/  VIADD R26, R29, 0x1f ;  /* 0x0000001f1d1a7836 */ /* 0x000fe20000000000 */
[----:B------:R0:W-:Y:S01]  /*24ee0*/  @P4 STG.E.U16 desc[UR10][R22.64], R21 ;  /* 0x0000001516004986 */ /* 0x0001e2000c10150a */
[----:B------:R-:W-:Y:S01]  /*24ef0*/  LEA R24, P4, R2, R20, 0x1 ;  /* 0x0000001402187211 */ /* 0x000fe200078808ff */
[----:B------:R-:W-:-:S03]  /*24f00*/  ULDC UR5, c[0x0][0x22c] ;  /* 0x00008b0000057ab9 */ /* 0x000fc60000000800 */
[C---:B------:R-:W-:Y:S01]  /*24f10*/  LEA.HI.X.SX32 R25, R2.reuse, R3, 0x1, P4 ;  /* 0x0000000302197211 */ /* 0x040fe200020f0eff */
[----:B0-----:R-:W-:-:S04]  /*24f20*/  VIADD R21, R2, UR4 ;  /* 0x0000000402157c36 */ /* 0x001fc80008000000 */
[----:B------:R-:W-:Y:S01]  /*24f30*/  @P6 STG.E.U16 desc[UR10][R24.64], R7 ;  /* 0x0000000718006986 */ /* 0x000fe2000c10150a */
[----:B------:R-:W-:Y:S01]  /*24f40*/  ULDC UR4, c[0x0][0x248] ;  /* 0x0000920000047ab9 */ /* 0x000fe20000000800 */
[----:B------:R-:W-:-:S04]  /*24f50*/  LEA R22, P4, R21, R20, 0x1 ;  /* 0x0000001415167211 */ /* 0x000fc800078808ff */
[----:B------:R-:W-:-:S05]  /*24f60*/  LEA.HI.X.SX32 R23, R21, R3, 0x1, P4 ;  /* 0x0000000315177211 */ /* 0x000fca00020f0eff */
[----:B------:R0:W-:Y:S01]  /*24f70*/  @P5 STG.E.U16 desc[UR10][R22.64], R27 ;  /* 0x0000001b16005986 */ /* 0x0001e2000c10150a */
[----:B------:R-:W-:Y:S01]  /*24f80*/  VIADD R2, R21, UR4 ;  /* 0x0000000415027c36 */ /* 0x000fe20008000000 */
[----:B------:R-:W-:Y:S02]  /*24f90*/  ISETP.LT.AND P4, PT, R26, UR5, !P0 ;  /* 0x000000051a007c0c */ /* 0x000fe4000c781270 */
[----:B0-----:R-:W3:Y:S02]  /*24fa0*/  LDL.LU R27, [R1+0x100] ;  /* 0x00010000011b7983 */ /* 0x001ee40000300800 */
[CC--:B------:R-:W-:Y:S01]  /*24fb0*/  LEA R24, P6, R2.reuse, R20.reuse, 0x1 ;  /* 0x0000001402187211 */ /* 0x0c0fe200078c08ff */
[----:B------:R-:W-:Y:S01]  /*24fc0*/  VIADD R21, R29, 0x20 ;  /* 0x000000201d157836 */ /* 0x000fe20000000000 */
[----:B------:R-:W-:Y:S01]  /*24fd0*/  ULDC UR5, c[0x0][0x22c] ;  /* 0x00008b0000057ab9 */ /* 0x000fe20000000800 */
[----:B------:R-:W4:Y:S01]  /*24fe0*/  LDL.LU R7, [R1+0x104] ;  /* 0x0001040001077983 */ /* 0x000f220000300800 */
[C---:B------:R-:W-:Y:S01]  /*24ff0*/  LEA.HI.X.SX32 R25, R2.reuse, R3, 0x1, P6 ;  /* 0x0000000302197211 */ /* 0x040fe200030f0eff */
[----:B------:R-:W-:Y:S01]  /*25000*/  ULDC UR4, c[0x0][0x248] ;  /* 0x0000920000047ab9 */ /* 0x000fe20000000800 */
[----:B------:R-:W-:Y:S01]  /*25010*/  ISETP.LT.AND P6, PT, R21, UR5, !P0 ;  /* 0x0000000515007c0c */ /* 0x000fe2000c7c1270 */
[----:B------:R-:W-:Y:S01]  /*25020*/  VIADD R21, R2, UR4 ;  /* 0x0000000402157c36 */ /* 0x000fe20008000000 */
[----:B------:R-:W-:Y:S01]  /*25030*/  ULDC UR4, c[0x0][0x248] ;  /* 0x0000920000047ab9 */ /* 0x000fe20000000800 */
[----:B------:R0:W-:Y:S01]  /*25040*/  @P3 STG.E.U16 desc[UR10][R24.64], R6 ;  /* 0x0000000618003986 */ /* 0x0001e2000c10150a */
[----:B------:R-:W-:Y:S01]  /*25050*/  VIADD R22, R29, 0x21 ;  /* 0x000000211d167836 */ /* 0x000fe20000000000 */
[----:B------:R-:W-:Y:S01]  /*25060*/  ULDC UR5, c[0x0][0x22c] ;  /* 0x00008b0000057ab9 */ /* 0x000fe20000000800 */
[C---:B------:R-:W-:Y:S01]  /*25070*/  VIADD R2, R21.reuse, UR4 ;  /* 0x0000000415027c36 */ /* 0x040fe20008000000 */
[----:B------:R-:W-:Y:S01]  /*25080*/  ULDC UR4, c[0x0][0x22c] ;  /* 0x00008b0000047ab9 */ /* 0x000fe20000000800 */
[----:B0-----:R-:W-:-:S04]  /*25090*/  LEA R24, P3, R21, R20, 0x1 ;  /* 0x0000001415187211 */ /* 0x001fc800078608ff */
[-C--:B------:R-:W-:Y:S02]  /*250a0*/  LEA.HI.X.SX32 R25, R21, R3.reuse, 0x1, P3 ;  /* 0x0000000315197211 */ /* 0x080fe400018f0eff */
[----:B------:R-:W-:Y:S02]  /*250b0*/  PRMT R21, R6, 0x7632, R21 ;  /* 0x0000763206157816 */ /* 0x000fe40000000015 */
[----:B------:R-:W4:Y:S01]  /*250c0*/  LDL.LU R6, [R1+0x108] ;  /* 0x0001080001067983 */ /* 0x000f220000300800 */
[----:B------:R-:W-:Y:S01]  /*250d0*/  ISETP.LT.AND P5, PT, R22, UR5, !P0 ;  /* 0x0000000516007c0c */ /* 0x000fe2000c7a1270 */
[----:B------:R-:W-:Y:S01]  /*250e0*/  VIADD R26, R29, 0x22 ;  /* 0x000000221d1a7836 */ /* 0x000fe20000000000 */
[C---:B------:R-:W-:Y:S01]  /*250f0*/  LEA R22, P3, R2.reuse, R20, 0x1 ;  /* 0x0000001402167211 */ /* 0x040fe200078608ff */
[----:B------:R0:W-:Y:S01]  /*25100*/  @P2 STG.E.U16 desc[UR10][R24.64], R21 ;  /* 0x0000001518002986 */ /* 0x0001e2000c10150a */
[----:B------:R-:W-:Y:S02]  /*25110*/  ULDC UR5, c[0x0][0x22c] ;  /* 0x00008b0000057ab9 */ /* 0x000fe40000000800 */
[----:B------:R-:W-:-:S02]  /*25120*/  LEA.HI.X.SX32 R23, R2, R3, 0x1, P3 ;  /* 0x0000000302177211 */ /* 0x000fc400018f0eff */
[----:B------:R-:W-:Y:S01]  /*25130*/  ISETP.LT.AND P2, PT, R26, UR4, !P0 ;  /* 0x000000041a007c0c */ /* 0x000fe2000c741270 */
[----:B------:R-:W-:Y:S02]  /*25140*/  ULDC UR4, c[0x0][0x248] ;  /* 0x0000920000047ab9 */ /* 0x000fe40000000800 */
[----:B------:R-:W-:Y:S01]  /*25150*/  VIADD R2, R2, UR4 ;  /* 0x0000000402027c36 */ /* 0x000fe20008000000 */
[----:B------:R-:W-:Y:S01]  /*25160*/  ULDC UR4, c[0x0][0x22c] ;  /* 0x00008b0000047ab9 */ /* 0x000fe20000000800 */
[----:B0-----:R-:W-:Y:S01]  /*25170*/  VIADD R21, R29, 0x23 ;  /* 0x000000231d157836 */ /* 0x001fe20000000000 */
[----:B--2---:R0:W-:Y:S04]  /*25180*/  @P1 STG.E.U16 desc[UR10][R22.64], R28 ;  /* 0x0000001c16001986 */ /* 0x0041e8000c10150a */
[----:B------:R-:W-:Y:S01]  /*25190*/  ISETP.LT.AND P1, PT, R21, UR4, !P0 ;  /* 0x0000000415007c0c */ /* 0x000fe2000c721270 */
[----:B------:R-:W-:Y:S01]  /*251a0*/  ULDC UR4, c[0x0][0x248] ;  /* 0x0000920000047ab9 */ /* 0x000fe20000000800 */
[----:B------:R-:W-:-:S02]  /*251b0*/  PRMT R21, R28, 0x7632, R21 ;  /* 0x000076321c157816 */ /* 0x000fc40000000015 */
[----:B0-----:R-:W2:Y:S01]  /*251c0*/  LDL.LU R28, [R1+0x10c] ;  /* 0x00010c00011c7983 */ /* 0x001ea20000300800 */
[----:B------:R-:W-:Y:S01]  /*251d0*/  LEA R22, P3, R2, R20, 0x1 ;  /* 0x0000001402167211 */ /* 0x000fe200078608ff */
[----:B------:R-:W-:-:S03]  /*251e0*/  VIADD R24, R29, 0x24 ;  /* 0x000000241d187836 */ /* 0x000fc60000000000 */
[C---:B------:R-:W-:Y:S01]  /*251f0*/  LEA.HI.X.SX32 R23, R2.reuse, R3, 0x1, P3 ;  /* 0x0000000302177211 */ /* 0x040fe200018f0eff */
[----:B------:R-:W-:Y:S01]  /*25200*/  VIADD R2, R2, UR4 ;  /* 0x0000000402027c36 */ /* 0x000fe20008000000 */
[----:B------:R-:W-:Y:S01]  /*25210*/  ISETP.LT.AND P3, PT, R24, UR5, !P0 ;  /* 0x0000000518007c0c */ /* 0x000fe2000c761270 */
[----:B------:R-:W-:Y:S01]  /*25220*/  ULDC UR4, c[0x0][0x248] ;  /* 0x0000920000047ab9 */ /* 0x000fe20000000800 */
[----:B------:R-:W-:Y:S01]  /*25230*/  VIADD R26, R29, 0x25 ;  /* 0x000000251d1a7836 */ /* 0x000fe20000000000 */
[----:B------:R0:W-:Y:S01]  /*25240*/  @P4 STG.E.U16 desc[UR10][R22.64], R21 ;  /* 0x0000001516004986 */ /* 0x0001e2000c10150a */
[----:B------:R-:W-:Y:S01]  /*25250*/  LEA R24, P4, R2, R20, 0x1 ;  /* 0x0000001402187211 */ /* 0x000fe200078808ff */
[----:B------:R-:W-:-:S03]  /*25260*/  ULDC UR5, c[0x0][0x22c] ;  /* 0x00008b0000057ab9 */ /* 0x000fc60000000800 */
[C---:B------:R-:W-:Y:S01]  /*25270*/  LEA.HI.X.SX32 R25, R2.reuse, R3, 0x1, P4 ;  /* 0x0000000302197211 */ /* 0x040fe200020f0eff */
[----:B0-----:R-:W-:Y:S01]  /*25280*/  VIADD R23, R2, UR4 ;  /* 0x0000000402177c36 */ /* 0x001fe20008000000 */
[----:B------:R-:W-:-:S03]  /*25290*/  ULDC UR4, c[0x0][0x248] ;  /* 0x0000920000047ab9 */ /* 0x000fc60000000800 */
[C---:B------:R-:W-:Y:S01]  /*252a0*/  VIADD R21, R23.reuse, UR4 ;  /* 0x0000000417157c36 */ /* 0x040fe20008000000 */
[----:B------:R-:W-:Y:S01]  /*252b0*/  LEA R22, P4, R23, R20, 0x1 ;  /* 0x0000001417167211 */ /* 0x000fe200078808ff */
[----:B------:R-:W-:-:S03]  /*252c0*/  ULDC UR4, c[0x0][0x248] ;  /* 0x0000920000047ab9 */ /* 0x000fc60000000800 */
[----:B------:R-:W-:Y:S02]  /*252d0*/  LEA.HI.X.SX32 R23, R23, R3, 0x1, P4 ;  /* 0x0000000317177211 */ /* 0x000fe400020f0eff */
[----:B------:R-:W-:Y:S01]  /*252e0*/  ISETP.LT.AND P4, PT, R26, UR5, !P0 ;  /* 0x000000051a007c0c */ /* 0x000fe2000c781270 */
[----:B------:R-:W-:Y:S01]  /*252f0*/  ULDC UR5, c[0x0][0x22c] ;  /* 0x00008b0000057ab9 */ /* 0x000fe20000000800 */
[----:B------:R-:W-:Y:S01]  /*25300*/  VIADD R26, R29, 0x28 ;  /* 0x000000281d1a7836 */ /* 0x000fe20000000000 */
[----:B---3--:R0:W-:Y:S01]  /*25310*/  @P6 STG.E.U16 desc[UR10][R24.64], R27 ;  /* 0x0000001b18006986 */ /* 0x0081e2000c10150a */
[----:B------:R-:W-:Y:S02]  /*25320*/  PRMT R2, R27, 0x7632, R2 ;  /* 0x000076321b027816 */ /* 0x000fe40000000002 */
[----:B0-----:R-:W-:-:S03]  /*25330*/  LEA R24, P6, R21, R20, 0x1 ;  /* 0x0000001415187211 */ /* 0x001fc600078c08ff */
[----:B------:R0:W-:Y:S01]  /*25340*/  @P5 STG.E.U16 desc[UR10][R22.64], R2 ;  /* 0x0000000216005986 */ /* 0x0001e2000c10150a */
[C---:B------:R-:W-:Y:S01]  /*25350*/  LEA.HI.X.SX32 R25, R21.reuse, R3, 0x1, P6 ;  /* 0x0000000315197211 */ /* 0x040fe200030f0eff */
[----:B------:R-:W-:Y:S01]  /*25360*/  VIADD R21, R21, UR4 ;  /* 0x0000000415157c36 */ /* 0x000fe20008000000 */
[----:B------:R-:W-:-:S03]  /*25370*/  ULDC UR4, c[0x0][0x248] ;  /* 0x0000920000047ab9 */ /* 0x000fc60000000800 */
[----:B----4-:R1:W-:Y:S01]  /*25380*/  @P2 STG.E.U16 desc[UR10][R24.64], R7 ;  /* 0x0000000718002986 */ /* 0x0103e2000c10150a */
[----:B0-----:R-:W-:Y:S01]  /*25390*/  VIADD R2, R29, 0x26 ;  /* 0x000000261d027836 */ /* 0x001fe20000000000 */
[----:B------:R-:W-:-:S04]  /*253a0*/  LEA R22, P2, R21, R20, 0x1 ;  /* 0x0000001415167211 */ /* 0x000fc800078408ff */
[----:B------:R-:W-:Y:S01]  /*253b0*/  ISETP.LT.AND P5, PT, R2, UR5, !P0 ;  /* 0x0000000502007c0c */ /* 0x000fe2000c7a1270 */
[C---:B------:R-:W-:Y:S01]  /*253c0*/  VIADD R2, R21.reuse, UR4 ;  /* 0x0000000415027c36 */ /* 0x040fe20008000000 */
[-C--:B------:R-:W-:Y:S01]  /*253d0*/  LEA.HI.X.SX32 R23, R21, R3.reuse, 0x1, P2 ;  /* 0x0000000315177211 */ /* 0x080fe200010f0eff */
[----:B-1----:R-:W-:Y:S01]  /*253e0*/  VIADD R24, R29, 0x27 ;  /* 0x000000271d187836 */ /* 0x002fe20000000000 */
[----:B------:R-:W-:Y:S01]  /*253f0*/  PRMT R21, R7, 0x7632, R21 ;  /* 0x0000763207157816 */ /* 0x000fe20000000015 */
[----:B------:R-:W-:Y:S01]  /*25400*/  ULDC UR5, c[0x0][0x22c] ;  /* 0x00008b0000057ab9 */ /* 0x000fe20000000800 */
[----:B------:R-:W-:Y:S01]  /*25410*/  ULDC UR4, c[0x0][0x22c] ;  /* 0x00008b0000047ab9 */ /* 0x000fe20000000800 */
[----:B------:R-:W3:Y:S01]  /*25420*/  LDL.LU R7, [R1+0x114] ;  /* 0x0001140001077983 */ /* 0x000ee20000300800 */
[----:B------:R-:W-:Y:S01]  /*25430*/  ISETP.LT.AND P2, PT, R24, UR5, !P0 ;  /* 0x0000000518007c0c */ /* 0x000fe2000c741270 */
[----:B------:R-:W-:Y:S01]  /*25440*/  ULDC UR5, c[0x0][0x22c] ;  /* 0x00008b0000057ab9 */ /* 0x000fe20000000800 */
[----:B------:R-:W-:Y:S01]  /*25450*/  LEA R24, P6, R2, R20, 0x1 ;  /* 0x0000001402187211 */ /* 0x000fe200078c08ff */
[----:B------:R0:W-:Y:S01]  /*25460*/  @P1 STG.E.U16 desc[UR10][R22.64], R21 ;  /* 0x0000001516001986 */ /* 0x0001e2000c10150a */
[----:B------:R-:W-:Y:S01]  /*25470*/  ISETP.LT.AND P1, PT, R26, UR4, !P0 ;  /* 0x000000041a007c0c */ /* 0x000fe2000c721270 */
[----:B------:R-:W-:Y:S01]  /*25480*/  ULDC UR4, c[0x0][0x248] ;  /* 0x0000920000047ab9 */ /* 0x000fe20000000800 */
[C---:B------:R-:W-:Y:S01]  /*25490*/  LEA.HI.X.SX32 R25, R2.reuse, R3, 0x1, P6 ;  /* 0x0000000302197211 */ /* 0x040fe200030f0eff */
[----:B------:R-:W-:Y:S01]  /*254a0*/  VIADD R2, R2, UR4 ;  /* 0x0000000402027c36 */ /* 0x000fe20008000000 */
[----:B------:R-:W-:-:S03]  /*254b0*/  ULDC UR4, c[0x0][0x22c] ;  /* 0x00008b0000047ab9 */ /* 0x000fc60000000800 */
[----:B------:R1:W-:Y:S01]  /*254c0*/  @P3 STG.E.U16 desc[UR10][R24.64], R6 ;  /* 0x0000000618003986 */ /* 0x0003e2000c10150a */
[----:B0-----:R-:W-:Y:S01]  /*254d0*/  VIADD R21, R29, 0x29 ;  /* 0x000000291d157836 */ /* 0x001fe20000000000 */
[----:B------:R-:W-:-:S04]  /*254e0*/  LEA R22, P6, R2, R20, 0x1 ;  /* 0x0000001402167211 */ /* 0x000fc800078c08ff */
[----:B------:R-:W-:Y:S01]  /*254f0*/  ISETP.LT.AND P3, PT, R21, UR4, !P0 ;  /* 0x0000000415007c0c */ /* 0x000fe2000c761270 */
[----:B------:R-:W-:Y:S01]  /*25500*/  ULDC UR4, c[0x0][0x248] ;  /* 0x0000920000047ab9 */ /* 0x000fe20000000800 */
[----:B------:R-:W-:Y:S02]  /*25510*/  PRMT R21, R6, 0x7632, R21 ;  /* 0x0000763206157816 */ /* 0x000fe40000000015 */
[C---:B------:R-:W-:Y:S01]  /*25520*/  LEA.HI.X.SX32 R23, R2.reuse, R3, 0x1, P6 ;  /* 0x0000000302177211 */ /* 0x040fe200030f0eff */
[----:B------:R-:W-:Y:S01]  /*25530*/  VIADD R2, R2, UR4 ;  /* 0x0000000402027c36 */ /* 0x000fe20008000000 */
[----:B------:R-:W-:Y:S01]  /*25540*/  ULDC UR4, c[0x0][0x248] ;  /* 0x0000920000047ab9 */ /* 0x000fe20000000800 */
[----:B-1----:R-:W-:Y:S01]  /*25550*/  VIADD R24, R29, 0x2a ;  /* 0x0000002a1d187836 */ /* 0x002fe20000000000 */
[----:B------:R-:W4:Y:S01]  /*25560*/  LDL.LU R6, [R1+0x118] ;  /* 0x0001180001067983 */ /* 0x000f220000300800 */
[----:B------:R-:W-:Y:S01]  /*25570*/  VIADD R25, R2, UR4 ;  /* 0x0000000402197c36 */ /* 0x000fe20008000000 */
[----:B------:R-:W-:-:S02]  /*25580*/  ULDC UR4, c[0x0][0x22c] ;  /* 0x00008b0000047ab9 */ /* 0x000fc40000000800 */
[----:B------:R0:W-:Y:S01]  /*25590*/  @P4 STG.E.U16 desc[UR10][R22.64], R21 ;  /* 0x0000001516004986 */ /* 0x0001e2000c10150a */
[----:B------:R-:W-:Y:S01]  /*255a0*/  ISETP.LT.AND P6, PT, R24, UR5, !P0 ;  /* 0x0000000518007c0c */ /* 0x000fe2000c7c1270 */
[----:B------:R-:W-:Y:S01]  /*255b0*/  ULDC UR5, c[0x0][0x248] ;  /* 0x0000920000057ab9 */ /* 0x000fe20000000800 */
[----:B0-----:R-:W-:-:S04]  /*255c0*/  LEA R22, P4, R2, R20, 0x1 ;  /* 0x0000001402167211 */ /* 0x001fc800078808ff */
[-C--:B------:R-:W-:Y:S02]  /*255d0*/  LEA.HI.X.SX32 R23, R2, R3.reuse, 0x1, P4 ;  /* 0x0000000302177211 */ /* 0x080fe400020f0eff */
[C---:B------:R-:W-:Y:S01]  /*255e0*/  LEA R24, P4, R25.reuse, R20, 0x1 ;  /* 0x0000001419187211 */ /* 0x040fe200078808ff */
[C---:B------:R-:W-:Y:S01]  /*255f0*/  VIADD R21, R25.reuse, UR5 ;  /* 0x0000000519157c36 */ /* 0x040fe20008000000 */
[----:B--2---:R-:W-:Y:S01]  /*25600*/  PRMT R2, R28, 0x7632, R2 ;  /* 0x000076321c027816 */ /* 0x004fe20000000002 */
[----:B------:R0:W-:Y:S01]  /*25610*/  @P5 STG.E.U16 desc[UR10][R22.64], R28 ;  /* 0x0000001c16005986 */ /* 0x0001e2000c10150a */
[----:B------:R-:W-:Y:S01]  /*25620*/  LEA.HI.X.SX32 R25, R25, R3, 0x1, P4 ;  /* 0x0000000319197211 */ /* 0x000fe200020f0eff */
[----:B------:R-:W-:Y:S01]  /*25630*/  VIADD R26, R29, 0x2b ;  /* 0x0000002b1d1a7836 */ /* 0x000fe20000000000 */
[----:B------:R-:W-:-:S03]  /*25640*/  ULDC UR5, c[0x0][0x22c] ;  /* 0x00008b0000057ab9 */ /* 0x000fc60000000800 */
[----:B------:R1:W-:Y:S04]  /*25650*/  @P2 STG.E.U16 desc[UR10][R24.64], R2 ;  /* 0x0000000218002986 */ /* 0x0003e8000c10150a */
[----:B0-----:R-:W2:Y:S04]  /*25660*/  LDL.LU R28, [R1+0x11c] ;  /* 0x00011c00011c7983 */ /* 0x001ea80000300800 */
[----:B------:R-:W2:Y:S04]  /*25670*/  LDL.LU R27, [R1+0xe0] ;  /* 0x0000e000011b7983 */ /* 0x000ea80000300800 */
[----:B-1----:R-:W3:Y:S01]  /*25680*/  LDL.LU R25, [R1+0x110] ;  /* 0x0001100001197983 */ /* 0x002ee20000300800 */
[----:B------:R-:W-:Y:S01]  /*25690*/  ISETP.LT.AND P5, PT, R26, UR4, !P0 ;  /* 0x000000041a007c0c */ /* 0x000fe2000c7a1270 */
[----:B------:R-:W-:Y:S01]  /*256a0*/  VIADD R26, R29, 0x2c ;  /* 0x0000002c1d1a7836 */ /* 0x000fe20000000000 */
[----:B------:R-:W-:Y:S01]  /*256b0*/  LEA R22, P4, R21, R20, 0x1 ;  /* 0x0000001415167211 */ /* 0x000fe200078808ff */
[----:B------:R-:W-:-:S03]  /*256c0*/  ULDC UR4, c[0x0][0x22c] ;  /* 0x00008b0000047ab9 */ /* 0x000fc60000000800 */
[----:B------:R-:W-:Y:S02]  /*256d0*/  LEA.HI.X.SX32 R23, R21, R3, 0x1, P4 ;  /* 0x0000000315177211 */ /* 0x000fe400020f0eff */
[----:B------:R-:W-:Y:S01]  /*256e0*/  ISETP.LT.AND P4, PT, R26, UR4, !P0 ;  /* 0x000000041a007c0c */ /* 0x000fe2000c781270 */
[----:B------:R-:W-:Y:S01]  /*256f0*/  ULDC UR4, c[0x0][0x248] ;  /* 0x0000920000047ab9 */ /* 0x000fe20000000800 */
[----:B------:R-:W-:Y:S02]  /*25700*/  VIADD R2, R29, 0x2d ;  /* 0x0000002d1d027836 */ /* 0x000fe40000000000 */
[----:B------:R-:W-:Y:S01]  /*25710*/  VIADD R21, R21, UR4 ;  /* 0x0000000415157c36 */ /* 0x000fe20008000000 */
[----:B------:R-:W-:Y:S02]  /*25720*/  ULDC UR4, c[0x0][0x22c] ;  /* 0x00008b0000047ab9 */ /* 0x000fe40000000800 */
[----:B------:R-:W-:Y:S01]  /*25730*/  ISETP.LT.AND P2, PT, R2, UR4, !P0 ;  /* 0x0000000402007c0c */ /* 0x000fe2000c741270 */
[C---:B------:R-:W-:Y:S01]  /*25740*/  VIADD R2, R29.reuse, 0x2e ;  /* 0x0000002e1d027836 */ /* 0x040fe20000000000 */
[----:B------:R-:W-:Y:S01]  /*25750*/  ULDC UR4, c[0x0][0x248] ;  /* 0x0000920000047ab9 */ /* 0x000fe20000000800 */
[----:B------:R-:W-:Y:S01]  /*25760*/  VIADD R26, R29, 0x2f ;  /* 0x0000002f1d1a7836 */ /* 0x000fe20000000000 */
[----:B---3--:R0:W-:Y:S01]  /*25770*/  @P1 STG.E.U16 desc[UR10][R22.64], R25 ;  /* 0x0000001916001986 */ /* 0x0081e2000c10150a */
[----:B------:R-:W-:-:S02]  /*25780*/  PRMT R24, R25, 0x7632, R24 ;  /* 0x0000763219187816 */ /* 0x000fc40000000018 */
[----:B0-----:R-:W-:-:S04]  /*25790*/  LEA R22, P1, R21, R20, 0x1 ;  /* 0x0000001415167211 */ /* 0x001fc800078208ff */
[C---:B------:R-:W-:Y:S02]  /*257a0*/  LEA.HI.X.SX32 R23, R21.reuse, R3, 0x1, P1 ;  /* 0x0000000315177211 */ /* 0x040fe400008f0eff */
[----:B------:R-:W-:Y:S01]  /*257b0*/  ISETP.LT.AND P1, PT, R2, UR5, !P0 ;  /* 0x0000000502007c0c */ /* 0x000fe2000c721270 */
[----:B------:R-:W-:Y:S01]  /*257c0*/  VIADD R2, R21, UR4 ;  /* 0x0000000415027c36 */ /* 0x000fe20008000000 */
[----:B------:R-:W-:Y:S01]  /*257d0*/  ULDC UR4, c[0x0][0x248] ;  /* 0x0000920000047ab9 */ /* 0x000fe20000000800 */
[----:B------:R0:W-:Y:S01]  /*257e0*/  @P3 STG.E.U16 desc[UR10][R22.64], R24 ;  /* 0x0000001816003986 */ /* 0x0001e2000c10150a */
[----:B------:R-:W-:Y:S02]  /*257f0*/  ULDC UR5, c[0x0][0x22c] ;  /* 0x00008b0000057ab9 */ /* 0x000fe40000000800 */
[C---:B0-----:R-:W-:Y:S01]  /*25800*/  LEA R24, P3, R2.reuse, R20, 0x1 ;  /* 0x0000001402187211 */ /* 0x041fe200078608ff */
[----:B------:R-:W-:Y:S01]  /*25810*/  VIADD R23, R2, UR4 ;  /* 0x0000000402177c36 */ /* 0x000fe20008000000 */
[----:B------:R-:W-:-:S02]  /*25820*/  ULDC UR4, c[0x0][0x248] ;  /* 0x0000920000047ab9 */ /* 0x000fc40000000800 */
[----:B------:R-:W-:Y:S01]  /*25830*/  LEA.HI.X.SX32 R25, R2, R3, 0x1, P3 ;  /* 0x0000000302197211 */ /* 0x000fe200018f0eff */
[----:B------:R-:W-:Y:S01]  /*25840*/  VIADD R21, R23, UR4 ;  /* 0x0000000417157c36 */ /* 0x000fe20008000000 */
[----:B------:R-:W-:Y:S01]  /*25850*/  PRMT R2, R7, 0x7632, R2 ;  /* 0x0000763207027816 */ /* 0x000fe20000000002 */
[----:B------:R-:W-:Y:S02]  /*25860*/  ULDC UR4, c[0x0][0x248] ;  /* 0x0000920000047ab9 */ /* 0x000fe40000000800 */
[----:B------:R0:W-:Y:S01]  /*25870*/  @P6 STG.E.U16 desc[UR10][R24.64], R7 ;  /* 0x0000000718006986 */ /* 0x0001e2000c10150a */
[----:B------:R-:W-:-:S04]  /*25880*/  LEA R22, P3, R23, R20, 0x1 ;  /* 0x0000001417167211 */ /* 0x000fc800078608ff */
[----:B------:R-:W-:Y:S01]  /*25890*/  LEA.HI.X.SX32 R23, R23, R3, 0x1, P3 ;  /* 0x0000000317177211 */ /* 0x000fe200018f0eff */
[----:B0-----:R-:W3:Y:S01]  /*258a0*/  LDL.LU R7, [R1+0xe4] ;  /* 0x0000e40001077983 */ /* 0x001ee20000300800 */
[----:B------:R-:W-:-:S04]  /*258b0*/  LEA R24, P6, R21, R20, 0x1 ;  /* 0x0000001415187211 */ /* 0x000fc800078c08ff */
[C---:B------:R-:W-:Y:S01]  /*258c0*/  LEA.HI.X.SX32 R25, R21.reuse, R3, 0x1, P6 ;  /* 0x0000000315197211 */ /* 0x040fe200030f0eff */
[----:B------:R-:W-:Y:S01]  /*258d0*/  VIADD R21, R21, UR4 ;  /* 0x0000000415157c36 */ /* 0x000fe20008000000 */
[----:B------:R0:W-:Y:S01]  /*258e0*/  @P5 STG.E.U16 desc[UR10][R22.64], R2 ;  /* 0x0000000216005986 */ /* 0x0001e2000c10150a */
[----:B------:R-:W-:Y:S01]  /*258f0*/  ISETP.LT.AND P3, PT, R26, UR5, !P0 ;  /* 0x000000051a007c0c */ /* 0x000fe2000c761270 */
[----:B------:R-:W-:Y:S01]  /*25900*/  ULDC UR5, c[0x0][0x22c] ;  /* 0x00008b0000057ab9 */ /* 0x000fe20000000800 */
[----:B------:R-:W-:Y:S01]  /*25910*/  ULDC UR4, c[0x0][0x248] ;  /* 0x0000920000047ab9 */ /* 0x000fe20000000800 */
[----:B----4-:R1:W-:Y:S01]  /*25920*/  @P4 STG.E.U16 desc[UR10][R24.64], R6 ;  /* 0x0000000618004986 */ /* 0x0103e2000c10150a */
[----:B0-----:R-:W-:Y:S01]  /*25930*/  VIADD R2, R29, 0x30 ;  /* 0x000000301d027836 */ /* 0x001fe20000000000 */
[----:B-1----:R-:W-:-:S04]  /*25940*/  LEA R24, P4, R21, R20, 0x1 ;  /* 0x0000001415187211 */ /* 0x002fc800078808ff */
[----:B------:R-:W-:Y:S01]  /*25950*/  ISETP.LT.AND P6, PT, R2, UR5, !P0 ;  /* 0x0000000502007c0c */ /* 0x000fe2000c7c1270 */
[C---:B------:R-:W-:Y:S01]  /*25960*/  VIADD R2, R21.reuse, UR4 ;  /* 0x0000000415027c36 */ /* 0x040fe20008000000 */
[-C--:B------:R-:W-:Y:S01]  /*25970*/  LEA.HI.X.SX32 R25, R21, R3.reuse, 0x1, P4 ;  /* 0x0000000315197211 */ /* 0x080fe200020f0eff */
[C---:B------:R-:W-:Y:S01]  /*25980*/  VIADD R22, R29.reuse, 0x31 ;  /* 0x000000311d167836 */ /* 0x040fe20000000000 */
[----:B------:R-:W-:Y:S01]  /*25990*/  PRMT R21, R6, 0x7632, R21 ;  /* 0x0000763206157816 */ /* 0x000fe20000000015 */
[----:B------:R-:W-:Y:S01]  /*259a0*/  ULDC UR5, c[0x0][0x22c] ;  /* 0x00008b0000057ab9 */ /* 0x000fe20000000800 */
[----:B------:R-:W4:Y:S01]  /*259b0*/  LDL.LU R6, [R1+0xe8] ;  /* 0x0000e80001067983 */ /* 0x000f220000300800 */
[----:B------:R-:W-:Y:S01]  /*259c0*/  VIADD R26, R29, 0x32 ;  /* 0x000000321d1a7836 */ /* 0x000fe20000000000 */
        /* <DEDUP_REMOVED lines=8> */
[----:B------:R-:W-:Y:S01]  /*25a50*/  ULDC UR4, c[0x0][0x22c] ;  /* 0x00008b0000047ab9 */ /* 0x000fe20000000800 */
[----:B------:R-:W-:-:S02]  /*25a60*/  ULDC UR5, c[0x0][0x22c] ;  /* 0x00008b0000057ab9 */ /* 0x000fc40000000800 */
[----:B--2---:R1:W-:Y:S01]  /*25a70*/  @P1 STG.E.U16 desc[UR10][R22.64], R28 ;  /* 0x0000001c16001986 */ /* 0x0043e2000c10150a */
[----:B0-----:R-:W-:-:S05]  /*25a80*/  VIADD R21, R29, 0x33 ;  /* 0x000000331d157836 */ /* 0x001fca0000000000 */
[----:B------:R-:W-:Y:S01]  /*25a90*/  ISETP.LT.AND P1, PT, R21, UR4, !P0 ;  /* 0x0000000415007c0c */ /* 0x000fe2000c721270 */
[----:B------:R-:W-:Y:S01]  /*25aa0*/  ULDC UR4, c[0x0][0x248] ;  /* 0x0000920000047ab9 */ /* 0x000fe20000000800 */
[----:B------:R-:W-:Y:S02]  /*25ab0*/  PRMT R21, R28, 0x7632, R21 ;  /* 0x000076321c157816 */ /* 0x000fe40000000015 */
[----:B-1----:R-:W2:Y:S01]  /*25ac0*/  LDL.LU R28, [R1+0xec] ;  /* 0x0000ec00011c7983 */ /* 0x002ea20000300800 */
        /* <DEDUP_REMOVED lines=14> */
[-C--:B------:R-:W-:Y:S01]  /*25bb0*/  LEA R22, P3, R23, R20.reuse, 0x1 ;  /* 0x0000001417167211 */ /* 0x080fe200078608ff */
[----:B------:R0:W-:Y:S01]  /*25bc0*/  @P6 STG.E.U16 desc[UR10][R24.64], R27 ;  /* 0x0000001b18006986 */ /* 0x0001e2000c10150a */
[----:B------:R-:W-:Y:S01]  /*25bd0*/  PRMT R2, R27, 0x7632, R2 ;  /* 0x000076321b027816 */ /* 0x000fe20000000002 */
[----:B------:R-:W-:Y:S01]  /*25be0*/  ULDC UR4, c[0x0][0x248] ;  /* 0x0000920000047ab9 */ /* 0x000fe20000000800 */
[----:B------:R-:W-:Y:S02]  /*25bf0*/  LEA.HI.X.SX32 R23, R23, R3, 0x1, P3 ;  /* 0x0000000317177211 */ /* 0x000fe400018f0eff */
[----:B0-----:R-:W-:-:S03]  /*25c00*/  LEA R24, P6, R21, R20, 0x1 ;  /* 0x0000001415187211 */ /* 0x001fc600078c08ff */
[----:B------:R0:W-:Y:S01]  /*25c10*/  @P5 STG.E.U16 desc[UR10][R22.64], R2 ;  /* 0x0000000216005986 */ /* 0x0001e2000c10150a */
[C---:B------:R-:W-:Y:S01]  /*25c20*/  LEA.HI.X.SX32 R25, R21.reuse, R3, 0x1, P6 ;  /* 0x0000000315197211 */ /* 0x040fe200030f0eff */
[----:B------:R-:W-:Y:S01]  /*25c30*/  VIADD R21, R21, UR4 ;  /* 0x0000000415157c36 */ /* 0x000fe20008000000 */
[----:B------:R-:W-:Y:S01]  /*25c40*/  ISETP.LT.AND P3, PT, R26, UR5, !P0 ;  /* 0x000000051a007c0c */ /* 0x000fe2000c761270 */
[----:B------:R-:W-:Y:S01]  /*25c50*/  ULDC UR5, c[0x0][0x22c] ;  /* 0x00008b0000057ab9 */ /* 0x000fe20000000800 */
[----:B------:R-:W-:Y:S01]  /*25c60*/  ULDC UR4, c[0x0][0x248] ;  /* 0x0000920000047ab9 */ /* 0x000fe20000000800 */
[C---:B0-----:R-:W-:Y:S02]  /*25c70*/  VIADD R2, R29.reuse, 0x36 ;  /* 0x000000361d027836 */ /* 0x041fe40000000000 */
[----:B------:R-:W-:-:S03]  /*25c80*/  VIADD R26, R29, 0x38 ;  /* 0x000000381d1a7836 */ /* 0x000fc60000000000 */
[----:B------:R-:W-:Y:S01]  /*25c90*/  ISETP.LT.AND P5, PT, R2, UR5, !P0 ;  /* 0x0000000502007c0c */ /* 0x000fe2000c7a1270 */
[C---:B------:R-:W-:Y:S01]  /*25ca0*/  VIADD R2, R21.reuse, UR4 ;  /* 0x0000000415027c36 */ /* 0x040fe20008000000 */
[----:B------:R-:W-:Y:S01]  /*25cb0*/  ULDC UR5, c[0x0][0x22c] ;  /* 0x00008b0000057ab9 */ /* 0x000fe20000000800 */
[----:B------:R-:W-:Y:S01]  /*25cc0*/  ULDC UR4, c[0x0][0x22c] ;  /* 0x00008b0000047ab9 */ /* 0x000fe20000000800 */
[----:B---3--:R0:W-:Y:S01]  /*25cd0*/  @P2 STG.E.U16 desc[UR10][R24.64], R7 ;  /* 0x0000000718002986 */ /* 0x0081e2000c10150a */
[----:B------:R-:W-:-:S04]  /*25ce0*/  LEA R22, P2, R21, R20, 0x1 ;  /* 0x0000001415167211 */ /* 0x000fc800078408ff */
[----:B------:R-:W-:Y:S02]  /*25cf0*/  LEA.HI.X.SX32 R23, R21, R3, 0x1, P2 ;  /* 0x0000000315177211 */ /* 0x000fe400010f0eff */
[----:B------:R-:W-:Y:S01]  /*25d00*/  PRMT R21, R7, 0x7632, R21 ;  /* 0x0000763207157816 */ /* 0x000fe20000000015 */
[----:B0-----:R-:W-:-:S04]  /*25d10*/  VIADD R24, R29, 0x37 ;  /* 0x000000371d187836 */ /* 0x001fc80000000000 */
[----:B------:R0:W-:Y:S01]  /*25d20*/  @P1 STG.E.U16 desc[UR10][R22.64], R21 ;  /* 0x0000001516001986 */ /* 0x0001e2000c10150a */
[----:B------:R-:W-:Y:S01]  /*25d30*/  ISETP.LT.AND P1, PT, R26, UR4, !P0 ;  /* 0x000000041a007c0c */ /* 0x000fe2000c721270 */
[----:B------:R-:W-:Y:S01]  /*25d40*/  ULDC UR4, c[0x0][0x248] ;  /* 0x0000920000047ab9 */ /* 0x000fe20000000800 */
[----:B------:R-:W-:Y:S01]  /*25d50*/  ISETP.LT.AND P2, PT, R24, UR5, !P0 ;  /* 0x0000000518007c0c */ /* 0x000fe2000c741270 */
[----:B------:R-:W-:Y:S01]  /*25d60*/  ULDC UR5, c[0x0][0x22c] ;  /* 0x00008b0000057ab9 */ /* 0x000fe20000000800 */
[C---:B------:R-:W-:Y:S01]  /*25d70*/  LEA R24, P6, R2.reuse, R20, 0x1 ;  /* 0x0000001402187211 */ /* 0x040fe200078c08ff */
[----:B------:R-:W3:Y:S03]  /*25d80*/  LDL.LU R7, [R1+0xf4] ;  /* 0x0000f40001077983 */ /* 0x000ee60000300800 */
[C---:B------:R-:W-:Y:S01]  /*25d90*/  LEA.HI.X.SX32 R25, R2.reuse, R3, 0x1, P6 ;  /* 0x0000000302197211 */ /* 0x040fe200030f0eff */
[----:B------:R-:W-:Y:S01]  /*25da0*/  VIADD R2, R2, UR4 ;  /* 0x0000000402027c36 */ /* 0x000fe20008000000 */
[----:B------:R-:W-:Y:S01]  /*25db0*/  ULDC UR4, c[0x0][0x22c] ;  /* 0x00008b0000047ab9 */ /* 0x000fe20000000800 */
[----:B0-----:R-:W-:-:S03]  /*25dc0*/  VIADD R21, R29, 0x39 ;  /* 0x000000391d157836 */ /* 0x001fc60000000000 */
[----:B------:R-:W-:Y:S01]  /*25dd0*/  LEA R22, P6, R2, R20, 0x1 ;  /* 0x0000001402167211 */ /* 0x000fe200078c08ff */
[----:B----4-:R0:W-:Y:S01]  /*25de0*/  @P4 STG.E.U16 desc[UR10][R24.64], R6 ;  /* 0x0000000618004986 */ /* 0x0101e2000c10150a */
[----:B------:R-:W-:Y:S01]  /*25df0*/  ISETP.LT.AND P4, PT, R21, UR4, !P0 ;  /* 0x0000000415007c0c */ /* 0x000fe2000c781270 */
[----:B------:R-:W-:Y:S01]  /*25e00*/  ULDC UR4, c[0x0][0x248] ;  /* 0x0000920000047ab9 */ /* 0x000fe20000000800 */
[----:B------:R-:W-:Y:S02]  /*25e10*/  PRMT R21, R6, 0x7632, R21 ;  /* 0x0000763206157816 */ /* 0x000fe40000000015 */
[C---:B------:R-:W-:Y:S01]  /*25e20*/  LEA.HI.X.SX32 R23, R2.reuse, R3, 0x1, P6 ;  /* 0x0000000302177211 */ /* 0x040fe200030f0eff */
[----:B------:R-:W-:Y:S01]  /*25e30*/  VIADD R2, R2, UR4 ;  /* 0x0000000402027c36 */ /* 0x000fe20008000000 */
[----:B------:R-:W-:-:S03]  /*25e40*/  ULDC UR4, c[0x0][0x248] ;  /* 0x0000920000047ab9 */ /* 0x000fc60000000800 */
[----:B------:R1:W-:Y:S01]  /*25e50*/  @P3 STG.E.U16 desc[UR10][R22.64], R21 ;  /* 0x0000001516003986 */ /* 0x0003e2000c10150a */
[C---:B0-----:R-:W-:Y:S02]  /*25e60*/  VIADD R24, R29.reuse, 0x3a ;  /* 0x0000003a1d187836 */ /* 0x041fe40000000000 */
[----:B------:R-:W-:Y:S01]  /*25e70*/  VIADD R25, R2, UR4 ;  /* 0x0000000402197c36 */ /* 0x000fe20008000000 */
[----:B------:R-:W4:Y:S01]  /*25e80*/  LDL.LU R6, [R1+0xf8] ;  /* 0x0000f80001067983 */ /* 0x000f220000300800 */
[----:B------:R-:W-:Y:S01]  /*25e90*/  VIADD R26, R29, 0x3b ;  /* 0x0000003b1d1a7836 */ /* 0x000fe20000000000 */
[----:B------:R-:W-:Y:S01]  /*25ea0*/  ISETP.LT.AND P6, PT, R24, UR5, !P0 ;  /* 0x0000000518007c0c */ /* 0x000fe2000c7c1270 */
[----:B------:R-:W-:Y:S01]  /*25eb0*/  ULDC UR5, c[0x0][0x248] ;  /* 0x0000920000057ab9 */ /* 0x000fe20000000800 */
[----:B------:R-:W-:Y:S01]  /*25ec0*/  ULDC UR4, c[0x0][0x22c] ;  /* 0x00008b0000047ab9 */ /* 0x000fe20000000800 */
[----:B-1----:R-:W-:-:S04]  /*25ed0*/  LEA R22, P3, R2, R20, 0x1 ;  /* 0x0000001402167211 */ /* 0x002fc800078608ff */
[-C--:B------:R-:W-:Y:S02]  /*25ee0*/  LEA.HI.X.SX32 R23, R2, R3.reuse, 0x1, P3 ;  /* 0x0000000302177211 */ /* 0x080fe400018f0eff */
[C---:B------:R-:W-:Y:S01]  /*25ef0*/  LEA R24, P3, R25.reuse, R20, 0x1 ;  /* 0x0000001419187211 */ /* 0x040fe200078608ff */
[C---:B------:R-:W-:Y:S01]  /*25f00*/  VIADD R21, R25.reuse, UR5 ;  /* 0x0000000519157c36 */ /* 0x040fe20008000000 */
[----:B--2---:R-:W-:Y:S01]  /*25f10*/  PRMT R2, R28, 0x7632, R2 ;  /* 0x000076321c027816 */ /* 0x004fe20000000002 */
[----:B------:R0:W-:Y:S01]  /*25f20*/  @P5 STG.E.U16 desc[UR10][R22.64], R28 ;  /* 0x0000001c16005986 */ /* 0x0001e2000c10150a */
[----:B------:R-:W-:Y:S01]  /*25f30*/  LEA.HI.X.SX32 R25, R25, R3, 0x1, P3 ;  /* 0x0000000319197211 */ /* 0x000fe200018f0eff */
[----:B------:R-:W-:-:S04]  /*25f40*/  ULDC UR5, c[0x0][0x22c] ;  /* 0x00008b0000057ab9 */ /* 0x000fc80000000800 */
        /* <DEDUP_REMOVED lines=866> */
[----:B------:R-:W2:Y:S04]  /*29570*/  LDL.LU R27, [R1] ;  /* 0x00000000011b7983 */ /* 0x000ea80000300800 */
        /* <DEDUP_REMOVED lines=95> */
[----:B------:R-:W2:Y:S01]  /*29b70*/  LDL.LU R27, [R1+0x14] ;  /* 0x00001400011b7983 */ /* 0x000ea20000300800 */
        /* <DEDUP_REMOVED lines=31> */
[----:B0-----:R-:W-:Y:S02]  /*29d70*/  VIADD R24, R29, 0xaa ;  /* 0x000000aa1d187836 */ /* 0x001fe40000000000 */
[----:B------:R-:W-:Y:S01]  /*29d80*/  VIADD R25, R2, UR4 ;  /* 0x0000000402197c36 */ /* 0x000fe20008000000 */
[----:B------:R-:W-:Y:S02]  /*29d90*/  ULDC UR4, c[0x0][0x22c] ;  /* 0x00008b0000047ab9 */ /* 0x000fe40000000800 */
[----:B------:R-:W-:Y:S01]  /*29da0*/  ISETP.LT.AND P6, PT, R24, UR5, !P0 ;  /* 0x0000000518007c0c */ /* 0x000fe2000c7c1270 */
        /* <DEDUP_REMOVED lines=12> */
[----:B------:R-:W4:Y:S04]  /*29e70*/  LDL.LU R6, [R1+0x180] ;  /* 0x0001800001067983 */ /* 0x000f280000300800 */
        /* <DEDUP_REMOVED lines=42> */
[----:B------:R1:W-:Y:S01]  /*2a120*/  @P4 STG.E.U16 desc[UR10][R24.64], R7 ;  /* 0x0000000718004986 */ /* 0x0003e2000c10150a */
[----:B0-----:R-:W-:Y:S01]  /*2a130*/  VIADD R2, R29, 0xb0 ;  /* 0x000000b01d027836 */ /* 0x001fe20000000000 */
[----:B-1----:R-:W-:-:S04]  /*2a140*/  LEA R24, P4, R21, R20, 0x1 ;  /* 0x0000001415187211 */ /* 0x002fc800078808ff */
[----:B------:R-:W-:Y:S01]  /*2a150*/  ISETP.LT.AND P6, PT, R2, UR5, !P0 ;  /* 0x0000000502007c0c */ /* 0x000fe2000c7c1270 */
[C---:B------:R-:W-:Y:S01]  /*2a160*/  VIADD R2, R21.reuse, UR4 ;  /* 0x0000000415027c36 */ /* 0x040fe20008000000 */
[-C--:B------:R-:W-:Y:S01]  /*2a170*/  LEA.HI.X.SX32 R25, R21, R3.reuse, 0x1, P4 ;  /* 0x0000000315197211 */ /* 0x080fe200020f0eff */
[----:B------:R-:W-:Y:S01]  /*2a180*/  VIADD R22, R29, 0xb1 ;  /* 0x000000b11d167836 */ /* 0x000fe20000000000 */
[----:B------:R-:W-:Y:S01]  /*2a190*/  PRMT R21, R7, 0x7632, R21 ;  /* 0x0000763207157816 */ /* 0x000fe20000000015 */
[----:B------:R-:W-:Y:S01]  /*2a1a0*/  ULDC UR5, c[0x0][0x22c] ;  /* 0x00008b0000057ab9 */ /* 0x000fe20000000800 */
[----:B------:R-:W3:Y:S01]  /*2a1b0*/  LDL.LU R7, [R1+0x188] ;  /* 0x0001880001077983 */ /* 0x000ee20000300800 */
        /* <DEDUP_REMOVED lines=31> */
[CC--:B------:R-:W-:Y:S01]  /*2a3b0*/  LEA R22, P3, R23.reuse, R20.reuse, 0x1 ;  /* 0x0000001417167211 */ /* 0x0c0fe200078608ff */
[----:B----4-:R0:W-:Y:S01]  /*2a3c0*/  @P6 STG.E.U16 desc[UR10][R24.64], R6 ;  /* 0x0000000618006986 */ /* 0x0101e2000c10150a */
        /* <DEDUP_REMOVED lines=10> */
[----:B------:R-:W4:Y:S01]  /*2a470*/  LDL.LU R6, [R1+0x99c] ;  /* 0x00099c0001067983 */ /* 0x000f220000300800 */
        /* <DEDUP_REMOVED lines=16> */
[----:B------:R-:W-:-:S04]  /*2a580*/  LEA R24, P6, R2, R20, 0x1 ;  /* 0x0000001402187211 */ /* 0x000fc800078c08ff */
[C---:B------:R-:W-:Y:S01]  /*2a590*/  LEA.HI.X.SX32 R25, R2.reuse, R3, 0x1, P6 ;  /* 0x0000000302197211 */ /* 0x040fe200030f0eff */
[----:B------:R-:W-:Y:S01]  /*2a5a0*/  VIADD R2, R2, UR4 ;  /* 0x0000000402027c36 */ /* 0x000fe20008000000 */
[----:B------:R-:W-:Y:S01]  /*2a5b0*/  ULDC UR4, c[0x0][0x22c] ;  /* 0x00008b0000047ab9 */ /* 0x000fe20000000800 */
[----:B0-----:R-:W-:-:S03]  /*2a5c0*/  VIADD R21, R29, 0xb9 ;  /* 0x000000b91d157836 */ /* 0x001fc60000000000 */
[C---:B------:R-:W-:Y:S01]  /*2a5d0*/  LEA R22, P6, R2.reuse, R20, 0x1 ;  /* 0x0000001402167211 */ /* 0x040fe200078c08ff */
[----:B------:R0:W-:Y:S01]  /*2a5e0*/  @P4 STG.E.U16 desc[UR10][R24.64], R7 ;  /* 0x0000000718004986 */ /* 0x0001e2000c10150a */
        /* <DEDUP_REMOVED lines=9> */
[----:B------:R-:W3:Y:S01]  /*2a680*/  LDL.LU R7, [R1+0x194] ;  /* 0x0001940001077983 */ /* 0x000ee20000300800 */
[----:B------:R-:W-:Y:S01]  /*2a690*/  VIADD R26, R29, 0xbb ;  /* 0x000000bb1d1a7836 */ /* 0x000fe20000000000 */
[----:B------:R-:W-:Y:S01]  /*2a6a0*/  ISETP.LT.AND P6, PT, R24, UR5, !P0 ;  /* 0x0000000518007c0c */ /* 0x000fe2000c7c1270 */
[----:B------:R-:W-:Y:S01]  /*2a6b0*/  ULDC UR5, c[0x0][0x248] ;  /* 0x0000920000057ab9 */ /* 0x000fe20000000800 */
[----:B------:R-:W4:Y:S01]  /*2a6c0*/  LDL.LU R27, [R1+0x19c] ;  /* 0x00019c00011b7983 */ /* 0x000f220000300800 */
        /* <DEDUP_REMOVED lines=38> */
[-C--:B------:R-:W-:Y:S02]  /*2a930*/  LEA.HI.X.SX32 R25, R2, R3.reuse, 0x1, P4 ;  /* 0x0000000302197211 */ /* 0x080fe400020f0eff */
[CC--:B------:R-:W-:Y:S01]  /*2a940*/  LEA R22, P4, R23.reuse, R20.reuse, 0x1 ;  /* 0x0000001417167211 */ /* 0x0c0fe200078808ff */
[----:B------:R-:W-:Y:S01]  /*2a950*/  VIADD R21, R23, UR4 ;  /* 0x0000000417157c36 */ /* 0x000fe20008000000 */
[----:B------:R-:W-:Y:S01]  /*2a960*/  PRMT R2, R7, 0x7632, R2 ;  /* 0x0000763207027816 */ /* 0x000fe20000000002 */
[----:B------:R0:W-:Y:S01]  /*2a970*/  @P6 STG.E.U16 desc[UR10][R24.64], R7 ;  /* 0x0000000718006986 */ /* 0x0001e2000c10150a */
[----:B------:R-:W-:Y:S01]  /*2a980*/  LEA.HI.X.SX32 R23, R23, R3, 0x1, P4 ;  /* 0x0000000317177211 */ /* 0x000fe200020f0eff */
[----:B------:R-:W-:Y:S01]  /*2a990*/  ULDC UR4, c[0x0][0x248] ;  /* 0x0000920000047ab9 */ /* 0x000fe20000000800 */
[----:B------:R-:W-:Y:S01]  /*2a9a0*/  ISETP.LT.AND P4, PT, R26, UR5, !P0 ;  /* 0x000000051a007c0c */ /* 0x000fe2000c781270 */
[----:B------:R-:W-:Y:S01]  /*2a9b0*/  ULDC UR5, c[0x0][0x22c] ;  /* 0x00008b0000057ab9 */ /* 0x000fe20000000800 */
[----:B0-----:R-:W3:Y:S04]  /*2a9c0*/  LDL.LU R7, [R1+0x998] ;  /* 0x0009980001077983 */ /* 0x001ee80000300800 */
[----:B------:R-:W4:Y:S01]  /*2a9d0*/  LDL.LU R26, [R1+0x198] ;  /* 0x00019800011a7983 */ /* 0x000f220000300800 */
[----:B------:R-:W-:-:S04]  /*2a9e0*/  LEA R24, P6, R21, R20, 0x1 ;  /* 0x0000001415187211 */ /* 0x000fc800078c08ff */
[C---:B------:R-:W-:Y:S01]  /*2a9f0*/  LEA.HI.X.SX32 R25, R21.reuse, R3, 0x1, P6 ;  /* 0x0000000315197211 */ /* 0x040fe200030f0eff */
[----:B------:R-:W-:Y:S01]  /*2aa00*/  VIADD R21, R21, UR4 ;  /* 0x0000000415157c36 */ /* 0x000fe20008000000 */
[----:B------:R0:W-:Y:S01]  /*2aa10*/  @P5 STG.E.U16 desc[UR10][R22.64], R2 ;  /* 0x0000000216005986 */ /* 0x0001e2000c10150a */
[----:B------:R-:W-:Y:S01]  /*2aa20*/  ULDC UR4, c[0x0][0x248] ;  /* 0x0000920000047ab9 */ /* 0x000fe20000000800 */
[C---:B0-----:R-:W-:Y:S02]  /*2aa30*/  VIADD R2, R29.reuse, 0xc0 ;  /* 0x000000c01d027836 */ /* 0x041fe40000000000 */
[----:B------:R-:W-:-:S03]  /*2aa40*/  VIADD R22, R29, 0xc1 ;  /* 0x000000c11d167836 */ /* 0x000fc60000000000 */
[----:B------:R-:W-:Y:S01]  /*2aa50*/  ISETP.LT.AND P6, PT, R2, UR5, !P0 ;  /* 0x0000000502007c0c */ /* 0x000fe2000c7c1270 */
[C---:B------:R-:W-:Y:S01]  /*2aa60*/  VIADD R2, R21.reuse, UR4 ;  /* 0x0000000415027c36 */ /* 0x040fe20008000000 */
[----:B------:R-:W-:Y:S01]  /*2aa70*/  ULDC UR5, c[0x0][0x22c] ;  /* 0x00008b0000057ab9 */ /* 0x000fe20000000800 */
[----:B------:R-:W-:Y:S01]  /*2aa80*/  ULDC UR4, c[0x0][0x22c] ;  /* 0x00008b0000047ab9 */ /* 0x000fe20000000800 */
[----:B------:R-:W-:Y:S01]  /*2aa90*/  ISETP.LT.AND P5, PT, R22, UR5, !P0 ;  /* 0x0000000516007c0c */ /* 0x000fe2000c7a1270 */
[----:B------:R-:W-:Y:S01]  /*2aaa0*/  ULDC UR5, c[0x0][0x22c] ;  /* 0x00008b0000057ab9 */ /* 0x000fe20000000800 */
[----:B----4-:R0:W-:Y:S02]  /*2aab0*/  @P3 STG.E.U16 desc[UR10][R24.64], R26 ;  /* 0x0000001a18003986 */ /* 0x0101e4000c10150a */
[----:B0-----:R-:W-:-:S04]  /*2aac0*/  LEA R24, P3, R21, R20, 0x1 ;  /* 0x0000001415187211 */ /* 0x001fc800078608ff */
[----:B------:R-:W-:Y:S02]  /*2aad0*/  LEA.HI.X.SX32 R25, R21, R3, 0x1, P3 ;  /* 0x0000000315197211 */ /* 0x000fe400018f0eff */
[----:B------:R-:W-:Y:S01]  /*2aae0*/  PRMT R21, R26, 0x7632, R21 ;  /* 0x000076321a157816 */ /* 0x000fe20000000015 */
[----:B------:R-:W-:Y:S01]  /*2aaf0*/  VIADD R26, R29, 0xc2 ;  /* 0x000000c21d1a7836 */ /* 0x000fe20000000000 */
[----:B------:R-:W-:-:S03]  /*2ab00*/  LEA R22, P3, R2, R20, 0x1 ;  /* 0x0000001402167211 */ /* 0x000fc600078608ff */
[----:B------:R0:W-:Y:S01]  /*2ab10*/  @P2 STG.E.U16 desc[UR10][R24.64], R21 ;  /* 0x0000001518002986 */ /* 0x0001e2000c10150a */
[----:B------:R-:W-:Y:S01]  /*2ab20*/  ISETP.LT.AND P2, PT, R26, UR4, !P0 ;  /* 0x000000041a007c0c */ /* 0x000fe2000c741270 */
[----:B------:R-:W-:Y:S01]  /*2ab30*/  ULDC UR4, c[0x0][0x248] ;  /* 0x0000920000047ab9 */ /* 0x000fe20000000800 */
[C---:B------:R-:W-:Y:S01]  /*2ab40*/  LEA.HI.X.SX32 R23, R2.reuse, R3, 0x1, P3 ;  /* 0x0000000302177211 */ /* 0x040fe200018f0eff */
[----:B------:R-:W-:Y:S01]  /*2ab50*/  VIADD R2, R2, UR4 ;  /* 0x0000000402027c36 */ /* 0x000fe20008000000 */
[----:B------:R-:W-:-:S03]  /*2ab60*/  ULDC UR4, c[0x0][0x22c] ;  /* 0x00008b0000047ab9 */ /* 0x000fc60000000800 */
[----:B------:R1:W-:Y:S01]  /*2ab70*/  @P1 STG.E.U16 desc[UR10][R22.64], R27 ;  /* 0x0000001b16001986 */ /* 0x0003e2000c10150a */
[C---:B0-----:R-:W-:Y:S02]  /*2ab80*/  VIADD R21, R29.reuse, 0xc3 ;  /* 0x000000c31d157836 */ /* 0x041fe40000000000 */
[----:B------:R-:W-:-:S03]  /*2ab90*/  VIADD R24, R29, 0xc4 ;  /* 0x000000c41d187836 */ /* 0x000fc60000000000 */
[----:B------:R-:W-:Y:S01]  /*2aba0*/  ISETP.LT.AND P1, PT, R21, UR4, !P0 ;  /* 0x0000000415007c0c */ /* 0x000fe2000c721270 */
[----:B------:R-:W-:Y:S01]  /*2abb0*/  ULDC UR4, c[0x0][0x248] ;  /* 0x0000920000047ab9 */ /* 0x000fe20000000800 */
[CC--:B-1----:R-:W-:Y:S02]  /*2abc0*/  LEA R22, P3, R2.reuse, R20.reuse, 0x1 ;  /* 0x0000001402167211 */ /* 0x0c2fe400078608ff */
[----:B------:R-:W-:Y:S02]  /*2abd0*/  PRMT R21, R27, 0x7632, R21 ;  /* 0x000076321b157816 */ /* 0x000fe40000000015 */
[C---:B------:R-:W-:Y:S01]  /*2abe0*/  LEA.HI.X.SX32 R23, R2.reuse, R3, 0x1, P3 ;  /* 0x0000000302177211 */ /* 0x040fe200018f0eff */
[----:B------:R-:W-:Y:S01]  /*2abf0*/  VIADD R2, R2, UR4 ;  /* 0x0000000402027c36 */ /* 0x000fe20008000000 */
[----:B------:R-:W-:Y:S01]  /*2ac00*/  ULDC UR4, c[0x0][0x248] ;  /* 0x0000920000047ab9 */ /* 0x000fe20000000800 */
[----:B------:R-:W-:Y:S01]  /*2ac10*/  ISETP.LT.AND P3, PT, R24, UR5, !P0 ;  /* 0x0000000518007c0c */ /* 0x000fe2000c761270 */
[----:B------:R-:W-:Y:S01]  /*2ac20*/  VIADD R26, R29, 0xc5 ;  /* 0x000000c51d1a7836 */ /* 0x000fe20000000000 */
[----:B------:R0:W-:Y:S01]  /*2ac30*/  @P4 STG.E.U16 desc[UR10][R22.64], R21 ;  /* 0x0000001516004986 */ /* 0x0001e2000c10150a */
[----:B------:R-:W-:Y:S01]  /*2ac40*/  LEA R24, P4, R2, R20, 0x1 ;  /* 0x0000001402187211 */ /* 0x000fe200078808ff */
[----:B------:R-:W-:-:S02]  /*2ac50*/  ULDC UR5, c[0x0][0x22c] ;  /* 0x00008b0000057ab9 */ /* 0x000fc40000000800 */
[----:B------:R-:W4:Y:S01]  /*2ac60*/  LDL.LU R27, [R1+0x1ac] ;  /* 0x0001ac00011b7983 */ /* 0x000f220000300800 */
[C---:B------:R-:W-:Y:S01]  /*2ac70*/  LEA.HI.X.SX32 R25, R2.reuse, R3, 0x1, P4 ;  /* 0x0000000302197211 */ /* 0x040fe200020f0eff */
[----:B0-----:R-:W-:Y:S01]  /*2ac80*/  VIADD R23, R2, UR4 ;  /* 0x0000000402177c36 */ /* 0x001fe20008000000 */
[----:B------:R-:W-:-:S04]  /*2ac90*/  ULDC UR4, c[0x0][0x248] ;  /* 0x0000920000047ab9 */ /* 0x000fc80000000800 */
[CC--:B------:R-:W-:Y:S01]  /*2aca0*/  LEA R22, P4, R23.reuse, R20.reuse, 0x1 ;  /* 0x0000001417167211 */ /* 0x0c0fe200078808ff */
[C---:B------:R-:W-:Y:S01]  /*2acb0*/  VIADD R21, R23.reuse, UR4 ;  /* 0x0000000417157c36 */ /* 0x040fe20008000000 */
[----:B--2---:R-:W-:Y:S01]  /*2acc0*/  PRMT R2, R28, 0x7632, R2 ;  /* 0x000076321c027816 */ /* 0x004fe20000000002 */
[----:B------:R0:W-:Y:S01]  /*2acd0*/  @P6 STG.E.U16 desc[UR10][R24.64], R28 ;  /* 0x0000001c18006986 */ /* 0x0001e2000c10150a */
[----:B------:R-:W-:Y:S01]  /*2ace0*/  LEA.HI.X.SX32 R23, R23, R3, 0x1, P4 ;  /* 0x0000000317177211 */ /* 0x000fe200020f0eff */
[----:B------:R-:W-:Y:S01]  /*2acf0*/  ULDC UR4, c[0x0][0x248] ;  /* 0x0000920000047ab9 */ /* 0x000fe20000000800 */
[----:B------:R-:W-:Y:S01]  /*2ad00*/  ISETP.LT.AND P4, PT, R26, UR5, !P0 ;  /* 0x000000051a007c0c */ /* 0x000fe2000c781270 */
[----:B------:R-:W-:Y:S01]  /*2ad10*/  ULDC UR5, c[0x0][0x22c] ;  /* 0x00008b0000057ab9 */ /* 0x000fe20000000800 */
[----:B0-----:R-:W2:Y:S04]  /*2ad20*/  LDL.LU R28, [R1+0x994] ;  /* 0x00099400011c7983 */ /* 0x001ea80000300800 */
[----:B------:R-:W3:Y:S01]  /*2ad30*/  LDL.LU R26, [R1+0x1a4] ;  /* 0x0001a400011a7983 */ /* 0x000ee20000300800 */
[----:B------:R-:W-:-:S04]  /*2ad40*/  LEA R24, P6, R21, R20, 0x1 ;  /* 0x0000001415187211 */ /* 0x000fc800078c08ff */
[C---:B------:R-:W-:Y:S01]  /*2ad50*/  LEA.HI.X.SX32 R25, R21.reuse, R3, 0x1, P6 ;  /* 0x0000000315197211 */ /* 0x040fe200030f0eff */
[----:B------:R-:W-:Y:S01]  /*2ad60*/  VIADD R21, R21, UR4 ;  /* 0x0000000415157c36 */ /* 0x000fe20008000000 */
[----:B------:R0:W-:Y:S01]  /*2ad70*/  @P5 STG.E.U16 desc[UR10][R22.64], R2 ;  /* 0x0000000216005986 */ /* 0x0001e2000c10150a */
[----:B------:R-:W-:Y:S01]  /*2ad80*/  ULDC UR4, c[0x0][0x248] ;  /* 0x0000920000047ab9 */ /* 0x000fe20000000800 */
[----:B0-----:R-:W-:-:S05]  /*2ad90*/  VIADD R2, R29, 0xc6 ;  /* 0x000000c61d027836 */ /* 0x001fca0000000000 */
        /* <DEDUP_REMOVED lines=11> */
[C---:B------:R-:W-:Y:S02]  /*2ae50*/  VIADD R24, R29.reuse, 0xc7 ;  /* 0x000000c71d187836 */ /* 0x040fe40000000000 */
[----:B------:R-:W3:Y:S01]  /*2ae60*/  LDL.LU R26, [R1+0x1a8] ;  /* 0x0001a800011a7983 */ /* 0x000ee20000300800 */
[----:B------:R-:W-:Y:S02]  /*2ae70*/  ULDC UR4, c[0x0][0x248] ;  /* 0x0000920000047ab9 */ /* 0x000fe40000000800 */
[----:B------:R-:W-:Y:S01]  /*2ae80*/  ISETP.LT.AND P2, PT, R24, UR5, !P0 ;  /* 0x0000000518007c0c */ /* 0x000fe2000c741270 */
[----:B------:R-:W-:Y:S01]  /*2ae90*/  ULDC UR5, c[0x0][0x22c] ;  /* 0x00008b0000057ab9 */ /* 0x000fe20000000800 */
[----:B------:R-:W-:Y:S01]  /*2aea0*/  LEA R24, P6, R2, R20, 0x1 ;  /* 0x0000001402187211 */ /* 0x000fe200078c08ff */
[----:B0-----:R-:W-:-:S03]  /*2aeb0*/  VIADD R21, R29, 0xc9 ;  /* 0x000000c91d157836 */ /* 0x001fc60000000000 */
[C---:B------:R-:W-:Y:S01]  /*2aec0*/  LEA.HI.X.SX32 R25, R2.reuse, R3, 0x1, P6 ;  /* 0x0000000302197211 */ /* 0x040fe200030f0eff */
[----:B------:R-:W-:Y:S01]  /*2aed0*/  VIADD R2, R2, UR4 ;  /* 0x0000000402027c36 */ /* 0x000fe20008000000 */
[----:B------:R-:W-:-:S04]  /*2aee0*/  ULDC UR4, c[0x0][0x22c] ;  /* 0x00008b0000047ab9 */ /* 0x000fc80000000800 */
[----:B------:R-:W-:-:S04]  /*2aef0*/  LEA R22, P6, R2, R20, 0x1 ;  /* 0x0000001402167211 */ /* 0x000fc800078c08ff */
[----:B------:R-:W-:Y:S01]  /*2af00*/  LEA.HI.X.SX32 R23, R2, R3, 0x1, P6 ;  /* 0x0000000302177211 */ /* 0x000fe200030f0eff */
[----:B---3--:R0:W-:Y:S01]  /*2af10*/  @P3 STG.E.U16 desc[UR10][R24.64], R26 ;  /* 0x0000001a18003986 */ /* 0x0081e2000c10150a */
[----:B------:R-:W-:Y:S01]  /*2af20*/  ISETP.LT.AND P3, PT, R21, UR4, !P0 ;  /* 0x0000000415007c0c */ /* 0x000fe2000c761270 */
[----:B------:R-:W-:Y:S01]  /*2af30*/  ULDC UR4, c[0x0][0x248] ;  /* 0x0000920000047ab9 */ /* 0x000fe20000000800 */
[----:B------:R-:W-:Y:S01]  /*2af40*/  PRMT R21, R26, 0x7632, R21 ;  /* 0x000076321a157816 */ /* 0x000fe20000000015 */
[----:B------:R-:W-:Y:S01]  /*2af50*/  VIADD R2, R2, UR4 ;  /* 0x0000000402027c36 */ /* 0x000fe20008000000 */
[----:B------:R-:W-:-:S03]  /*2af60*/  ULDC UR4, c[0x0][0x248] ;  /* 0x0000920000047ab9 */ /* 0x000fc60000000800 */
[----:B------:R1:W-:Y:S01]  /*2af70*/  @P4 STG.E.U16 desc[UR10][R22.64], R21 ;  /* 0x0000001516004986 */ /* 0x0003e2000c10150a */
[----:B0-----:R-:W-:Y:S02]  /*2af80*/  VIADD R24, R29, 0xca ;  /* 0x000000ca1d187836 */ /* 0x001fe40000000000 */
[C---:B------:R-:W-:Y:S01]  /*2af90*/  VIADD R25, R2.reuse, UR4 ;  /* 0x0000000402197c36 */ /* 0x040fe20008000000 */
[----:B------:R-:W-:Y:S01]  /*2afa0*/  ULDC UR4, c[0x0][0x22c] ;  /* 0x00008b0000047ab9 */ /* 0x000fe20000000800 */
[-C--:B-1----:R-:W-:Y:S02]  /*2afb0*/  LEA R22, P4, R2, R20.reuse, 0x1 ;  /* 0x0000001402167211 */ /* 0x082fe400078808ff */
[----:B------:R-:W-:Y:S01]  /*2afc0*/  ISETP.LT.AND P6, PT, R24, UR5, !P0 ;  /* 0x0000000518007c0c */ /* 0x000fe2000c7c1270 */
[----:B------:R-:W-:Y:S01]  /*2afd0*/  ULDC UR5, c[0x0][0x248] ;  /* 0x0000920000057ab9 */ /* 0x000fe20000000800 */
[-C--:B------:R-:W-:Y:S02]  /*2afe0*/  LEA.HI.X.SX32 R23, R2, R3.reuse, 0x1, P4 ;  /* 0x0000000302177211 */ /* 0x080fe400020f0eff */
[C---:B------:R-:W-:Y:S01]  /*2aff0*/  LEA R24, P4, R25.reuse, R20, 0x1 ;  /* 0x0000001419187211 */ /* 0x040fe200078808ff */
[----:B------:R-:W-:Y:S01]  /*2b000*/  VIADD R21, R25, UR5 ;  /* 0x0000000519157c36 */ /* 0x000fe20008000000 */
[----:B----4-:R-:W-:Y:S01]  /*2b010*/  PRMT R2, R27, 0x7632, R2 ;  /* 0x000076321b027816 */ /* 0x010fe20000000002 */
[----:B------:R0:W-:Y:S01]  /*2b020*/  @P5 STG.E.U16 desc[UR10][R22.64], R27 ;  /* 0x0000001b16005986 */ /* 0x0001e2000c10150a */
[----:B------:R-:W-:Y:S01]  /*2b030*/  LEA.HI.X.SX32 R25, R25, R3, 0x1, P4 ;  /* 0x0000000319197211 */ /* 0x000fe200020f0eff */
[----:B------:R-:W-:Y:S01]  /*2b040*/  VIADD R26, R29, 0xcb ;  /* 0x000000cb1d1a7836 */ /* 0x000fe20000000000 */
[----:B------:R-:W-:-:S03]  /*2b050*/  ULDC UR5, c[0x0][0x22c] ;  /* 0x00008b0000057ab9 */ /* 0x000fc60000000800 */
[----:B------:R1:W-:Y:S04]  /*2b060*/  @P2 STG.E.U16 desc[UR10][R24.64], R2 ;  /* 0x0000000218002986 */ /* 0x0003e8000c10150a */
[----:B0-----:R-:W3:Y:S04]  /*2b070*/  LDL.LU R27, [R1+0x1b4] ;  /* 0x0001b400011b7983 */ /* 0x001ee80000300800 */
[----:B-1----:R-:W4:Y:S01]  /*2b080*/  LDL.LU R24, [R1+0x1b0] ;  /* 0x0001b00001187983 */ /* 0x002f220000300800 */
[----:B------:R-:W-:Y:S01]  /*2b090*/  ISETP.LT.AND P5, PT, R26, UR4, !P0 ;  /* 0x000000041a007c0c */ /* 0x000fe2000c7a1270 */
[----:B------:R-:W-:Y:S01]  /*2b0a0*/  VIADD R26, R29, 0xcc ;  /* 0x000000cc1d1a7836 */ /* 0x000fe20000000000 */
[----:B------:R-:W-:Y:S01]  /*2b0b0*/  LEA R22, P4, R21, R20, 0x1 ;  /* 0x0000001415167211 */ /* 0x000fe200078808ff */
[----:B------:R-:W-:-:S03]  /*2b0c0*/  ULDC UR4, c[0x0][0x22c] ;  /* 0x00008b0000047ab9 */ /* 0x000fc60000000800 */
[C---:B------:R-:W-:Y:S02]  /*2b0d0*/  LEA.HI.X.SX32 R23, R21.reuse, R3, 0x1, P4 ;  /* 0x0000000315177211 */ /* 0x040fe400020f0eff */
[----:B------:R-:W-:Y:S01]  /*2b0e0*/  ISETP.LT.AND P4, PT, R26, UR4, !P0 ;  /* 0x000000041a007c0c */ /* 0x000fe2000c781270 */
[----:B------:R-:W-:Y:S02]  /*2b0f0*/  ULDC UR4, c[0x0][0x248] ;  /* 0x0000920000047ab9 */ /* 0x000fe40000000800 */
[----:B------:R-:W-:Y:S01]  /*2b100*/  VIADD R21, R21, UR4 ;  /* 0x0000000415157c36 */ /* 0x000fe20008000000 */
[----:B------:R-:W-:Y:S01]  /*2b110*/  ULDC UR4, c[0x0][0x22c] ;  /* 0x00008b0000047ab9 */ /* 0x000fe20000000800 */
[----:B------:R-:W-:-:S05]  /*2b120*/  VIADD R2, R29, 0xcd ;  /* 0x000000cd1d027836 */ /* 0x000fca0000000000 */
[----:B------:R-:W-:Y:S01]  /*2b130*/  ISETP.LT.AND P2, PT, R2, UR4, !P0 ;  /* 0x0000000402007c0c */ /* 0x000fe2000c741270 */
[----:B------:R-:W-:Y:S01]  /*2b140*/  ULDC UR4, c[0x0][0x248] ;  /* 0x0000920000047ab9 */ /* 0x000fe20000000800 */
[C---:B------:R-:W-:Y:S02]  /*2b150*/  VIADD R2, R29.reuse, 0xce ;  /* 0x000000ce1d027836 */ /* 0x040fe40000000000 */
[----:B------:R-:W-:Y:S01]  /*2b160*/  VIADD R26, R29, 0xcf ;  /* 0x000000cf1d1a7836 */ /* 0x000fe20000000000 */
[----:B----4-:R0:W-:Y:S01]  /*2b170*/  @P1 STG.E.U16 desc[UR10][R22.64], R24 ;  /* 0x0000001816001986 */ /* 0x0101e2000c10150a */
[----:B------:R-:W-:Y:S02]  /*2b180*/  PRMT R25, R24, 0x7632, R25 ;  /* 0x0000763218197816 */ /* 0x000fe40000000019 */
[----:B0-----:R-:W-:-:S04]  /*2b190*/  LEA R22, P1, R21, R20, 0x1 ;  /* 0x0000001415167211 */ /* 0x001fc800078208ff */
[C---:B------:R-:W-:Y:S01]  /*2b1a0*/  LEA.HI.X.SX32 R23, R21.reuse, R3, 0x1, P1 ;  /* 0x0000000315177211 */ /* 0x040fe200008f0eff */
[----:B------:R-:W-:Y:S01]  /*2b1b0*/  VIADD R21, R21, UR4 ;  /* 0x0000000415157c36 */ /* 0x000fe20008000000 */
[----:B------:R-:W-:-:S03]  /*2b1c0*/  ULDC UR4, c[0x0][0x248] ;  /* 0x0000920000047ab9 */ /* 0x000fc60000000800 */
[----:B------:R0:W-:Y:S01]  /*2b1d0*/  @P3 STG.E.U16 desc[UR10][R22.64], R25 ;  /* 0x0000001916003986 */ /* 0x0001e2000c10150a */
[CC--:B------:R-:W-:Y:S02]  /*2b1e0*/  LEA R24, P3, R21.reuse, R20.reuse, 0x1 ;  /* 0x0000001415187211 */ /* 0x0c0fe400078608ff */
[----:B------:R-:W-:Y:S01]  /*2b1f0*/  ISETP.LT.AND P1, PT, R2, UR5, !P0 ;  /* 0x0000000502007c0c */ /* 0x000fe2000c721270 */
[----:B------:R-:W-:Y:S01]  /*2b200*/  ULDC UR5, c[0x0][0x22c] ;  /* 0x00008b0000057ab9 */ /* 0x000fe20000000800 */
[C---:B0-----:R-:W-:Y:S01]  /*2b210*/  VIADD R23, R21.reuse, UR4 ;  /* 0x0000000415177c36 */ /* 0x041fe20008000000 */
[----:B------:R-:W-:Y:S01]  /*2b220*/  ULDC UR4, c[0x0][0x248] ;  /* 0x0000920000047ab9 */ /* 0x000fe20000000800 */
[-C--:B------:R-:W-:Y:S02]  /*2b230*/  LEA.HI.X.SX32 R25, R21, R3.reuse, 0x1, P3 ;  /* 0x0000000315197211 */ /* 0x080fe400018f0eff */
[C---:B------:R-:W-:Y:S01]  /*2b240*/  VIADD R21, R23.reuse, UR4 ;  /* 0x0000000417157c36 */ /* 0x040fe20008000000 */
[C---:B------:R-:W-:Y:S01]  /*2b250*/  LEA R22, P3, R23.reuse, R20, 0x1 ;  /* 0x0000001417167211 */ /* 0x040fe200078608ff */
[----:B------:R-:W-:Y:S01]  /*2b260*/  ULDC UR4, c[0x0][0x248] ;  /* 0x0000920000047ab9 */ /* 0x000fe20000000800 */
[----:B---3--:R0:W-:Y:S02]  /*2b270*/  @P6 STG.E.U16 desc[UR10][R24.64], R27 ;  /* 0x0000001b18006986 */ /* 0x0081e4000c10150a */
[----:B------:R-:W-:-:S02]  /*2b280*/  LEA.HI.X.SX32 R23, R23, R3, 0x1, P3 ;  /* 0x0000000317177211 */ /* 0x000fc400018f0eff */
[----:B------:R-:W-:Y:S01]  /*2b290*/  ISETP.LT.AND P3, PT, R26, UR5, !P0 ;  /* 0x000000051a007c0c */ /* 0x000fe2000c761270 */
[----:B------:R-:W-:Y:S01]  /*2b2a0*/  VIADD R26, R29, 0xd0 ;  /* 0x000000d01d1a7836 */ /* 0x000fe20000000000 */
[----:B------:R-:W-:Y:S01]  /*2b2b0*/  ULDC UR5, c[0x0][0x22c] ;  /* 0x00008b0000057ab9 */ /* 0x000fe20000000800 */
[----:B------:R-:W-:Y:S02]  /*2b2c0*/  PRMT R2, R27, 0x7632, R2 ;  /* 0x000076321b027816 */ /* 0x000fe40000000002 */
[----:B0-----:R-:W-:-:S04]  /*2b2d0*/  LEA R24, P6, R21, R20, 0x1 ;  /* 0x0000001415187211 */ /* 0x001fc800078c08ff */
[C---:B------:R-:W-:Y:S02]  /*2b2e0*/  LEA.HI.X.SX32 R25, R21.reuse, R3, 0x1, P6 ;  /* 0x0000000315197211 */ /* 0x040fe400030f0eff */
[----:B------:R-:W-:Y:S01]  /*2b2f0*/  ISETP.LT.AND P6, PT, R26, UR5, !P0 ;  /* 0x000000051a007c0c */ /* 0x000fe2000c7c1270 */
[----:B------:R-:W-:Y:S01]  /*2b300*/  VIADD R26, R21, UR4 ;  /* 0x00000004151a7c36 */ /* 0x000fe20008000000 */
[----:B------:R0:W-:Y:S01]  /*2b310*/  @P5 STG.E.U16 desc[UR10][R22.64], R2 ;  /* 0x0000000216005986 */ /* 0x0001e2000c10150a */
[----:B------:R-:W-:Y:S01]  /*2b320*/  VIADD R21, R29, 0xd1 ;  /* 0x000000d11d157836 */ /* 0x000fe20000000000 */
[----:B------:R-:W-:Y:S01]  /*2b330*/  ULDC UR5, c[0x0][0x22c] ;  /* 0x00008b0000057ab9 */ /* 0x000fe20000000800 */
[----:B------:R-:W-:Y:S01]  /*2b340*/  ULDC UR4, c[0x0][0x248] ;  /* 0x0000920000047ab9 */ /* 0x000fe20000000800 */
[----:B--2---:R1:W-:Y:S01]  /*2b350*/  @P4 STG.E.U16 desc[UR10][R24.64], R28 ;  /* 0x0000001c18004986 */ /* 0x0043e2000c10150a */
[----:B0-----:R-:W-:Y:S02]  /*2b360*/  PRMT R23, R28, 0x7632, R23 ;  /* 0x000076321c177816 */ /* 0x001fe40000000017 */
[----:B-1----:R-:W-:-:S04]  /*2b370*/  LEA R24, P4, R26, R20, 0x1 ;  /* 0x000000141a187211 */ /* 0x002fc800078808ff */
[----:B------:R-:W-:-:S05]  /*2b380*/  LEA.HI.X.SX32 R25, R26, R3, 0x1, P4 ;  /* 0x000000031a197211 */ /* 0x000fca00020f0eff */
[----:B------:R0:W-:Y:S04]  /*2b390*/  @P2 STG.E.U16 desc[UR10][R24.64], R23 ;  /* 0x0000001718002986 */ /* 0x0001e8000c10150a */
[----:B0-----:R-:W2:Y:S01]  /*2b3a0*/  LDL.LU R24, [R1+0x1bc] ;  /* 0x0001bc0001187983 */ /* 0x001ea20000300800 */
[----:B------:R-:W-:Y:S01]  /*2b3b0*/  ISETP.LT.AND P5, PT, R21, UR5, !P0 ;  /* 0x0000000515007c0c */ /* 0x000fe2000c7a1270 */
[----:B------:R-:W-:Y:S01]  /*2b3c0*/  VIADD R2, R26, UR4 ;  /* 0x000000041a027c36 */ /* 0x000fe20008000000 */
[----:B------:R-:W-:Y:S01]  /*2b3d0*/  ULDC UR4, c[0x0][0x22c] ;  /* 0x00008b0000047ab9 */ /* 0x000fe20000000800 */
[----:B------:R-:W-:Y:S01]  /*2b3e0*/  VIADD R21, R29, 0xd2 ;  /* 0x000000d21d157836 */ /* 0x000fe20000000000 */
[----:B------:R-:W-:Y:S02]  /*2b3f0*/  ULDC UR5, c[0x0][0x22c] ;  /* 0x00008b0000057ab9 */ /* 0x000fe40000000800 */
[----:B------:R-:W-:-:S02]  /*2b400*/  LEA R22, P4, R2, R20, 0x1 ;  /* 0x0000001402167211 */ /* 0x000fc400078808ff */
[----:B------:R-:W-:Y:S01]  /*2b410*/  ISETP.LT.AND P2, PT, R21, UR4, !P0 ;  /* 0x0000000415007c0c */ /* 0x000fe2000c741270 */
[----:B------:R-:W-:Y:S01]  /*2b420*/  ULDC UR4, c[0x0][0x248] ;  /* 0x0000920000047ab9 */ /* 0x000fe20000000800 */
[C---:B------:R-:W-:Y:S01]  /*2b430*/  LEA.HI.X.SX32 R23, R2.reuse, R3, 0x1, P4 ;  /* 0x0000000302177211 */ /* 0x040fe200020f0eff */
[----:B------:R-:W-:Y:S01]  /*2b440*/  VIADD R28, R2, UR4 ;  /* 0x00000004021c7c36 */ /* 0x000fe20008000000 */
[----:B------:R-:W-:Y:S01]  /*2b450*/  ULDC UR4, c[0x0][0x22c] ;  /* 0x00008b0000047ab9 */ /* 0x000fe20000000800 */
[----:B------:R-:W-:-:S03]  /*2b460*/  VIADD R21, R29, 0xd3 ;  /* 0x000000d31d157836 */ /* 0x000fc60000000000 */
[----:B------:R-:W-:-:S04]  /*2b470*/  LEA R26, P4, R28, R20, 0x1 ;  /* 0x000000141c1a7211 */ /* 0x000fc800078808ff */
[----:B------:R-:W-:Y:S01]  /*2b480*/  LEA.HI.X.SX32 R27, R28, R3, 0x1, P4 ;  /* 0x000000031c1b7211 */ /* 0x000fe200020f0eff */
[----:B------:R-:W-:-:S05]  /*2b490*/  VIADD R2, R29, 0xd4 ;  /* 0x000000d41d027836 */ /* 0x000fca0000000000 */
[----:B------:R-:W-:Y:S01]  /*2b4a0*/  ISETP.LT.AND P4, PT, R2, UR5, !P0 ;  /* 0x0000000502007c0c */ /* 0x000fe2000c781270 */
[----:B------:R-:W-:Y:S01]  /*2b4b0*/  ULDC UR5, c[0x0][0x22c] ;  /* 0x00008b0000057ab9 */ /* 0x000fe20000000800 */
[----:B--2---:R0:W-:Y:S01]  /*2b4c0*/  @P1 STG.E.U16 desc[UR10][R22.64], R24 ;  /* 0x0000001816001986 */ /* 0x0041e2000c10150a */
[----:B------:R-:W-:Y:S01]  /*2b4d0*/  ISETP.LT.AND P1, PT, R21, UR4, !P0 ;  /* 0x0000000415007c0c */ /* 0x000fe2000c721270 */
[----:B------:R-:W-:Y:S01]  /*2b4e0*/  ULDC UR4, c[0x0][0x248] ;  /* 0x0000920000047ab9 */ /* 0x000fe20000000800 */
[----:B------:R-:W-:Y:S01]  /*2b4f0*/  PRMT R25, R24, 0x7632, R25 ;  /* 0x0000763218197816 */ /* 0x000fe20000000019 */
[----:B------:R-:W-:Y:S01]  /*2b500*/  VIADD R28, R28, UR4 ;  /* 0x000000041c1c7c36 */ /* 0x000fe20008000000 */
[----:B------:R-:W-:-:S03]  /*2b510*/  ULDC UR4, c[0x0][0x248] ;  /* 0x0000920000047ab9 */ /* 0x000fc60000000800 */
[----:B------:R1:W-:Y:S01]  /*2b520*/  @P3 STG.E.U16 desc[UR10][R26.64], R25 ;  /* 0x000000191a003986 */ /* 0x0003e2000c10150a */
[C---:B0-----:R-:W-:Y:S01]  /*2b530*/  LEA R24, P3, R28.reuse, R20, 0x1 ;  /* 0x000000141c187211 */ /* 0x041fe200078608ff */
[----:B------:R-:W-:Y:S01]  /*2b540*/  VIADD R23, R28, UR4 ;  /* 0x000000041c177c36 */ /* 0x000fe20008000000 */
[----:B------:R-:W-:-:S03]  /*2b550*/  ULDC UR4, c[0x0][0x248] ;  /* 0x0000920000047ab9 */ /* 0x000fc60000000800 */
[----:B------:R-:W-:Y:S01]  /*2b560*/  VIADD R2, R23, UR4 ;  /* 0x0000000417027c36 */ /* 0x000fe20008000000 */
[----:B------:R-:W-:Y:S01]  /*2b570*/  PRMT R21, R4, 0x7632, R21 ;  /* 0x0000763204157816 */ /* 0x000fe20000000015 */
[----:B------:R-:W-:Y:S01]  /*2b580*/  ULDC UR4, c[0x0][0x248] ;  /* 0x0000920000047ab9 */ /* 0x000fe20000000800 */
[----:B-1----:R-:W-:Y:S01]  /*2b590*/  LEA.HI.X.SX32 R25, R28, R3, 0x1, P3 ;  /* 0x000000031c197211 */ /* 0x002fe200018f0eff */
[----:B------:R-:W-:Y:S01]  /*2b5a0*/  VIADD R28, R29, 0xd5 ;  /* 0x000000d51d1c7836 */ /* 0x000fe20000000000 */
[----:B------:R-:W-:-:S04]  /*2b5b0*/  LEA R22, P3, R23, R20, 0x1 ;  /* 0x0000001417167211 */ /* 0x000fc800078608ff */
[-C--:B------:R-:W-:Y:S01]  /*2b5c0*/  LEA.HI.X.SX32 R23, R23, R3.reuse, 0x1, P3 ;  /* 0x0000000317177211 */ /* 0x080fe200018f0eff */
[----:B------:R0:W-:Y:S01]  /*2b5d0*/  @P6 STG.E.U16 desc[UR10][R24.64], R4 ;  /* 0x0000000418006986 */ /* 0x0001e2000c10150a */
[----:B------:R-:W-:Y:S01]  /*2b5e0*/  ISETP.LT.AND P3, PT, R28, UR5, !P0 ;  /* 0x000000051c007c0c */ /* 0x000fe2000c761270 */
[C---:B------:R-:W-:Y:S01]  /*2b5f0*/  VIADD R28, R29.reuse, 0xd6 ;  /* 0x000000d61d1c7836 */ /* 0x040fe20000000000 */
[CC--:B------:R-:W-:Y:S01]  /*2b600*/  LEA R26, P6, R2.reuse, R20.reuse, 0x1 ;  /* 0x00000014021a7211 */ /* 0x0c0fe200078c08ff */
[----:B------:R-:W-:Y:S01]  /*2b610*/  ULDC UR5, c[0x0][0x22c] ;  /* 0x00008b0000057ab9 */ /* 0x000fe20000000800 */
[----:B------:R1:W-:Y:S02]  /*2b620*/  @P5 STG.E.U16 desc[UR10][R22.64], R21 ;  /* 0x0000001516005986 */ /* 0x0003e4000c10150a */
[-C--:B------:R-:W-:Y:S02]  /*2b630*/  LEA.HI.X.SX32 R27, R2, R3.reuse, 0x1, P6 ;  /* 0x00000003021b7211 */ /* 0x080fe400030f0eff */
[----:B------:R-:W-:Y:S01]  /*2b640*/  ISETP.LT.AND P5, PT, R28, UR5, !P0 ;  /* 0x000000051c007c0c */ /* 0x000fe2000c7a1270 */
[----:B------:R-:W-:Y:S01]  /*2b650*/  VIADD R28, R2, UR4 ;  /* 0x00000004021c7c36 */ /* 0x000fe20008000000 */
[----:B------:R-:W-:Y:S01]  /*2b660*/  ULDC UR4, c[0x0][0x248] ;  /* 0x0000920000047ab9 */ /* 0x000fe20000000800 */
[----:B------:R2:W-:Y:S01]  /*2b670*/  @P2 STG.E.U16 desc[UR10][R26.64], R5 ;  /* 0x000000051a002986 */ /* 0x0005e2000c10150a */
[----:B------:R-:W-:Y:S01]  /*2b680*/  VIADD R2, R29, 0xd7 ;  /* 0x000000d71d027836 */ /* 0x000fe20000000000 */
[----:B------:R-:W-:Y:S01]  /*2b690*/  ULDC UR5, c[0x0][0x22c] ;  /* 0x00008b0000057ab9 */ /* 0x000fe20000000800 */
[C---:B0-----:R-:W-:Y:S01]  /*2b6a0*/  LEA R24, P2, R28.reuse, R20, 0x1 ;  /* 0x000000141c187211 */ /* 0x041fe200078408ff */
[C---:B------:R-:W-:Y:S01]  /*2b6b0*/  VIADD R4, R28.reuse, UR4 ;  /* 0x000000041c047c36 */ /* 0x040fe20008000000 */
[----:B-1----:R-:W-:Y:S01]  /*2b6c0*/  PRMT R21, R5, 0x7632, R21 ;  /* 0x0000763205157816 */ /* 0x002fe20000000015 */
[----:B------:R-:W-:Y:S01]  /*2b6d0*/  ULDC UR4, c[0x0][0x22c] ;  /* 0x00008b0000047ab9 */ /* 0x000fe20000000800 */
[----:B------:R-:W-:-:S02]  /*2b6e0*/  LEA.HI.X.SX32 R25, R28, R3, 0x1, P2 ;  /* 0x000000031c197211 */ /* 0x000fc400010f0eff */
[----:B------:R-:W-:Y:S01]  /*2b6f0*/  ISETP.LT.AND P2, PT, R2, UR5, !P0 ;  /* 0x0000000502007c0c */ /* 0x000fe2000c741270 */
[C---:B------:R-:W-:Y:S01]  /*2b700*/  VIADD R2, R29.reuse, 0xd8 ;  /* 0x000000d81d027836 */ /* 0x040fe20000000000 */
[----:B------:R-:W-:Y:S01]  /*2b710*/  LEA R22, P6, R4, R20, 0x1 ;  /* 0x0000001404167211 */ /* 0x000fe200078c08ff */
[----:B------:R0:W-:Y:S01]  /*2b720*/  @P1 STG.E.U16 desc[UR10][R24.64], R21 ;  /* 0x0000001518001986 */ /* 0x0001e2000c10150a */
[----:B------:R-:W-:Y:S02]  /*2b730*/  ULDC UR5, c[0x0][0x22c] ;  /* 0x00008b0000057ab9 */ /* 0x000fe40000000800 */
[----:B------:R-:W-:Y:S01]  /*2b740*/  ISETP.LT.AND P1, PT, R2, UR4, !P0 ;  /* 0x0000000402007c0c */ /* 0x000fe2000c721270 */
[----:B------:R-:W-:Y:S01]  /*2b750*/  ULDC UR4, c[0x0][0x248] ;  /* 0x0000920000047ab9 */ /* 0x000fe20000000800 */
[C---:B------:R-:W-:Y:S01]  /*2b760*/  LEA.HI.X.SX32 R23, R4.reuse, R3, 0x1, P6 ;  /* 0x0000000304177211 */ /* 0x040fe200030f0eff */
[----:B------:R-:W-:Y:S01]  /*2b770*/  VIADD R4, R4, UR4 ;  /* 0x0000000404047c36 */ /* 0x000fe20008000000 */
[----:B------:R-:W-:Y:S01]  /*2b780*/  ULDC UR4, c[0x0][0x22c] ;  /* 0x00008b0000047ab9 */ /* 0x000fe20000000800 */
[----:B------:R-:W-:-:S02]  /*2b790*/  VIADD R2, R29, 0xd9 ;  /* 0x000000d91d027836 */ /* 0x000fc40000000000 */
[----:B------:R1:W-:Y:S01]  /*2b7a0*/  @P4 STG.E.U16 desc[UR10][R22.64], R6 ;  /* 0x0000000616004986 */ /* 0x0003e2000c10150a */
[----:B--2---:R-:W-:Y:S02]  /*2b7b0*/  LEA R26, P6, R4, R20, 0x1 ;  /* 0x00000014041a7211 */ /* 0x004fe400078c08ff */
[----:B------:R-:W-:Y:S01]  /*2b7c0*/  ISETP.LT.AND P4, PT, R2, UR4, !P0 ;  /* 0x0000000402007c0c */ /* 0x000fe2000c781270 */
[----:B------:R-:W-:Y:S01]  /*2b7d0*/  ULDC UR4, c[0x0][0x248] ;  /* 0x0000920000047ab9 */ /* 0x000fe20000000800 */
[----:B0-----:R-:W-:Y:S02]  /*2b7e0*/  PRMT R21, R6, 0x7632, R21 ;  /* 0x0000763206157816 */ /* 0x001fe40000000015 */
[C---:B------:R-:W-:Y:S01]  /*2b7f0*/  LEA.HI.X.SX32 R27, R4.reuse, R3, 0x1, P6 ;  /* 0x00000003041b7211 */ /* 0x040fe200030f0eff */
[----:B------:R-:W-:Y:S01]  /*2b800*/  VIADD R4, R4, UR4 ;  /* 0x0000000404047c36 */ /* 0x000fe20008000000 */
[----:B------:R-:W-:Y:S01]  /*2b810*/  ULDC UR4, c[0x0][0x248] ;  /* 0x0000920000047ab9 */ /* 0x000fe20000000800 */
[----:B------:R-:W-:-:S02]  /*2b820*/  VIADD R2, R29, 0xda ;  /* 0x000000da1d027836 */ /* 0x000fc40000000000 */
[----:B------:R-:W-:Y:S01]  /*2b830*/  @P3 STG.E.U16 desc[UR10][R26.64], R21 ;  /* 0x000000151a003986 */ /* 0x000fe2000c10150a */
[CC--:B-1----:R-:W-:Y:S01]  /*2b840*/  LEA R22, P3, R4.reuse, R20.reuse, 0x1 ;  /* 0x0000001404167211 */ /* 0x0c2fe200078608ff */
[----:B------:R-:W-:Y:S01]  /*2b850*/  VIADD R5, R4, UR4 ;  /* 0x0000000404057c36 */ /* 0x000fe20008000000 */
[----:B------:R-:W-:Y:S01]  /*2b860*/  ISETP.LT.AND P6, PT, R2, UR5, !P0 ;  /* 0x0000000502007c0c */ /* 0x000fe2000c7c1270 */
[----:B------:R-:W-:Y:S01]  /*2b870*/  ULDC UR5, c[0x0][0x248] ;  /* 0x0000920000057ab9 */ /* 0x000fe20000000800 */
[-C--:B------:R-:W-:Y:S01]  /*2b880*/  LEA.HI.X.SX32 R23, R4, R3.reuse, 0x1, P3 ;  /* 0x0000000304177211 */ /* 0x080fe200018f0eff */
[----:B------:R-:W-:Y:S01]  /*2b890*/  VIADD R2, R29, 0xdb ;  /* 0x000000db1d027836 */ /* 0x000fe20000000000 */
[CC--:B------:R-:W-:Y:S01]  /*2b8a0*/  LEA R4, P3, R5.reuse, R20.reuse, 0x1 ;  /* 0x0000001405047211 */ /* 0x0c0fe200078608ff */
[----:B------:R-:W-:Y:S01]  /*2b8b0*/  VIADD R6, R5, UR5 ;  /* 0x0000000505067c36 */ /* 0x000fe20008000000 */
[----:B------:R-:W-:Y:S01]  /*2b8c0*/  ULDC UR4, c[0x0][0x22c] ;  /* 0x00008b0000047ab9 */ /* 0x000fe20000000800 */
[----:B------:R-:W-:Y:S01]  /*2b8d0*/  PRMT R25, R7, 0x7632, R25 ;  /* 0x0000763207197816 */ /* 0x000fe20000000019 */
[----:B------:R-:W-:Y:S01]  /*2b8e0*/  @P5 STG.E.U16 desc[UR10][R22.64], R7 ;  /* 0x0000000716005986 */ /* 0x000fe2000c10150a */
[----:B------:R-:W-:Y:S01]  /*2b8f0*/  LEA.HI.X.SX32 R5, R5, R3, 0x1, P3 ;  /* 0x0000000305057211 */ /* 0x000fe200018f0eff */
[----:B------:R-:W-:Y:S01]  /*2b900*/  ULDC UR5, c[0x0][0x22c] ;  /* 0x00008b0000057ab9 */ /* 0x000fe20000000800 */
[----:B------:R-:W-:Y:S01]  /*2b910*/  ISETP.LT.AND P5, PT, R2, UR4, !P0 ;  /* 0x0000000402007c0c */ /* 0x000fe2000c7a1270 */
[----:B------:R-:W-:Y:S01]  /*2b920*/  VIADD R2, R29, 0xdc ;  /* 0x000000dc1d027836 */ /* 0x000fe20000000000 */
[----:B------:R-:W-:Y:S01]  /*2b930*/  LEA R24, P3, R6, R20, 0x1 ;  /* 0x0000001406187211 */ /* 0x000fe200078608ff */
[----:B------:R0:W-:Y:S01]  /*2b940*/  @P2 STG.E.U16 desc[UR10][R4.64], R25 ;  /* 0x0000001904002986 */ /* 0x0001e2000c10150a */
[----:B------:R-:W-:-:S02]  /*2b950*/  ULDC UR4, c[0x0][0x22c] ;  /* 0x00008b0000047ab9 */ /* 0x000fc40000000800 */
[----:B0-----:R-:W-:Y:S02]  /*2b960*/  LEA.HI.X.SX32 R25, R6, R3, 0x1, P3 ;  /* 0x0000000306197211 */ /* 0x001fe400018f0eff */
[----:B------:R-:W-:Y:S01]  /*2b970*/  ISETP.LT.AND P3, PT, R2, UR4, !P0 ;  /* 0x0000000402007c0c */ /* 0x000fe2000c761270 */
[----:B------:R-:W-:Y:S02]  /*2b980*/  ULDC UR4, c[0x0][0x248] ;  /* 0x0000920000047ab9 */ /* 0x000fe40000000800 */
[----:B------:R-:W-:Y:S01]  /*2b990*/  VIADD R21, R6, UR4 ;  /* 0x0000000406157c36 */ /* 0x000fe20008000000 */
[----:B------:R0:W-:Y:S01]  /*2b9a0*/  @P1 STG.E.U16 desc[UR10][R24.64], R8 ;  /* 0x0000000818001986 */ /* 0x0001e2000c10150a */
[----:B------:R-:W-:Y:S01]  /*2b9b0*/  VIADD R2, R29, 0xdd ;  /* 0x000000dd1d027836 */ /* 0x000fe20000000000 */
[----:B------:R-:W-:Y:S02]  /*2b9c0*/  ULDC UR4, c[0x0][0x22c] ;  /* 0x00008b0000047ab9 */ /* 0x000fe40000000800 */
[----:B------:R-:W-:-:S02]  /*2b9d0*/  LEA R6, P1, R21, R20, 0x1 ;  /* 0x0000001415067211 */ /* 0x000fc400078208ff */
[----:B------:R-:W-:Y:S01]  /*2b9e0*/  ISETP.LT.AND P2, PT, R2, UR4, !P0 ;  /* 0x0000000402007c0c */ /* 0x000fe2000c741270 */
[----:B------:R-:W-:Y:S01]  /*2b9f0*/  ULDC UR4, c[0x0][0x248] ;  /* 0x0000920000047ab9 */ /* 0x000fe20000000800 */
[----:B------:R-:W-:Y:S02]  /*2ba00*/  PRMT R5, R8, 0x7632, R5 ;  /* 0x0000763208057816 */ /* 0x000fe40000000005 */
[C---:B------:R-:W-:Y:S01]  /*2ba10*/  LEA.HI.X.SX32 R7, R21.reuse, R3, 0x1, P1 ;  /* 0x0000000315077211 */ /* 0x040fe200008f0eff */
[----:B------:R-:W-:Y:S01]  /*2ba20*/  VIADD R21, R21, UR4 ;  /* 0x0000000415157c36 */ /* 0x000fe20008000000 */
[----:B------:R-:W-:-:S03]  /*2ba30*/  ULDC UR4, c[0x0][0x248] ;  /* 0x0000920000047ab9 */ /* 0x000fc60000000800 */
[----:B------:R1:W-:Y:S01]  /*2ba40*/  @P4 STG.E.U16 desc[UR10][R6.64], R5 ;  /* 0x0000000506004986 */ /* 0x0003e2000c10150a */
[C---:B------:R-:W-:Y:S01]  /*2ba50*/  LEA R4, P4, R21.reuse, R20, 0x1 ;  /* 0x0000001415047211 */ /* 0x040fe200078808ff */
[----:B0-----:R-:W-:Y:S01]  /*2ba60*/  VIADD R8, R21, UR4 ;  /* 0x0000000415087c36 */ /* 0x001fe20008000000 */
[----:B------:R-:W-:Y:S01]  /*2ba70*/  ULDC UR4, c[0x0][0x248] ;  /* 0x0000920000047ab9 */ /* 0x000fe20000000800 */
[----:B------:R-:W-:-:S05]  /*2ba80*/  VIADD R2, R29, 0xde ;  /* 0x000000de1d027836 */ /* 0x000fca0000000000 */
[----:B------:R-:W-:Y:S02]  /*2ba90*/  ISETP.LT.AND P1, PT, R2, UR5, !P0 ;  /* 0x0000000502007c0c */ /* 0x000fe4000c721270 */
[-C--:B-1----:R-:W-:Y:S01]  /*2baa0*/  LEA.HI.X.SX32 R5, R21, R3.reuse, 0x1, P4 ;  /* 0x0000000315057211 */ /* 0x082fe200020f0eff */
[C---:B------:R-:W-:Y:S01]  /*2bab0*/  VIADD R21, R8.reuse, UR4 ;  /* 0x0000000408157c36 */ /* 0x040fe20008000000 */
[CC--:B------:R-:W-:Y:S01]  /*2bac0*/  LEA R22, P4, R8.reuse, R20.reuse, 0x1 ;  /* 0x0000001408167211 */ /* 0x0c0fe200078808ff */
[----:B------:R-:W-:Y:S01]  /*2bad0*/  VIADD R2, R29, 0xdf ;  /* 0x000000df1d027836 */ /* 0x000fe20000000000 */
[----:B------:R-:W-:Y:S01]  /*2bae0*/  ULDC UR5, c[0x0][0x22c] ;  /* 0x00008b0000057ab9 */ /* 0x000fe20000000800 */
[----:B------:R0:W-:Y:S01]  /*2baf0*/  @P6 STG.E.U16 desc[UR10][R4.64], R9 ;  /* 0x0000000904006986 */ /* 0x0001e2000c10150a */
[----:B------:R-:W-:Y:S01]  /*2bb00*/  LEA R24, P6, R21, R20, 0x1 ;  /* 0x0000001415187211 */ /* 0x000fe200078c08ff */
[----:B------:R-:W-:Y:S01]  /*2bb10*/  ULDC UR4, c[0x0][0x248] ;  /* 0x0000920000047ab9 */ /* 0x000fe20000000800 */
[----:B------:R-:W-:-:S02]  /*2bb20*/  LEA.HI.X.SX32 R23, R8, R3, 0x1, P4 ;  /* 0x0000000308177211 */ /* 0x000fc400020f0eff */
[----:B------:R-:W-:Y:S02]  /*2bb30*/  PRMT R7, R9, 0x7632, R7 ;  /* 0x0000763209077816 */ /* 0x000fe40000000007 */
[----:B------:R-:W-:Y:S01]  /*2bb40*/  ISETP.LT.AND P4, PT, R2, UR5, !P0 ;  /* 0x0000000502007c0c */ /* 0x000fe2000c781270 */
[----:B------:R-:W-:Y:S01]  /*2bb50*/  VIADD R2, R29, 0xe0 ;  /* 0x000000e01d027836 */ /* 0x000fe20000000000 */
[CC--:B------:R-:W-:Y:S01]  /*2bb60*/  LEA.HI.X.SX32 R25, R21.reuse, R3.reuse, 0x1, P6 ;  /* 0x0000000315197211 */ /* 0x0c0fe200030f0eff */
[----:B------:R-:W-:Y:S01]  /*2bb70*/  VIADD R21, R21, UR4 ;  /* 0x0000000415157c36 */ /* 0x000fe20008000000 */
[----:B------:R-:W-:Y:S01]  /*2bb80*/  ULDC UR5, c[0x0][0x22c] ;  /* 0x00008b0000057ab9 */ /* 0x000fe20000000800 */
[----:B------:R1:W-:Y:S01]  /*2bb90*/  @P5 STG.E.U16 desc[UR10][R22.64], R7 ;  /* 0x0000000716005986 */ /* 0x0003e2000c10150a */
[----:B------:R-:W-:Y:S01]  /*2bba0*/  ISETP.LT.AND P6, PT, R2, UR5, !P0 ;  /* 0x0000000502007c0c */ /* 0x000fe2000c7c1270 */
[----:B------:R-:W-:Y:S01]  /*2bbb0*/  ULDC UR4, c[0x0][0x248] ;  /* 0x0000920000047ab9 */ /* 0x000fe20000000800 */
[----:B------:R-:W-:Y:S01]  /*2bbc0*/  VIADD R2, R29, 0xe1 ;  /* 0x000000e11d027836 */ /* 0x000fe20000000000 */
[----:B------:R-:W-:Y:S01]  /*2bbd0*/  @P3 STG.E.U16 desc[UR10][R24.64], R10 ;  /* 0x0000000a18003986 */ /* 0x000fe2000c10150a */
[C---:B0-----:R-:W-:Y:S01]  /*2bbe0*/  LEA R4, P3, R21.reuse, R20, 0x1 ;  /* 0x0000001415047211 */ /* 0x041fe200078608ff */
[C---:B------:R-:W-:Y:S01]  /*2bbf0*/  VIADD R8, R21.reuse, UR4 ;  /* 0x0000000415087c36 */ /* 0x040fe20008000000 */
[----:B------:R-:W-:Y:S01]  /*2bc00*/  ULDC UR5, c[0x0][0x22c] ;  /* 0x00008b0000057ab9 */ /* 0x000fe20000000800 */
[----:B------:R-:W-:Y:S01]  /*2bc10*/  ULDC UR4, c[0x0][0x22c] ;  /* 0x00008b0000047ab9 */ /* 0x000fe20000000800 */
[----:B------:R-:W-:-:S02]  /*2bc20*/  LEA.HI.X.SX32 R5, R21, R3, 0x1, P3 ;  /* 0x0000000315057211 */ /* 0x000fc400018f0eff */
[----:B------:R-:W-:Y:S02]  /*2bc30*/  ISETP.LT.AND P5, PT, R2, UR5, !P0 ;  /* 0x0000000502007c0c */ /* 0x000fe4000c7a1270 */
[----:B-1----:R-:W-:Y:S01]  /*2bc40*/  PRMT R7, R10, 0x7632, R7 ;  /* 0x000076320a077816 */ /* 0x002fe20000000007 */
[----:B------:R-:W-:Y:S01]  /*2bc50*/  VIADD R2, R29, 0xe2 ;  /* 0x000000e21d027836 */ /* 0x000fe20000000000 */
[C---:B------:R-:W-:Y:S01]  /*2bc60*/  LEA R6, P3, R8.reuse, R20, 0x1 ;  /* 0x0000001408067211 */ /* 0x040fe200078608ff */
[----:B------:R-:W-:Y:S02]  /*2bc70*/  ULDC UR5, c[0x0][0x22c] ;  /* 0x00008b0000057ab9 */ /* 0x000fe40000000800 */
[----:B------:R0:W-:Y:S02]  /*2bc80*/  @P2 STG.E.U16 desc[UR10][R4.64], R7 ;  /* 0x0000000704002986 */ /* 0x0001e4000c10150a */
[----:B0-----:R-:W-:Y:S02]  /*2bc90*/  LEA.HI.X.SX32 R7, R8, R3, 0x1, P3 ;  /* 0x0000000308077211 */ /* 0x001fe400018f0eff */
[----:B------:R-:W-:Y:S01]  /*2bca0*/  ISETP.LT.AND P3, PT, R2, UR4, !P0 ;  /* 0x0000000402007c0c */ /* 0x000fe2000c761270 */
[----:B------:R-:W-:-:S02]  /*2bcb0*/  ULDC UR4, c[0x0][0x248] ;  /* 0x0000920000047ab9 */ /* 0x000fc40000000800 */
[----:B------:R-:W-:Y:S01]  /*2bcc0*/  VIADD R10, R8, UR4 ;  /* 0x00000004080a7c36 */ /* 0x000fe20008000000 */
[----:B------:R0:W-:Y:S01]  /*2bcd0*/  @P1 STG.E.U16 desc[UR10][R6.64], R11 ;  /* 0x0000000b06001986 */ /* 0x0001e2000c10150a */
[----:B------:R-:W-:Y:S01]  /*2bce0*/  VIADD R2, R29, 0xe3 ;  /* 0x000000e31d027836 */ /* 0x000fe20000000000 */
[----:B------:R-:W-:Y:S02]  /*2bcf0*/  ULDC UR4, c[0x0][0x22c] ;  /* 0x00008b0000047ab9 */ /* 0x000fe40000000800 */
[----:B------:R-:W-:Y:S02]  /*2bd00*/  LEA R8, P1, R10, R20, 0x1 ;  /* 0x000000140a087211 */ /* 0x000fe400078208ff */
[----:B------:R-:W-:Y:S01]  /*2bd10*/  ISETP.LT.AND P2, PT, R2, UR4, !P0 ;  /* 0x0000000402007c0c */ /* 0x000fe2000c741270 */
[----:B------:R-:W-:Y:S01]  /*2bd20*/  ULDC UR4, c[0x0][0x248] ;  /* 0x0000920000047ab9 */ /* 0x000fe20000000800 */
[C---:B------:R-:W-:Y:S01]  /*2bd30*/  LEA.HI.X.SX32 R9, R10.reuse, R3, 0x1, P1 ;  /* 0x000000030a097211 */ /* 0x040fe200008f0eff */
[----:B------:R-:W-:Y:S01]  /*2bd40*/  VIADD R10, R10, UR4 ;  /* 0x000000040a0a7c36 */ /* 0x000fe20008000000 */
[----:B------:R-:W-:Y:S01]  /*2bd50*/  ULDC UR4, c[0x0][0x248] ;  /* 0x0000920000047ab9 */ /* 0x000fe20000000800 */
[----:B0-----:R-:W-:-:S02]  /*2bd60*/  PRMT R7, R11, 0x7632, R7 ;  /* 0x000076320b077816 */ /* 0x001fc40000000007 */
[C---:B------:R-:W-:Y:S01]  /*2bd70*/  VIADD R5, R10.reuse, UR4 ;  /* 0x000000040a057c36 */ /* 0x040fe20008000000 */
[----:B------:R-:W-:Y:S02]  /*2bd80*/  ULDC UR4, c[0x0][0x248] ;  /* 0x0000920000047ab9 */ /* 0x000fe40000000800 */
[----:B------:R0:W-:Y:S01]  /*2bd90*/  @P4 STG.E.U16 desc[UR10][R8.64], R7 ;  /* 0x0000000708004986 */ /* 0x0001e2000c10150a */
[----:B------:R-:W-:Y:S01]  /*2bda0*/  LEA R6, P4, R10, R20, 0x1 ;  /* 0x000000140a067211 */ /* 0x000fe200078808ff */
[----:B------:R-:W-:-:S05]  /*2bdb0*/  VIADD R2, R29, 0xe4 ;  /* 0x000000e41d027836 */ /* 0x000fca0000000000 */
[----:B------:R-:W-:Y:S02]  /*2bdc0*/  ISETP.LT.AND P1, PT, R2, UR5, !P0 ;  /* 0x0000000502007c0c */ /* 0x000fe4000c721270 */
[-C--:B0-----:R-:W-:Y:S01]  /*2bdd0*/  LEA.HI.X.SX32 R7, R10, R3.reuse, 0x1, P4 ;  /* 0x000000030a077211 */ /* 0x081fe200020f0eff */
[C---:B------:R-:W-:Y:S01]  /*2bde0*/  VIADD R10, R5.reuse, UR4 ;  /* 0x00000004050a7c36 */ /* 0x040fe20008000000 */
[-C--:B------:R-:W-:Y:S01]  /*2bdf0*/  LEA R4, P4, R5, R20.reuse, 0x1 ;  /* 0x0000001405047211 */ /* 0x080fe200078808ff */
[----:B------:R-:W-:Y:S01]  /*2be00*/  VIADD R2, R29, 0xe5 ;  /* 0x000000e51d027836 */ /* 0x000fe20000000000 */
[----:B------:R-:W-:Y:S01]  /*2be10*/  PRMT R9, R12, 0x7632, R9 ;  /* 0x000076320c097816 */ /* 0x000fe20000000009 */
[----:B------:R-:W-:Y:S01]  /*2be20*/  @P6 STG.E.U16 desc[UR10][R6.64], R12 ;  /* 0x0000000c06006986 */ /* 0x000fe2000c10150a */
[-C--:B------:R-:W-:Y:S01]  /*2be30*/  LEA.HI.X.SX32 R5, R5, R3.reuse, 0x1, P4 ;  /* 0x0000000305057211 */ /* 0x080fe200020f0eff */
[----:B------:R-:W-:Y:S01]  /*2be40*/  ULDC UR5, c[0x0][0x22c] ;  /* 0x00008b0000057ab9 */ /* 0x000fe20000000800 */
[----:B------:R-:W-:Y:S01]  /*2be50*/  LEA R8, P6, R10, R20, 0x1 ;  /* 0x000000140a087211 */ /* 0x000fe200078c08ff */
[----:B------:R-:W-:Y:S01]  /*2be60*/  ULDC UR4, c[0x0][0x248] ;  /* 0x0000920000047ab9 */ /* 0x000fe20000000800 */
[----:B------:R-:W-:Y:S01]  /*2be70*/  ISETP.LT.AND P4, PT, R2, UR5, !P0 ;  /* 0x0000000502007c0c */ /* 0x000fe2000c781270 */
[----:B------:R0:W-:Y:S01]  /*2be80*/  @P5 STG.E.U16 desc[UR10][R4.64], R9 ;  /* 0x0000000904005986 */ /* 0x0001e2000c10150a */
[----:B------:R-:W-:Y:S01]  /*2be90*/  VIADD R2, R29, 0xe6 ;  /* 0x000000e61d027836 */ /* 0x000fe20000000000 */
[----:B------:R-:W-:Y:S01]  /*2bea0*/  ULDC UR5, c[0x0][0x22c] ;  /* 0x00008b0000057ab9 */ /* 0x000fe20000000800 */
[C---:B0-----:R-:W-:Y:S01]  /*2beb0*/  LEA.HI.X.SX32 R9, R10.reuse, R3, 0x1, P6 ;  /* 0x000000030a097211 */ /* 0x041fe200030f0eff */
[----:B------:R-:W-:-:S02]  /*2bec0*/  VIADD R10, R10, UR4 ;  /* 0x000000040a0a7c36 */ /* 0x000fc40008000000 */
[----:B------:R-:W-:Y:S01]  /*2bed0*/  ISETP.LT.AND P6, PT, R2, UR5, !P0 ;  /* 0x0000000502007c0c */ /* 0x000fe2000c7c1270 */
[----:B------:R-:W-:Y:S01]  /*2bee0*/  ULDC UR4, c[0x0][0x248] ;  /* 0x0000920000047ab9 */ /* 0x000fe20000000800 */
[----:B------:R-:W-:Y:S01]  /*2bef0*/  VIADD R2, R29, 0xe7 ;  /* 0x000000e71d027836 */ /* 0x000fe20000000000 */
[----:B------:R-:W-:Y:S01]  /*2bf00*/  @P3 STG.E.U16 desc[UR10][R8.64], R13 ;  /* 0x0000000d08003986 */ /* 0x000fe2000c10150a */
[CC--:B------:R-:W-:Y:S01]  /*2bf10*/  LEA R6, P3, R10.reuse, R20.reuse, 0x1 ;  /* 0x000000140a067211 */ /* 0x0c0fe200078608ff */
[C---:B------:R-:W-:Y:S01]  /*2bf20*/  VIADD R11, R10.reuse, UR4 ;  /* 0x000000040a0b7c36 */ /* 0x040fe20008000000 */
[----:B------:R-:W-:Y:S01]  /*2bf30*/  ULDC UR5, c[0x0][0x22c] ;  /* 0x00008b0000057ab9 */ /* 0x000fe20000000800 */
[----:B------:R-:W-:Y:S01]  /*2bf40*/  PRMT R5, R13, 0x7632, R5 ;  /* 0x000076320d057816 */ /* 0x000fe20000000005 */
[----:B------:R-:W-:Y:S01]  /*2bf50*/  ULDC UR4, c[0x0][0x22c] ;  /* 0x00008b0000047ab9 */ /* 0x000fe20000000800 */
[----:B------:R-:W-:Y:S02]  /*2bf60*/  LEA.HI.X.SX32 R7, R10, R3, 0x1, P3 ;  /* 0x000000030a077211 */ /* 0x000fe400018f0eff */
[----:B------:R-:W-:Y:S01]  /*2bf70*/  ISETP.LT.AND P5, PT, R2, UR5, !P0 ;  /* 0x0000000502007c0c */ /* 0x000fe2000c7a1270 */
[----:B------:R-:W-:Y:S01]  /*2bf80*/  VIADD R2, R29, 0xe8 ;  /* 0x000000e81d027836 */ /* 0x000fe20000000000 */
[----:B------:R-:W-:Y:S01]  /*2bf90*/  LEA R4, P3, R11, R20, 0x1 ;  /* 0x000000140b047211 */ /* 0x000fe200078608ff */
[----:B------:R0:W-:Y:S01]  /*2bfa0*/  @P2 STG.E.U16 desc[UR10][R6.64], R5 ;  /* 0x0000000506002986 */ /* 0x0001e2000c10150a */
[----:B------:R-:W-:-:S02]  /*2bfb0*/  ULDC UR5, c[0x0][0x22c] ;  /* 0x00008b0000057ab9 */ /* 0x000fc40000000800 */
[C---:B0-----:R-:W-:Y:S02]  /*2bfc0*/  LEA.HI.X.SX32 R5, R11.reuse, R3, 0x1, P3 ;  /* 0x000000030b057211 */ /* 0x041fe400018f0eff */
        /* <DEDUP_REMOVED lines=12> */
[----:B0-----:R-:W-:Y:S02]  /*2c090*/  PRMT R5, R14, 0x7632, R5 ;  /* 0x000076320e057816 */ /* 0x001fe40000000005 */
[C---:B------:R-:W-:Y:S01]  /*2c0a0*/  VIADD R7, R11.reuse, UR4 ;  /* 0x000000040b077c36 */ /* 0x040fe20008000000 */
[----:B------:R-:W-:Y:S02]  /*2c0b0*/  ULDC UR4, c[0x0][0x248] ;  /* 0x0000920000047ab9 */ /* 0x000fe40000000800 */
[----:B------:R0:W-:Y:S01]  /*2c0c0*/  @P4 STG.E.U16 desc[UR10][R8.64], R5 ;  /* 0x0000000508004986 */ /* 0x0001e2000c10150a */
[----:B------:R-:W-:Y:S01]  /*2c0d0*/  LEA R4, P4, R11, R20, 0x1 ;  /* 0x000000140b047211 */ /* 0x000fe200078808ff */
[----:B------:R-:W-:-:S02]  /*2c0e0*/  VIADD R2, R29, 0xea ;  /* 0x000000ea1d027836 */ /* 0x000fc40000000000 */
[----:B------:R-:W-:Y:S01]  /*2c0f0*/  VIADD R10, R7, UR4 ;  /* 0x00000004070a7c36 */ /* 0x000fe20008000000 */
[----:B------:R-:W-:Y:S02]  /*2c100*/  ULDC UR4, c[0x0][0x248] ;  /* 0x0000920000047ab9 */ /* 0x000fe40000000800 */
[----:B------:R-:W-:Y:S02]  /*2c110*/  ISETP.LT.AND P1, PT, R2, UR5, !P0 ;  /* 0x0000000502007c0c */ /* 0x000fe4000c721270 */
[-C--:B0-----:R-:W-:Y:S01]  /*2c120*/  LEA.HI.X.SX32 R5, R11, R3.reuse, 0x1, P4 ;  /* 0x000000030b057211 */ /* 0x081fe200020f0eff */
[----:B------:R-:W-:Y:S01]  /*2c130*/  VIADD R2, R29, 0xeb ;  /* 0x000000eb1d027836 */ /* 0x000fe20000000000 */
[----:B------:R-:W-:Y:S01]  /*2c140*/  LEA R6, P4, R7, R20, 0x1 ;  /* 0x0000001407067211 */ /* 0x000fe200078808ff */
[----:B------:R-:W-:Y:S01]  /*2c150*/  ULDC UR5, c[0x0][0x22c] ;  /* 0x00008b0000057ab9 */ /* 0x000fe20000000800 */
[----:B------:R-:W-:Y:S01]  /*2c160*/  PRMT R9, R15, 0x7632, R9 ;  /* 0x000076320f097816 */ /* 0x000fe20000000009 */
[----:B------:R-:W-:Y:S01]  /*2c170*/  @P6 STG.E.U16 desc[UR10][R4.64], R15 ;  /* 0x0000000f04006986 */ /* 0x000fe2000c10150a */
[----:B------:R-:W-:-:S02]  /*2c180*/  LEA.HI.X.SX32 R7, R7, R3, 0x1, P4 ;  /* 0x0000000307077211 */ /* 0x000fc400020f0eff */
[-C--:B------:R-:W-:Y:S02]  /*2c190*/  LEA R8, P6, R10, R20.reuse, 0x1 ;  /* 0x000000140a087211 */ /* 0x080fe400078c08ff */
[----:B------:R-:W-:Y:S01]  /*2c1a0*/  ISETP.LT.AND P4, PT, R2, UR5, !P0 ;  /* 0x0000000502007c0c */ /* 0x000fe2000c781270 */
[----:B------:R0:W-:Y:S01]  /*2c1b0*/  @P5 STG.E.U16 desc[UR10][R6.64], R9 ;  /* 0x0000000906005986 */ /* 0x0001e2000c10150a */
[C---:B------:R-:W-:Y:S01]  /*2c1c0*/  VIADD R2, R29.reuse, 0xec ;  /* 0x000000ec1d027836 */ /* 0x040fe20000000000 */
[----:B------:R-:W-:Y:S01]  /*2c1d0*/  ULDC UR5, c[0x0][0x22c] ;  /* 0x00008b0000057ab9 */ /* 0x000fe20000000800 */
[CC--:B0-----:R-:W-:Y:S01]  /*2c1e0*/  LEA.HI.X.SX32 R9, R10.reuse, R3.reuse, 0x1, P6 ;  /* 0x000000030a097211 */ /* 0x0c1fe200030f0eff */
[----:B------:R-:W-:Y:S02]  /*2c1f0*/  VIADD R10, R10, UR4 ;  /* 0x000000040a0a7c36 */ /* 0x000fe40008000000 */
[----:B------:R-:W-:Y:S01]  /*2c200*/  ISETP.LT.AND P6, PT, R2, UR5, !P0 ;  /* 0x0000000502007c0c */ /* 0x000fe2000c7c1270 */
[----:B------:R-:W-:Y:S01]  /*2c210*/  VIADD R2, R29, 0xed ;  /* 0x000000ed1d027836 */ /* 0x000fe20000000000 */
[----:B------:R-:W-:Y:S01]  /*2c220*/  ULDC UR4, c[0x0][0x248] ;  /* 0x0000920000047ab9 */ /* 0x000fe20000000800 */
[----:B------:R-:W-:Y:S01]  /*2c230*/  @P3 STG.E.U16 desc[UR10][R8.64], R16 ;  /* 0x0000001008003986 */ /* 0x000fe2000c10150a */
[C---:B------:R-:W-:Y:S01]  /*2c240*/  LEA R4, P3, R10.reuse, R20, 0x1 ;  /* 0x000000140a047211 */ /* 0x040fe200078608ff */
[----:B------:R-:W-:Y:S01]  /*2c250*/  ULDC UR5, c[0x0][0x22c] ;  /* 0x00008b0000057ab9 */ /* 0x000fe20000000800 */
[----:B------:R-:W-:Y:S01]  /*2c260*/  VIADD R11, R10, UR4 ;  /* 0x000000040a0b7c36 */ /* 0x000fe20008000000 */
[----:B------:R-:W-:Y:S01]  /*2c270*/  PRMT R7, R16, 0x7632, R7 ;  /* 0x0000763210077816 */ /* 0x000fe20000000007 */
[----:B------:R-:W-:Y:S01]  /*2c280*/  ULDC UR4, c[0x0][0x22c] ;  /* 0x00008b0000047ab9 */ /* 0x000fe20000000800 */
[----:B------:R-:W-:-:S02]  /*2c290*/  LEA.HI.X.SX32 R5, R10, R3, 0x1, P3 ;  /* 0x000000030a057211 */ /* 0x000fc400018f0eff */
[----:B------:R-:W-:Y:S01]  /*2c2a0*/  ISETP.LT.AND P3, PT, R2, UR5, !P0 ;  /* 0x0000000502007c0c */ /* 0x000fe2000c761270 */
[----:B------:R-:W-:Y:S01]  /*2c2b0*/  VIADD R2, R29, 0xee ;  /* 0x000000ee1d027836 */ /* 0x000fe20000000000 */
[----:B------:R-:W-:Y:S01]  /*2c2c0*/  LEA R6, P5, R11, R20, 0x1 ;  /* 0x000000140b067211 */ /* 0x000fe200078a08ff */
[----:B------:R0:W-:Y:S01]  /*2c2d0*/  @P2 STG.E.U16 desc[UR10][R4.64], R7 ;  /* 0x0000000704002986 */ /* 0x0001e2000c10150a */
[----:B------:R-:W-:Y:S01]  /*2c2e0*/  PRMT R14, R17, 0x7632, R14 ;  /* 0x00007632110e7816 */ /* 0x000fe2000000000e */
[----:B------:R-:W-:Y:S01]  /*2c2f0*/  ULDC UR5, c[0x0][0x22c] ;  /* 0x00008b0000057ab9 */ /* 0x000fe20000000800 */
[----:B------:R-:W-:Y:S01]  /*2c300*/  ISETP.LT.AND P2, PT, R2, UR4, !P0 ;  /* 0x0000000402007c0c */ /* 0x000fe2000c741270 */
[----:B------:R-:W-:Y:S01]  /*2c310*/  ULDC UR4, c[0x0][0x248] ;  /* 0x0000920000047ab9 */ /* 0x000fe20000000800 */
[----:B------:R-:W-:Y:S01]  /*2c320*/  VIADD R2, R29, 0xef ;  /* 0x000000ef1d027836 */ /* 0x000fe20000000000 */
[C---:B0-----:R-:W-:Y:S01]  /*2c330*/  LEA.HI.X.SX32 R7, R11.reuse, R3, 0x1, P5 ;  /* 0x000000030b077211 */ /* 0x041fe200028f0eff */
[----:B------:R-:W-:Y:S01]  /*2c340*/  VIADD R11, R11, UR4 ;  /* 0x000000040b0b7c36 */ /* 0x000fe20008000000 */
[----:B------:R-:W-:-:S03]  /*2c350*/  ULDC UR4, c[0x0][0x22c] ;  /* 0x00008b0000047ab9 */ /* 0x000fc60000000800 */
[----:B------:R-:W-:Y:S01]  /*2c360*/  @P1 STG.E.U16 desc[UR10][R6.64], R17 ;  /* 0x0000001106001986 */ /* 0x000fe2000c10150a */
[C---:B------:R-:W-:Y:S02]  /*2c370*/  LEA R8, P5, R11.reuse, R20, 0x1 ;  /* 0x000000140b087211 */ /* 0x040fe400078a08ff */
[----:B------:R-:W-:Y:S01]  /*2c380*/  ISETP.LT.AND P1, PT, R2, UR4, !P0 ;  /* 0x0000000402007c0c */ /* 0x000fe2000c721270 */
[----:B------:R-:W-:Y:S01]  /*2c390*/  ULDC UR4, c[0x0][0x248] ;  /* 0x0000920000047ab9 */ /* 0x000fe20000000800 */
[C---:B------:R-:W-:Y:S01]  /*2c3a0*/  LEA.HI.X.SX32 R9, R11.reuse, R3, 0x1, P5 ;  /* 0x000000030b097211 */ /* 0x040fe200028f0eff */
[----:B------:R-:W-:Y:S01]  /*2c3b0*/  VIADD R11, R11, UR4 ;  /* 0x000000040b0b7c36 */ /* 0x000fe20008000000 */
[----:B------:R-:W-:Y:S01]  /*2c3c0*/  ULDC UR4, c[0x0][0x248] ;  /* 0x0000920000047ab9 */ /* 0x000fe20000000800 */
[----:B------:R-:W-:Y:S01]  /*2c3d0*/  VIADD R2, R29, 0xf0 ;  /* 0x000000f01d027836 */ /* 0x000fe20000000000 */
[----:B------:R-:W0:Y:S01]  /*2c3e0*/  LDS.128 R4, [R0] ;  /* 0x0000000000047984 */ /* 0x000e220000000c00 */
[----:B------:R-:W-:Y:S01]  /*2c3f0*/  VIADD R13, R11, UR4 ;  /* 0x000000040b0d7c36 */ /* 0x000fe20008000000 */
[----:B------:R-:W-:-:S02]  /*2c400*/  ULDC UR4, c[0x0][0x22c] ;  /* 0x00008b0000047ab9 */ /* 0x000fc40000000800 */
[----:B------:R1:W-:Y:S01]  /*2c410*/  @P4 STG.E.U16 desc[UR10][R8.64], R14 ;  /* 0x0000000e08004986 */ /* 0x0003e2000c10150a */
[CC--:B------:R-:W-:Y:S02]  /*2c420*/  LEA R10, P4, R11.reuse, R20.reuse, 0x1 ;  /* 0x000000140b0a7211 */ /* 0x0c0fe400078808ff */
[----:B------:R-:W-:Y:S01]  /*2c430*/  ISETP.LT.AND P5, PT, R2, UR5, !P0 ;  /* 0x0000000502007c0c */ /* 0x000fe2000c7a1270 */
[----:B------:R-:W-:Y:S01]  /*2c440*/  ULDC UR5, c[0x0][0x248] ;  /* 0x0000920000057ab9 */ /* 0x000fe20000000800 */
[-C--:B------:R-:W-:Y:S02]  /*2c450*/  LEA.HI.X.SX32 R11, R11, R3.reuse, 0x1, P4 ;  /* 0x000000030b0b7211 */ /* 0x080fe400020f0eff */
[-C--:B------:R-:W-:Y:S01]  /*2c460*/  LEA R12, P4, R13, R20.reuse, 0x1 ;  /* 0x000000140d0c7211 */ /* 0x080fe200078808ff */
[----:B------:R-:W-:Y:S02]  /*2c470*/  VIADD R2, R29, 0xf1 ;  /* 0x000000f11d027836 */ /* 0x000fe40000000000 */
[C---:B-1----:R-:W-:Y:S01]  /*2c480*/  VIADD R14, R13.reuse, UR5 ;  /* 0x000000050d0e7c36 */ /* 0x042fe20008000000 */
[----:B------:R-:W-:Y:S01]  /*2c490*/  PRMT R9, R18, 0x7632, R9 ;  /* 0x0000763212097816 */ /* 0x000fe20000000009 */
[----:B------:R-:W-:Y:S01]  /*2c4a0*/  @P6 STG.E.U16 desc[UR10][R10.64], R18 ;  /* 0x000000120a006986 */ /* 0x000fe2000c10150a */
[----:B------:R-:W-:Y:S01]  /*2c4b0*/  LEA.HI.X.SX32 R13, R13, R3, 0x1, P4 ;  /* 0x000000030d0d7211 */ /* 0x000fe200020f0eff */
[----:B------:R-:W-:Y:S01]  /*2c4c0*/  ULDC UR5, c[0x0][0x22c] ;  /* 0x00008b0000057ab9 */ /* 0x000fe20000000800 */
[----:B------:R-:W-:-:S02]  /*2c4d0*/  LEA R8, P4, R14, R20, 0x1 ;  /* 0x000000140e087211 */ /* 0x000fc400078808ff */
[----:B------:R-:W-:Y:S01]  /*2c4e0*/  ISETP.LT.AND P6, PT, R2, UR4, !P0 ;  /* 0x0000000402007c0c */ /* 0x000fe2000c7c1270 */
[----:B------:R1:W-:Y:S01]  /*2c4f0*/  @P3 STG.E.U16 desc[UR10][R12.64], R9 ;  /* 0x000000090c003986 */ /* 0x0003e2000c10150a */
[----:B------:R-:W-:Y:S01]  /*2c500*/  VIADD R2, R29, 0xf2 ;  /* 0x000000f21d027836 */ /* 0x000fe20000000000 */
[----:B------:R-:W-:-:S04]  /*2c510*/  ULDC UR4, c[0x0][0x248] ;  /* 0x0000920000047ab9 */ /* 0x000fc80000000800 */
[----:B------:R-:W-:Y:S01]  /*2c520*/  ISETP.LT.AND P3, PT, R2, UR5, !P0 ;  /* 0x0000000502007c0c */ /* 0x000fe2000c761270 */
[----:B------:R-:W-:Y:S01]  /*2c530*/  VIADD R2, R29, 0xf3 ;  /* 0x000000f31d027836 */ /* 0x000fe20000000000 */
[----:B------:R-:W-:Y:S01]  /*2c540*/  ULDC UR5, c[0x0][0x22c] ;  /* 0x00008b0000057ab9 */ /* 0x000fe20000000800 */
[C---:B-1----:R-:W-:Y:S01]  /*2c550*/  LEA.HI.X.SX32 R9, R14.reuse, R3, 0x1, P4 ;  /* 0x000000030e097211 */ /* 0x042fe200020f0eff */
[----:B------:R-:W-:Y:S01]  /*2c560*/  VIADD R14, R14, UR4 ;  /* 0x000000040e0e7c36 */ /* 0x000fe20008000000 */
[----:B------:R-:W-:-:S04]  /*2c570*/  ULDC UR4, c[0x0][0x248] ;  /* 0x0000920000047ab9 */ /* 0x000fc80000000800 */
[-C--:B------:R-:W-:Y:S01]  /*2c580*/  LEA R10, P4, R14, R20.reuse, 0x1 ;  /* 0x000000140e0a7211 */ /* 0x080fe200078808ff */
[----:B------:R1:W-:Y:S01]  /*2c590*/  @P2 STG.E.U16 desc[UR10][R8.64], R19 ;  /* 0x0000001308002986 */ /* 0x0003e2000c10150a */
[----:B------:R-:W-:Y:S01]  /*2c5a0*/  ISETP.LT.AND P2, PT, R2, UR5, !P0 ;  /* 0x0000000502007c0c */ /* 0x000fe2000c741270 */
[----:B------:R-:W-:Y:S01]  /*2c5b0*/  VIADD R2, R29, 0xf4 ;  /* 0x000000f41d027836 */ /* 0x000fe20000000000 */
[C---:B------:R-:W-:Y:S01]  /*2c5c0*/  LEA.HI.X.SX32 R11, R14.reuse, R3, 0x1, P4 ;  /* 0x000000030e0b7211 */ /* 0x040fe200020f0eff */
[----:B------:R-:W-:Y:S01]  /*2c5d0*/  VIADD R12, R14, UR4 ;  /* 0x000000040e0c7c36 */ /* 0x000fe20008000000 */
[----:B------:R-:W-:Y:S01]  /*2c5e0*/  ULDC UR4, c[0x0][0x22c] ;  /* 0x00008b0000047ab9 */ /* 0x000fe20000000800 */
[----:B------:R-:W-:Y:S01]  /*2c5f0*/  ULDC UR5, c[0x0][0x22c] ;  /* 0x00008b0000057ab9 */ /* 0x000fe20000000800 */
[----:B-1----:R-:W-:Y:S02]  /*2c600*/  PRMT R9, R19, 0x7632, R9 ;  /* 0x0000763213097816 */ /* 0x002fe40000000009 */
[----:B------:R-:W-:-:S03]  /*2c610*/  LEA R8, P4, R12, R20, 0x1 ;  /* 0x000000140c087211 */ /* 0x000fc600078808ff */
[----:B------:R1:W-:Y:S01]  /*2c620*/  @P1 STG.E.U16 desc[UR10][R10.64], R9 ;  /* 0x000000090a001986 */ /* 0x0003e2000c10150a */
[----:B------:R-:W-:Y:S01]  /*2c630*/  ISETP.LT.AND P1, PT, R2, UR4, !P0 ;  /* 0x0000000402007c0c */ /* 0x000fe2000c721270 */
[----:B------:R-:W-:Y:S01]  /*2c640*/  VIADD R2, R29, 0xf5 ;  /* 0x000000f51d027836 */ /* 0x000fe20000000000 */
[----:B------:R-:W-:Y:S01]  /*2c650*/  ULDC UR4, c[0x0][0x248] ;  /* 0x0000920000047ab9 */ /* 0x000fe20000000800 */
[----:B-1----:R-:W-:-:S03]  /*2c660*/  LEA.HI.X.SX32 R9, R12, R3, 0x1, P4 ;  /* 0x000000030c097211 */ /* 0x002fc600020f0eff */
[----:B------:R-:W-:Y:S01]  /*2c670*/  ISETP.LT.AND P4, PT, R2, UR5, !P0 ;  /* 0x0000000502007c0c */ /* 0x000fe2000c781270 */
[----:B------:R-:W-:Y:S01]  /*2c680*/  VIADD R2, R12, UR4 ;  /* 0x000000040c027c36 */ /* 0x000fe20008000000 */
[----:B------:R-:W-:Y:S01]  /*2c690*/  ULDC UR4, c[0x0][0x248] ;  /* 0x0000920000047ab9 */ /* 0x000fe20000000800 */
[----:B0-----:R0:W-:Y:S01]  /*2c6a0*/  @P5 STG.E.U16 desc[UR10][R8.64], R4 ;  /* 0x0000000408005986 */ /* 0x0011e2000c10150a */
[----:B------:R-:W-:Y:S01]  /*2c6b0*/  ULDC UR5, c[0x0][0x22c] ;  /* 0x00008b0000057ab9 */ /* 0x000fe20000000800 */
[C---:B------:R-:W-:Y:S01]  /*2c6c0*/  VIADD R11, R2.reuse, UR4 ;  /* 0x00000004020b7c36 */ /* 0x040fe20008000000 */
[CC--:B------:R-:W-:Y:S01]  /*2c6d0*/  LEA R12, P5, R2.reuse, R20.reuse, 0x1 ;  /* 0x00000014020c7211 */ /* 0x0c0fe200078a08ff */
[----:B------:R-:W-:Y:S02]  /*2c6e0*/  ULDC UR4, c[0x0][0x248] ;  /* 0x0000920000047ab9 */ /* 0x000fe40000000800 */
[C---:B------:R-:W-:Y:S01]  /*2c6f0*/  VIADD R16, R11.reuse, UR4 ;  /* 0x000000040b107c36 */ /* 0x040fe20008000000 */
[----:B------:R-:W-:Y:S01]  /*2c700*/  LEA.HI.X.SX32 R13, R2, R3, 0x1, P5 ;  /* 0x00000003020d7211 */ /* 0x000fe200028f0eff */
[----:B------:R-:W-:Y:S01]  /*2c710*/  ULDC UR4, c[0x0][0x248] ;  /* 0x0000920000047ab9 */ /* 0x000fe20000000800 */
[----:B------:R-:W-:Y:S01]  /*2c720*/  LEA R10, P5, R11, R20, 0x1 ;  /* 0x000000140b0a7211 */ /* 0x000fe200078a08ff */
[----:B------:R-:W-:Y:S01]  /*2c730*/  VIADD R2, R29, 0xf6 ;  /* 0x000000f61d027836 */ /* 0x000fe20000000000 */
[----:B0-----:R-:W-:-:S02]  /*2c740*/  PRMT R9, R4, 0x7632, R9 ;  /* 0x0000763204097816 */ /* 0x001fc40000000009 */
[-C--:B------:R-:W-:Y:S02]  /*2c750*/  LEA.HI.X.SX32 R11, R11, R3.reuse, 0x1, P5 ;  /* 0x000000030b0b7211 */ /* 0x080fe400028f0eff */
[-C--:B------:R-:W-:Y:S01]  /*2c760*/  LEA R14, P5, R16, R20.reuse, 0x1 ;  /* 0x00000014100e7211 */ /* 0x080fe200078a08ff */
[----:B------:R0:W-:Y:S01]  /*2c770*/  @P6 STG.E.U16 desc[UR10][R12.64], R9 ;  /* 0x000000090c006986 */ /* 0x0001e2000c10150a */
[----:B------:R-:W-:Y:S01]  /*2c780*/  ISETP.LT.AND P6, PT, R2, UR5, !P0 ;  /* 0x0000000502007c0c */ /* 0x000fe2000c7c1270 */
[C---:B------:R-:W-:Y:S01]  /*2c790*/  VIADD R2, R29.reuse, 0xf7 ;  /* 0x000000f71d027836 */ /* 0x040fe20000000000 */
[C---:B------:R-:W-:Y:S01]  /*2c7a0*/  LEA.HI.X.SX32 R15, R16.reuse, R3, 0x1, P5 ;  /* 0x00000003100f7211 */ /* 0x040fe200028f0eff */
[----:B------:R-:W-:Y:S01]  /*2c7b0*/  VIADD R16, R16, UR4 ;  /* 0x0000000410107c36 */ /* 0x000fe20008000000 */
[----:B------:R-:W-:Y:S01]  /*2c7c0*/  ULDC UR5, c[0x0][0x22c] ;  /* 0x00008b0000057ab9 */ /* 0x000fe20000000800 */
[----:B------:R1:W-:Y:S01]  /*2c7d0*/  @P3 STG.E.U16 desc[UR10][R10.64], R5 ;  /* 0x000000050a003986 */ /* 0x0003e2000c10150a */
[----:B------:R-:W-:Y:S01]  /*2c7e0*/  ISETP.LT.AND P3, PT, R2, UR5, !P0 ;  /* 0x0000000502007c0c */ /* 0x000fe2000c761270 */
[----:B------:R-:W-:Y:S01]  /*2c7f0*/  VIADD R2, R29, 0xf8 ;  /* 0x000000f81d027836 */ /* 0x000fe20000000000 */
[C---:B------:R-:W-:Y:S01]  /*2c800*/  LEA R4, P5, R16.reuse, R20, 0x1 ;  /* 0x0000001410047211 */ /* 0x040fe200078a08ff */
[----:B------:R-:W-:Y:S01]  /*2c810*/  ULDC UR4, c[0x0][0x248] ;  /* 0x0000920000047ab9 */ /* 0x000fe20000000800 */
[----:B------:R-:W-:Y:S01]  /*2c820*/  ULDC UR5, c[0x0][0x22c] ;  /* 0x00008b0000057ab9 */ /* 0x000fe20000000800 */
[----:B0-----:R-:W-:Y:S01]  /*2c830*/  PRMT R13, R5, 0x7632, R13 ;  /* 0x00007632050d7816 */ /* 0x001fe2000000000d */
[----:B------:R-:W-:Y:S01]  /*2c840*/  VIADD R17, R16, UR4 ;  /* 0x0000000410117c36 */ /* 0x000fe20008000000 */
[----:B------:R0:W2:Y:S01]  /*2c850*/  LDS.128 R8, [R0+0x400] ;  /* 0x0004000000087984 */ /* 0x0000a20000000c00 */
[----:B------:R-:W-:-:S03]  /*2c860*/  ULDC UR4, c[0x0][0x22c] ;  /* 0x00008b0000047ab9 */ /* 0x000fc60000000800 */
[----:B------:R3:W-:Y:S01]  /*2c870*/  @P2 STG.E.U16 desc[UR10][R14.64], R13 ;  /* 0x0000000d0e002986 */ /* 0x0007e2000c10150a */
[----:B------:R-:W-:Y:S01]  /*2c880*/  ISETP.LT.AND P2, PT, R2, UR5, !P0 ;  /* 0x0000000502007c0c */ /* 0x000fe2000c741270 */
[C---:B------:R-:W-:Y:S01]  /*2c890*/  VIADD R2, R29.reuse, 0xf9 ;  /* 0x000000f91d027836 */ /* 0x040fe20000000000 */
[-C--:B-1----:R-:W-:Y:S01]  /*2c8a0*/  LEA.HI.X.SX32 R5, R16, R3.reuse, 0x1, P5 ;  /* 0x0000000310057211 */ /* 0x082fe200028f0eff */
[----:B0-----:R-:W-:Y:S01]  /*2c8b0*/  VIADD R0, R29, 0xfb ;  /* 0x000000fb1d007836 */ /* 0x001fe20000000000 */
[C---:B------:R-:W-:Y:S01]  /*2c8c0*/  LEA R12, P5, R17.reuse, R20, 0x1 ;  /* 0x00000014110c7211 */ /* 0x040fe200078a08ff */
[----:B------:R-:W-:Y:S02]  /*2c8d0*/  ULDC UR5, c[0x0][0x22c] ;  /* 0x00008b0000057ab9 */ /* 0x000fe40000000800 */
[----:B------:R0:W-:Y:S01]  /*2c8e0*/  @P1 STG.E.U16 desc[UR10][R4.64], R6 ;  /* 0x0000000604001986 */ /* 0x0001e2000c10150a */
[----:B------:R-:W-:Y:S01]  /*2c8f0*/  ISETP.LT.AND P1, PT, R2, UR4, !P0 ;  /* 0x0000000402007c0c */ /* 0x000fe2000c721270 */
[----:B------:R-:W-:Y:S01]  /*2c900*/  ULDC UR4, c[0x0][0x248] ;  /* 0x0000920000047ab9 */ /* 0x000fe20000000800 */
[C---:B---3--:R-:W-:Y:S01]  /*2c910*/  LEA.HI.X.SX32 R13, R17.reuse, R3, 0x1, P5 ;  /* 0x00000003110d7211 */ /* 0x048fe200028f0eff */
[----:B------:R-:W-:Y:S01]  /*2c920*/  VIADD R17, R17, UR4 ;  /* 0x0000000411117c36 */ /* 0x000fe20008000000 */
[----:B------:R-:W-:Y:S01]  /*2c930*/  ULDC UR4, c[0x0][0x22c] ;  /* 0x00008b0000047ab9 */ /* 0x000fe20000000800 */
[----:B------:R-:W-:Y:S01]  /*2c940*/  VIADD R2, R29, 0xfa ;  /* 0x000000fa1d027836 */ /* 0x000fe20000000000 */
[----:B0-----:R-:W-:-:S04]  /*2c950*/  PRMT R5, R6, 0x7632, R5 ;  /* 0x0000763206057816 */ /* 0x001fc80000000005 */
[----:B------:R-:W-:Y:S01]  /*2c960*/  ISETP.LT.AND P5, PT, R2, UR4, !P0 ;  /* 0x0000000402007c0c */ /* 0x000fe2000c7a1270 */
[----:B------:R-:W-:Y:S01]  /*2c970*/  ULDC UR4, c[0x0][0x248] ;  /* 0x0000920000047ab9 */ /* 0x000fe20000000800 */
[----:B------:R0:W-:Y:S01]  /*2c980*/  @P4 STG.E.U16 desc[UR10][R12.64], R5 ;  /* 0x000000050c004986 */ /* 0x0001e2000c10150a */
[----:B------:R-:W-:-:S04]  /*2c990*/  LEA R14, P4, R17, R20, 0x1 ;  /* 0x00000014110e7211 */ /* 0x000fc800078808ff */
[C---:B------:R-:W-:Y:S01]  /*2c9a0*/  LEA.HI.X.SX32 R15, R17.reuse, R3, 0x1, P4 ;  /* 0x00000003110f7211 */ /* 0x040fe200020f0eff */
[----:B------:R-:W-:Y:S01]  /*2c9b0*/  VIADD R17, R17, UR4 ;  /* 0x0000000411117c36 */ /* 0x000fe20008000000 */
[----:B------:R-:W-:-:S03]  /*2c9c0*/  ULDC UR4, c[0x0][0x248] ;  /* 0x0000920000047ab9 */ /* 0x000fc60000000800 */
[----:B------:R-:W-:Y:S01]  /*2c9d0*/  @P6 STG.E.U16 desc[UR10][R14.64], R7 ;  /* 0x000000070e006986 */ /* 0x000fe2000c10150a */
[CC--:B------:R-:W-:Y:S01]  /*2c9e0*/  LEA R4, P6, R17.reuse, R20.reuse, 0x1 ;  /* 0x0000001411047211 */ /* 0x0c0fe200078c08ff */
[----:B------:R-:W-:Y:S01]  /*2c9f0*/  VIADD R2, R17, UR4 ;  /* 0x0000000411027c36 */ /* 0x000fe20008000000 */
[----:B------:R-:W-:Y:S01]  /*2ca00*/  ISETP.LT.AND P4, PT, R0, UR5, !P0 ;  /* 0x0000000500007c0c */ /* 0x000fe2000c781270 */
[----:B------:R-:W-:Y:S01]  /*2ca10*/  VIADD R0, R29, 0xfc ;  /* 0x000000fc1d007836 */ /* 0x000fe20000000000 */
[----:B0-----:R-:W-:Y:S01]  /*2ca20*/  PRMT R13, R7, 0x7632, R13 ;  /* 0x00007632070d7816 */ /* 0x001fe2000000000d */
[----:B------:R-:W-:Y:S01]  /*2ca30*/  ULDC UR5, c[0x0][0x248] ;  /* 0x0000920000057ab9 */ /* 0x000fe20000000800 */
[-C--:B------:R-:W-:Y:S01]  /*2ca40*/  LEA.HI.X.SX32 R5, R17, R3.reuse, 0x1, P6 ;  /* 0x0000000311057211 */ /* 0x080fe200030f0eff */
[----:B------:R-:W-:Y:S01]  /*2ca50*/  ULDC UR4, c[0x0][0x22c] ;  /* 0x00008b0000047ab9 */ /* 0x000fe20000000800 */
[C---:B------:R-:W-:Y:S01]  /*2ca60*/  LEA R12, P6, R2.reuse, R20, 0x1 ;  /* 0x00000014020c7211 */ /* 0x040fe200078c08ff */
[----:B------:R-:W-:Y:S01]  /*2ca70*/  VIADD R16, R2, UR5 ;  /* 0x0000000502107c36 */ /* 0x000fe20008000000 */
[----:B------:R-:W-:Y:S01]  /*2ca80*/  ULDC UR5, c[0x0][0x248] ;  /* 0x0000920000057ab9 */ /* 0x000fe20000000800 */
[----:B------:R0:W-:Y:S01]  /*2ca90*/  @P3 STG.E.U16 desc[UR10][R4.64], R13 ;  /* 0x0000000d04003986 */ /* 0x0001e2000c10150a */
[----:B------:R-:W-:Y:S01]  /*2caa0*/  ISETP.LT.AND P3, PT, R0, UR4, !P0 ;  /* 0x0000000400007c0c */ /* 0x000fe2000c761270 */
[----:B------:R-:W-:Y:S01]  /*2cab0*/  VIADD R0, R29, 0xfd ;  /* 0x000000fd1d007836 */ /* 0x000fe20000000000 */
[----:B------:R-:W-:Y:S01]  /*2cac0*/  ULDC UR4, c[0x0][0x22c] ;  /* 0x00008b0000047ab9 */ /* 0x000fe20000000800 */
[----:B0-----:R-:W-:-:S02]  /*2cad0*/  LEA.HI.X.SX32 R13, R2, R3, 0x1, P6 ;  /* 0x00000003020d7211 */ /* 0x001fc400030f0eff */
[----:B------:R-:W-:-:S03]  /*2cae0*/  LEA R6, P6, R16, R20, 0x1 ;  /* 0x0000001410067211 */ /* 0x000fc600078c08ff */
[----:B--2---:R0:W-:Y:S01]  /*2caf0*/  @P2 STG.E.U16 desc[UR10][R12.64], R8 ;  /* 0x000000080c002986 */ /* 0x0041e2000c10150a */
[----:B------:R-:W-:Y:S01]  /*2cb00*/  ISETP.LT.AND P2, PT, R0, UR4, !P0 ;  /* 0x0000000400007c0c */ /* 0x000fe2000c741270 */
[----:B------:R-:W-:Y:S01]  /*2cb10*/  ULDC UR4, c[0x0][0x248] ;  /* 0x0000920000047ab9 */ /* 0x000fe20000000800 */
[C---:B------:R-:W-:Y:S01]  /*2cb20*/  LEA.HI.X.SX32 R7, R16.reuse, R3, 0x1, P6 ;  /* 0x0000000310077211 */ /* 0x040fe200030f0eff */
[----:B------:R-:W-:Y:S01]  /*2cb30*/  VIADD R16, R16, UR4 ;  /* 0x0000000410107c36 */ /* 0x000fe20008000000 */
[----:B------:R-:W-:Y:S01]  /*2cb40*/  ULDC UR4, c[0x0][0x248] ;  /* 0x0000920000047ab9 */ /* 0x000fe20000000800 */
[----:B------:R-:W-:Y:S02]  /*2cb50*/  PRMT R2, R8, 0x7632, R2 ;  /* 0x0000763208027816 */ /* 0x000fe40000000002 */
[----:B------:R-:W-:Y:S01]  /*2cb60*/  VIADD R14, R16, UR4 ;  /* 0x00000004100e7c36 */ /* 0x000fe20008000000 */
[----:B------:R-:W-:-:S03]  /*2cb70*/  ULDC UR4, c[0x0][0x248] ;  /* 0x0000920000047ab9 */ /* 0x000fc60000000800 */
[----:B0-----:R-:W-:Y:S01]  /*2cb80*/  VIADD R8, R14, UR5 ;  /* 0x000000050e087c36 */ /* 0x001fe20008000000 */
[----:B------:R0:W-:Y:S01]  /*2cb90*/  @P1 STG.E.U16 desc[UR10][R6.64], R2 ;  /* 0x0000000206001986 */ /* 0x0001e2000c10150a */
[-C--:B------:R-:W-:Y:S02]  /*2cba0*/  LEA R4, P1, R16, R20.reuse, 0x1 ;  /* 0x0000001410047211 */ /* 0x080fe400078208ff */
[C---:B------:R-:W-:Y:S01]  /*2cbb0*/  VIADD R15, R8.reuse, UR4 ;  /* 0x00000004080f7c36 */ /* 0x040fe20008000000 */
[-C--:B------:R-:W-:Y:S01]  /*2cbc0*/  LEA R12, P6, R8, R20.reuse, 0x1 ;  /* 0x00000014080c7211 */ /* 0x080fe200078c08ff */
[----:B------:R-:W-:Y:S01]  /*2cbd0*/  ULDC UR4, c[0x0][0x248] ;  /* 0x0000920000047ab9 */ /* 0x000fe20000000800 */
[-C--:B------:R-:W-:Y:S01]  /*2cbe0*/  LEA.HI.X.SX32 R5, R16, R3.reuse, 0x1, P1 ;  /* 0x0000000310057211 */ /* 0x080fe200008f0eff */
[----:B------:R-:W-:Y:S01]  /*2cbf0*/  VIADD R17, R15, UR6 ;  /* 0x000000060f117c36 */ /* 0x000fe20008000000 */
[----:B------:R-:W-:Y:S02]  /*2cc00*/  LEA.HI.X.SX32 R13, R8, R3, 0x1, P6 ;  /* 0x00000003080d7211 */ /* 0x000fe400030f0eff */
[----:B0-----:R-:W-:Y:S01]  /*2cc10*/  LEA R6, P1, R14, R20, 0x1 ;  /* 0x000000140e067211 */ /* 0x001fe200078208ff */
[----:B------:R-:W-:-:S02]  /*2cc20*/  VIADD R2, R29, 0xfe ;  /* 0x000000fe1d027836 */ /* 0x000fc40000000000 */
[----:B------:R-:W-:Y:S01]  /*2cc30*/  VIADD R8, R17, UR4 ;  /* 0x0000000411087c36 */ /* 0x000fe20008000000 */
[-C--:B------:R-:W-:Y:S01]  /*2cc40*/  LEA.HI.X.SX32 R7, R14, R3.reuse, 0x1, P1 ;  /* 0x000000030e077211 */ /* 0x080fe200008f0eff */
[----:B------:R-:W-:Y:S01]  /*2cc50*/  VIADD R0, R29, 0xff ;  /* 0x000000ff1d007836 */ /* 0x000fe20000000000 */
[-C--:B------:R-:W-:Y:S01]  /*2cc60*/  LEA R14, P6, R15, R20.reuse, 0x1 ;  /* 0x000000140f0e7211 */ /* 0x080fe200078c08ff */
[----:B------:R-:W-:Y:S01]  /*2cc70*/  ULDC UR4, c[0x0][0x22c] ;  /* 0x00008b0000047ab9 */ /* 0x000fe20000000800 */
[-C--:B------:R-:W-:Y:S02]  /*2cc80*/  LEA R16, P1, R17, R20.reuse, 0x1 ;  /* 0x0000001411107211 */ /* 0x080fe400078208ff */
[-C--:B------:R-:W-:Y:S02]  /*2cc90*/  LEA.HI.X.SX32 R15, R15, R3.reuse, 0x1, P6 ;  /* 0x000000030f0f7211 */ /* 0x080fe400030f0eff */
[----:B------:R-:W-:Y:S02]  /*2cca0*/  LEA.HI.X.SX32 R17, R17, R3, 0x1, P1 ;  /* 0x0000000311117211 */ /* 0x000fe400008f0eff */
[----:B------:R-:W-:-:S02]  /*2ccb0*/  LEA R20, P6, R8, R20, 0x1 ;  /* 0x0000001408147211 */ /* 0x000fc400078c08ff */
[----:B------:R-:W-:Y:S02]  /*2ccc0*/  ISETP.LT.AND P1, PT, R2, UR4, !P0 ;  /* 0x0000000402007c0c */ /* 0x000fe4000c721270 */
[----:B------:R-:W-:Y:S02]  /*2ccd0*/  ISETP.LT.AND P0, PT, R0, UR7, !P0 ;  /* 0x0000000700007c0c */ /* 0x000fe4000c701270 */
[----:B------:R-:W-:Y:S02]  /*2cce0*/  LEA.HI.X.SX32 R21, R8, R3, 0x1, P6 ;  /* 0x0000000308157211 */ /* 0x000fe400030f0eff */
[----:B------:R-:W-:Y:S02]  /*2ccf0*/  PRMT R3, R9, 0x7632, R3 ;  /* 0x0000763209037816 */ /* 0x000fe40000000003 */
[----:B------:R-:W-:Y:S01]  /*2cd00*/  PRMT R0, R10, 0x7632, R0 ;  /* 0x000076320a007816 */ /* 0x000fe20000000000 */
[----:B------:R0:W-:Y:S04]  /*2cd10*/  @P5 STG.E.U16 desc[UR10][R4.64], R9 ;  /* 0x0000000904005986 */ /* 0x0001e8000c10150a */
[----:B------:R0:W-:Y:S04]  /*2cd20*/  @P4 STG.E.U16 desc[UR10][R6.64], R3 ;  /* 0x0000000306004986 */ /* 0x0001e8000c10150a */
[----:B------:R0:W-:Y:S04]  /*2cd30*/  @P3 STG.E.U16 desc[UR10][R12.64], R10 ;  /* 0x0000000a0c003986 */ /* 0x0001e8000c10150a */
[----:B------:R0:W-:Y:S04]  /*2cd40*/  @P2 STG.E.U16 desc[UR10][R14.64], R0 ;  /* 0x000000000e002986 */ /* 0x0001e8000c10150a */
[----:B------:R0:W-:Y:S01]  /*2cd50*/  @P1 STG.E.U16 desc[UR10][R16.64], R11 ;  /* 0x0000000b10001986 */ /* 0x0001e2000c10150a */
[----:B------:R-:W-:Y:S05]  /*2cd60*/  @!P0 EXIT ;  /* 0x000000000000894d */ /* 0x000fea0003800000 */
[----:B0-----:R-:W-:-:S05]  /*2cd70*/  PRMT R10, R11, 0x7632, R10 ;  /* 0x000076320b0a7816 */ /* 0x001fca000000000a */
[----:B------:R-:W-:Y:S01]  /*2cd80*/  STG.E.U16 desc[UR10][R20.64], R10 ;  /* 0x0000000a14007986 */ /* 0x000fe2000c10150a */
[----:B------:R-:W-:Y:S05]  /*2cd90*/  EXIT ;  /* 0x000000000000794d */ /* 0x000fea0003800000 */
.L_x_2:
[----:B------:R-:W-:-:S00]  /*2cda0*/  BRA `(.L_x_2) ;  /* 0xfffffffc00fc7947 */ /* 0x000fc0000383ffff */
[----:B------:R-:W-:-:S00]  /*2cdb0*/  NOP ;  /* 0x0000000000007918 */ /* 0x000fc00000000000 */
        /* <DEDUP_REMOVED lines=12> */
.L_x_3:


//--------------------- .nv.shared.matmul_kernel  --------------------------
	.section	.nv.shared.matmul_kernel,"aw",@nobits
	.sectionflags	@""
	.align	16
	.zero		1024


//--------------------- .nv.shared.reserved.0     --------------------------
	.section	.nv.shared.reserved.0,"aw",@nobits
	.weak		__nv_reservedSMEM_offset_0_alias
	.size		__nv_reservedSMEM_offset_0_alias, 0, 0
	.other		__nv_reservedSMEM_offset_0_alias,@"STO_CUDA_RESERVED_SHARED STV_DEFAULT"
__nv_reservedSMEM_offset_0_alias:
	.zero		0


//--------------------- .nv.constant0.matmul_kernel --------------------------
	.section	.nv.constant0.matmul_kernel,"a",@progbits
	.sectionflags	@""
	.align	4
.nv.constant0.matmul_kernel:
	.zero		608


//--------------------- SYMBOLS --------------------------

	.type		.nv.reservedSmem.offset0,@object
	.size		.nv.reservedSmem.offset0,0x4
